	.target	sm_80

	.elftype	@"ET_EXEC"


//--------------------- .note.nv.tkinfo           --------------------------
	.section	.note.nv.tkinfo,"",@"SHT_NOTE"
	.sectionflags	@"SHF_NOTE_NV_TKINFO"
	.tkinfo
        /*0018*/ 	.word	0x00000002
        /*0030*/ 	.string	""
        /*0030*/ 	.string	"ptxas"
        /*0030*/ 	.string	"Cuda compilation tools, release 13.0, V13.0.88"
        /*0030*/ 	.string	"Build cuda_13.0.r13.0/compiler.36424714_0"
        /*0030*/ 	.string	"-arch sm_80 -m 64 "



//--------------------- .note.nv.cuinfo           --------------------------
	.section	.note.nv.cuinfo,"",@"SHT_NOTE"
	.sectionflags	@"SHF_NOTE_NV_CUINFO"
        /*0018*/ 	.short	0x0002
        /*001a*/ 	.short	0x0050
        /*001c*/ 	.short	0x0082
	.zero		2


//--------------------- .nv.info                  --------------------------
	.section	.nv.info,"",@"SHT_CUDA_INFO"
	.align	4


	//----- nvinfo : EIATTR_REGCOUNT
	.align		4
        /*0000*/ 	.byte	0x04, 0x2f
        /*0002*/ 	.short	(.L_41 - .L_40)
	.align		4
.L_40:
        /*0004*/ 	.word	index@(_Z30group_norm_nhwc_bwd_sum_kernelI11Fp16IOFp16WLi160EEv26Group_norm_nhwc_bwd_params)
        /*0008*/ 	.word	0x00000020


	//----- nvinfo : EIATTR_FRAME_SIZE
	.align		4
.L_41:
        /*000c*/ 	.byte	0x04, 0x11
        /*000e*/ 	.short	(.L_43 - .L_42)
	.align		4
.L_42:
        /*0010*/ 	.word	index@($__internal_89_$__cuda_sm70_shflsync_up)
        /*0014*/ 	.word	0x00000000


	//----- nvinfo : EIATTR_FRAME_SIZE
	.align		4
.L_43:
        /*0018*/ 	.byte	0x04, 0x11
        /*001a*/ 	.short	(.L_45 - .L_44)
	.align		4
.L_44:
        /*001c*/ 	.word	index@(_Z30group_norm_nhwc_bwd_sum_kernelI11Fp16IOFp16WLi160EEv26Group_norm_nhwc_bwd_params)
        /*0020*/ 	.word	0x00000000


	//----- nvinfo : EIATTR_REGCOUNT
	.align		4
.L_45:
        /*0024*/ 	.byte	0x04, 0x2f
        /*0026*/ 	.short	(.L_47 - .L_46)
	.align		4
.L_46:
        /*0028*/ 	.word	index@(_Z30group_norm_nhwc_bwd_sum_kernelI11Fp16IOFp16WLi140EEv26Group_norm_nhwc_bwd_params)
        /*002c*/ 	.word	0x00000024


	//----- nvinfo : EIATTR_FRAME_SIZE
	.align		4
.L_47:
        /*0030*/ 	.byte	0x04, 0x11
        /*0032*/ 	.short	(.L_49 - .L_48)
	.align		4
.L_48:
        /*0034*/ 	.word	index@($__internal_88_$__cuda_sm70_warpsync)
        /*0038*/ 	.word	0x00000000


	//----- nvinfo : EIATTR_FRAME_SIZE
	.align		4
.L_49:
        /*003c*/ 	.byte	0x04, 0x11
        /*003e*/ 	.short	(.L_51 - .L_50)
	.align		4
.L_50:
        /*0040*/ 	.word	index@(_Z30group_norm_nhwc_bwd_sum_kernelI11Fp16IOFp16WLi140EEv26Group_norm_nhwc_bwd_params)
        /*0044*/ 	.word	0x00000000


	//----- nvinfo : EIATTR_REGCOUNT
	.align		4
.L_51:
        /*0048*/ 	.byte	0x04, 0x2f
        /*004a*/ 	.short	(.L_53 - .L_52)
	.align		4
.L_52:
        /*004c*/ 	.word	index@(_Z30group_norm_nhwc_bwd_sum_kernelI11Fp16IOFp16WLi120EEv26Group_norm_nhwc_bwd_params)
        /*0050*/ 	.word	0x00000024


	//----- nvinfo : EIATTR_FRAME_SIZE
	.align		4
.L_53:
        /*0054*/ 	.byte	0x04, 0x11
        /*0056*/ 	.short	(.L_55 - .L_54)
	.align		4
.L_54:
        /*0058*/ 	.word	index@($__internal_87_$__cuda_sm70_warpsync)
        /*005c*/ 	.word	0x00000000


	//----- nvinfo : EIATTR_FRAME_SIZE
	.align		4
.L_55:
        /*0060*/ 	.byte	0x04, 0x11
        /*0062*/ 	.short	(.L_57 - .L_56)
	.align		4
.L_56:
        /*0064*/ 	.word	index@(_Z30group_norm_nhwc_bwd_sum_kernelI11Fp16IOFp16WLi120EEv26Group_norm_nhwc_bwd_params)
        /*0068*/ 	.word	0x00000000


	//----- nvinfo : EIATTR_REGCOUNT
	.align		4
.L_57:
        /*006c*/ 	.byte	0x04, 0x2f
        /*006e*/ 	.short	(.L_59 - .L_58)
	.align		4
.L_58:
        /*0070*/ 	.word	index@(_Z30group_norm_nhwc_bwd_sum_kernelI11Fp16IOFp16WLi256EEv26Group_norm_nhwc_bwd_params)
        /*0074*/ 	.word	0x00000020


	//----- nvinfo : EIATTR_FRAME_SIZE
	.align		4
.L_59:
        /*0078*/ 	.byte	0x04, 0x11
        /*007a*/ 	.short	(.L_61 - .L_60)
	.align		4
.L_60:
        /*007c*/ 	.word	index@($__internal_86_$__cuda_sm70_shflsync_up)
        /*0080*/ 	.word	0x00000000


	//----- nvinfo : EIATTR_FRAME_SIZE
	.align		4
.L_61:
        /*0084*/ 	.byte	0x04, 0x11
        /*0086*/ 	.short	(.L_63 - .L_62)
	.align		4
.L_62:
        /*0088*/ 	.word	index@(_Z30group_norm_nhwc_bwd_sum_kernelI11Fp16IOFp16WLi256EEv26Group_norm_nhwc_bwd_params)
        /*008c*/ 	.word	0x00000000


	//----- nvinfo : EIATTR_REGCOUNT
	.align		4
.L_63:
        /*0090*/ 	.byte	0x04, 0x2f
        /*0092*/ 	.short	(.L_65 - .L_64)
	.align		4
.L_64:
        /*0094*/ 	.word	index@(_Z30group_norm_nhwc_bwd_sum_kernelI11Fp16IOFp16WLi448EEv26Group_norm_nhwc_bwd_params)
        /*0098*/ 	.word	0x00000020


	//----- nvinfo : EIATTR_FRAME_SIZE
	.align		4
.L_65:
        /*009c*/ 	.byte	0x04, 0x11
        /*009e*/ 	.short	(.L_67 - .L_66)
	.align		4
.L_66:
        /*00a0*/ 	.word	index@($__internal_85_$__cuda_sm70_shflsync_up)
        /*00a4*/ 	.word	0x00000000


	//----- nvinfo : EIATTR_FRAME_SIZE
	.align		4
.L_67:
        /*00a8*/ 	.byte	0x04, 0x11
        /*00aa*/ 	.short	(.L_69 - .L_68)
	.align		4
.L_68:
        /*00ac*/ 	.word	index@(_Z30group_norm_nhwc_bwd_sum_kernelI11Fp16IOFp16WLi448EEv26Group_norm_nhwc_bwd_params)
        /*00b0*/ 	.word	0x00000000


	//----- nvinfo : EIATTR_REGCOUNT
	.align		4
.L_69:
        /*00b4*/ 	.byte	0x04, 0x2f
        /*00b6*/ 	.short	(.L_71 - .L_70)
	.align		4
.L_70:
        /*00b8*/ 	.word	index@(_Z30group_norm_nhwc_bwd_sum_kernelI11Fp16IOFp16WLi192EEv26Group_norm_nhwc_bwd_params)
        /*00bc*/ 	.word	0x00000020


	//----- nvinfo : EIATTR_FRAME_SIZE
	.align		4
.L_71:
        /*00c0*/ 	.byte	0x04, 0x11
        /*00c2*/ 	.short	(.L_73 - .L_72)
	.align		4
.L_72:
        /*00c4*/ 	.word	index@($__internal_84_$__cuda_sm70_shflsync_up)
        /*00c8*/ 	.word	0x00000000


	//----- nvinfo : EIATTR_FRAME_SIZE
	.align		4
.L_73:
        /*00cc*/ 	.byte	0x04, 0x11
        /*00ce*/ 	.short	(.L_75 - .L_74)
	.align		4
.L_74:
        /*00d0*/ 	.word	index@(_Z30group_norm_nhwc_bwd_sum_kernelI11Fp16IOFp16WLi192EEv26Group_norm_nhwc_bwd_params)
        /*00d4*/ 	.word	0x00000000


	//----- nvinfo : EIATTR_REGCOUNT
	.align		4
.L_75:
        /*00d8*/ 	.byte	0x04, 0x2f
        /*00da*/ 	.short	(.L_77 - .L_76)
	.align		4
.L_76:
        /*00dc*/ 	.word	index@(_Z30group_norm_nhwc_bwd_sum_kernelI11Fp16IOFp16WLi128EEv26Group_norm_nhwc_bwd_params)
        /*00e0*/ 	.word	0x00000020


	//----- nvinfo : EIATTR_FRAME_SIZE
	.align		4
.L_77:
        /*00e4*/ 	.byte	0x04, 0x11
        /*00e6*/ 	.short	(.L_79 - .L_78)
	.align		4
.L_78:
        /*00e8*/ 	.word	index@($__internal_83_$__cuda_sm70_shflsync_up)
        /*00ec*/ 	.word	0x00000000


	//----- nvinfo : EIATTR_FRAME_SIZE
	.align		4
.L_79:
        /*00f0*/ 	.byte	0x04, 0x11
        /*00f2*/ 	.short	(.L_81 - .L_80)
	.align		4
.L_80:
        /*00f4*/ 	.word	index@(_Z30group_norm_nhwc_bwd_sum_kernelI11Fp16IOFp16WLi128EEv26Group_norm_nhwc_bwd_params)
        /*00f8*/ 	.word	0x00000000


	//----- nvinfo : EIATTR_REGCOUNT
	.align		4
.L_81:
        /*00fc*/ 	.byte	0x04, 0x2f
        /*00fe*/ 	.short	(.L_83 - .L_82)
	.align		4
.L_82:
        /*0100*/ 	.word	index@(_Z30group_norm_nhwc_bwd_sum_kernelI11Fp16IOFp16WLi64EEv26Group_norm_nhwc_bwd_params)
        /*0104*/ 	.word	0x00000020


	//----- nvinfo : EIATTR_FRAME_SIZE
	.align		4
.L_83:
        /*0108*/ 	.byte	0x04, 0x11
        /*010a*/ 	.short	(.L_85 - .L_84)
	.align		4
.L_84:
        /*010c*/ 	.word	index@($__internal_82_$__cuda_sm70_shflsync_up)
        /*0110*/ 	.word	0x00000000


	//----- nvinfo : EIATTR_FRAME_SIZE
	.align		4
.L_85:
        /*0114*/ 	.byte	0x04, 0x11
        /*0116*/ 	.short	(.L_87 - .L_86)
	.align		4
.L_86:
        /*0118*/ 	.word	index@(_Z30group_norm_nhwc_bwd_sum_kernelI11Fp16IOFp16WLi64EEv26Group_norm_nhwc_bwd_params)
        /*011c*/ 	.word	0x00000000


	//----- nvinfo : EIATTR_REGCOUNT
	.align		4
.L_87:
        /*0120*/ 	.byte	0x04, 0x2f
        /*0122*/ 	.short	(.L_89 - .L_88)
	.align		4
.L_88:
        /*0124*/ 	.word	index@(_Z30group_norm_nhwc_bwd_sum_kernelI11Fp16IOFp16WLi168EEv26Group_norm_nhwc_bwd_params)
        /*0128*/ 	.word	0x00000025


	//----- nvinfo : EIATTR_FRAME_SIZE
	.align		4
.L_89:
        /*012c*/ 	.byte	0x04, 0x11
        /*012e*/ 	.short	(.L_91 - .L_90)
	.align		4
.L_90:
        /*0130*/ 	.word	index@($__internal_81_$__cuda_sm70_warpsync)
        /*0134*/ 	.word	0x00000000


	//----- nvinfo : EIATTR_FRAME_SIZE
	.align		4
.L_91:
        /*0138*/ 	.byte	0x04, 0x11
        /*013a*/ 	.short	(.L_93 - .L_92)
	.align		4
.L_92:
        /*013c*/ 	.word	index@(_Z30group_norm_nhwc_bwd_sum_kernelI11Fp16IOFp16WLi168EEv26Group_norm_nhwc_bwd_params)
        /*0140*/ 	.word	0x00000000


	//----- nvinfo : EIATTR_REGCOUNT
	.align		4
.L_93:
        /*0144*/ 	.byte	0x04, 0x2f
        /*0146*/ 	.short	(.L_95 - .L_94)
	.align		4
.L_94:
        /*0148*/ 	.word	index@(_Z30group_norm_nhwc_bwd_sum_kernelI11Fp16IOFp16WLi196EEv26Group_norm_nhwc_bwd_params)
        /*014c*/ 	.word	0x00000024


	//----- nvinfo : EIATTR_FRAME_SIZE
	.align		4
.L_95:
        /*0150*/ 	.byte	0x04, 0x11
        /*0152*/ 	.short	(.L_97 - .L_96)
	.align		4
.L_96:
        /*0154*/ 	.word	index@($__internal_80_$__cuda_sm70_warpsync)
        /*0158*/ 	.word	0x00000000


	//----- nvinfo : EIATTR_FRAME_SIZE
	.align		4
.L_97:
        /*015c*/ 	.byte	0x04, 0x11
        /*015e*/ 	.short	(.L_99 - .L_98)
	.align		4
.L_98:
        /*0160*/ 	.word	index@(_Z30group_norm_nhwc_bwd_sum_kernelI11Fp16IOFp16WLi196EEv26Group_norm_nhwc_bwd_params)
        /*0164*/ 	.word	0x00000000


	//----- nvinfo : EIATTR_REGCOUNT
	.align		4
.L_99:
        /*0168*/ 	.byte	0x04, 0x2f
        /*016a*/ 	.short	(.L_101 - .L_100)
	.align		4
.L_100:
        /*016c*/ 	.word	index@(_Z30group_norm_nhwc_bwd_sum_kernelI11Fp16IOBf16WLi160EEv26Group_norm_nhwc_bwd_params)
        /*0170*/ 	.word	0x00000020


	//----- nvinfo : EIATTR_FRAME_SIZE
	.align		4
.L_101:
        /*0174*/ 	.byte	0x04, 0x11
        /*0176*/ 	.short	(.L_103 - .L_102)
	.align		4
.L_102:
        /*0178*/ 	.word	index@($__internal_79_$__cuda_sm70_shflsync_up)
        /*017c*/ 	.word	0x00000000


	//----- nvinfo : EIATTR_FRAME_SIZE
	.align		4
.L_103:
        /*0180*/ 	.byte	0x04, 0x11
        /*0182*/ 	.short	(.L_105 - .L_104)
	.align		4
.L_104:
        /*0184*/ 	.word	index@(_Z30group_norm_nhwc_bwd_sum_kernelI11Fp16IOBf16WLi160EEv26Group_norm_nhwc_bwd_params)
        /*0188*/ 	.word	0x00000000


	//----- nvinfo : EIATTR_REGCOUNT
	.align		4
.L_105:
        /*018c*/ 	.byte	0x04, 0x2f
        /*018e*/ 	.short	(.L_107 - .L_106)
	.align		4
.L_106:
        /*0190*/ 	.word	index@(_Z30group_norm_nhwc_bwd_sum_kernelI11Fp16IOBf16WLi140EEv26Group_norm_nhwc_bwd_params)
        /*0194*/ 	.word	0x00000024


	//----- nvinfo : EIATTR_FRAME_SIZE
	.align		4
.L_107:
        /*0198*/ 	.byte	0x04, 0x11
        /*019a*/ 	.short	(.L_109 - .L_108)
	.align		4
.L_108:
        /*019c*/ 	.word	index@($__internal_78_$__cuda_sm70_warpsync)
        /*01a0*/ 	.word	0x00000000


	//----- nvinfo : EIATTR_FRAME_SIZE
	.align		4
.L_109:
        /*01a4*/ 	.byte	0x04, 0x11
        /*01a6*/ 	.short	(.L_111 - .L_110)
	.align		4
.L_110:
        /*01a8*/ 	.word	index@(_Z30group_norm_nhwc_bwd_sum_kernelI11Fp16IOBf16WLi140EEv26Group_norm_nhwc_bwd_params)
        /*01ac*/ 	.word	0x00000000


	//----- nvinfo : EIATTR_REGCOUNT
	.align		4
.L_111:
        /*01b0*/ 	.byte	0x04, 0x2f
        /*01b2*/ 	.short	(.L_113 - .L_112)
	.align		4
.L_112:
        /*01b4*/ 	.word	index@(_Z30group_norm_nhwc_bwd_sum_kernelI11Fp16IOBf16WLi120EEv26Group_norm_nhwc_bwd_params)
        /*01b8*/ 	.word	0x00000024


	//----- nvinfo : EIATTR_FRAME_SIZE
	.align		4
.L_113:
        /*01bc*/ 	.byte	0x04, 0x11
        /*01be*/ 	.short	(.L_115 - .L_114)
	.align		4
.L_114:
        /*01c0*/ 	.word	index@($__internal_77_$__cuda_sm70_warpsync)
        /*01c4*/ 	.word	0x00000000


	//----- nvinfo : EIATTR_FRAME_SIZE
	.align		4
.L_115:
        /*01c8*/ 	.byte	0x04, 0x11
        /*01ca*/ 	.short	(.L_117 - .L_116)
	.align		4
.L_116:
        /*01cc*/ 	.word	index@(_Z30group_norm_nhwc_bwd_sum_kernelI11Fp16IOBf16WLi120EEv26Group_norm_nhwc_bwd_params)
        /*01d0*/ 	.word	0x00000000


	//----- nvinfo : EIATTR_REGCOUNT
	.align		4
.L_117:
        /*01d4*/ 	.byte	0x04, 0x2f
        /*01d6*/ 	.short	(.L_119 - .L_118)
	.align		4
.L_118:
        /*01d8*/ 	.word	index@(_Z30group_norm_nhwc_bwd_sum_kernelI11Fp16IOBf16WLi256EEv26Group_norm_nhwc_bwd_params)
        /*01dc*/ 	.word	0x00000020


	//----- nvinfo : EIATTR_FRAME_SIZE
	.align		4
.L_119:
        /*01e0*/ 	.byte	0x04, 0x11
        /*01e2*/ 	.short	(.L_121 - .L_120)
	.align		4
.L_120:
        /*01e4*/ 	.word	index@($__internal_76_$__cuda_sm70_shflsync_up)
        /*01e8*/ 	.word	0x00000000


	//----- nvinfo : EIATTR_FRAME_SIZE
	.align		4
.L_121:
        /*01ec*/ 	.byte	0x04, 0x11
        /*01ee*/ 	.short	(.L_123 - .L_122)
	.align		4
.L_122:
        /*01f0*/ 	.word	index@(_Z30group_norm_nhwc_bwd_sum_kernelI11Fp16IOBf16WLi256EEv26Group_norm_nhwc_bwd_params)
        /*01f4*/ 	.word	0x00000000


	//----- nvinfo : EIATTR_REGCOUNT
	.align		4
.L_123:
        /*01f8*/ 	.byte	0x04, 0x2f
        /*01fa*/ 	.short	(.L_125 - .L_124)
	.align		4
.L_124:
        /*01fc*/ 	.word	index@(_Z30group_norm_nhwc_bwd_sum_kernelI11Fp16IOBf16WLi448EEv26Group_norm_nhwc_bwd_params)
        /*0200*/ 	.word	0x00000020


	//----- nvinfo : EIATTR_FRAME_SIZE
	.align		4
.L_125:
        /*0204*/ 	.byte	0x04, 0x11
        /*0206*/ 	.short	(.L_127 - .L_126)
	.align		4
.L_126:
        /*0208*/ 	.word	index@($__internal_75_$__cuda_sm70_shflsync_up)
        /*020c*/ 	.word	0x00000000


	//----- nvinfo : EIATTR_FRAME_SIZE
	.align		4
.L_127:
        /*0210*/ 	.byte	0x04, 0x11
        /*0212*/ 	.short	(.L_129 - .L_128)
	.align		4
.L_128:
        /*0214*/ 	.word	index@(_Z30group_norm_nhwc_bwd_sum_kernelI11Fp16IOBf16WLi448EEv26Group_norm_nhwc_bwd_params)
        /*0218*/ 	.word	0x00000000


	//----- nvinfo : EIATTR_REGCOUNT
	.align		4
.L_129:
        /*021c*/ 	.byte	0x04, 0x2f
        /*021e*/ 	.short	(.L_131 - .L_130)
	.align		4
.L_130:
        /*0220*/ 	.word	index@(_Z30group_norm_nhwc_bwd_sum_kernelI11Fp16IOBf16WLi192EEv26Group_norm_nhwc_bwd_params)
        /*0224*/ 	.word	0x00000020


	//----- nvinfo : EIATTR_FRAME_SIZE
	.align		4
.L_131:
        /*0228*/ 	.byte	0x04, 0x11
        /*022a*/ 	.short	(.L_133 - .L_132)
	.align		4
.L_132:
        /*022c*/ 	.word	index@($__internal_74_$__cuda_sm70_shflsync_up)
        /*0230*/ 	.word	0x00000000


	//----- nvinfo : EIATTR_FRAME_SIZE
	.align		4
.L_133:
        /*0234*/ 	.byte	0x04, 0x11
        /*0236*/ 	.short	(.L_135 - .L_134)
	.align		4
.L_134:
        /*0238*/ 	.word	index@(_Z30group_norm_nhwc_bwd_sum_kernelI11Fp16IOBf16WLi192EEv26Group_norm_nhwc_bwd_params)
        /*023c*/ 	.word	0x00000000


	//----- nvinfo : EIATTR_REGCOUNT
	.align		4
.L_135:
        /*0240*/ 	.byte	0x04, 0x2f
        /*0242*/ 	.short	(.L_137 - .L_136)
	.align		4
.L_136:
        /*0244*/ 	.word	index@(_Z30group_norm_nhwc_bwd_sum_kernelI11Fp16IOBf16WLi128EEv26Group_norm_nhwc_bwd_params)
        /*0248*/ 	.word	0x00000020


	//----- nvinfo : EIATTR_FRAME_SIZE
	.align		4
.L_137:
        /*024c*/ 	.byte	0x04, 0x11
        /*024e*/ 	.short	(.L_139 - .L_138)
	.align		4
.L_138:
        /*0250*/ 	.word	index@($__internal_73_$__cuda_sm70_shflsync_up)
        /*0254*/ 	.word	0x00000000


	//----- nvinfo : EIATTR_FRAME_SIZE
	.align		4
.L_139:
        /*0258*/ 	.byte	0x04, 0x11
        /*025a*/ 	.short	(.L_141 - .L_140)
	.align		4
.L_140:
        /*025c*/ 	.word	index@(_Z30group_norm_nhwc_bwd_sum_kernelI11Fp16IOBf16WLi128EEv26Group_norm_nhwc_bwd_params)
        /*0260*/ 	.word	0x00000000


	//----- nvinfo : EIATTR_REGCOUNT
	.align		4
.L_141:
        /*0264*/ 	.byte	0x04, 0x2f
        /*0266*/ 	.short	(.L_143 - .L_142)
	.align		4
.L_142:
        /*0268*/ 	.word	index@(_Z30group_norm_nhwc_bwd_sum_kernelI11Fp16IOBf16WLi64EEv26Group_norm_nhwc_bwd_params)
        /*026c*/ 	.word	0x00000020


	//----- nvinfo : EIATTR_FRAME_SIZE
	.align		4
.L_143:
        /*0270*/ 	.byte	0x04, 0x11
        /*0272*/ 	.short	(.L_145 - .L_144)
	.align		4
.L_144:
        /*0274*/ 	.word	index@($__internal_72_$__cuda_sm70_shflsync_up)
        /*0278*/ 	.word	0x00000000


	//----- nvinfo : EIATTR_FRAME_SIZE
	.align		4
.L_145:
        /*027c*/ 	.byte	0x04, 0x11
        /*027e*/ 	.short	(.L_147 - .L_146)
	.align		4
.L_146:
        /*0280*/ 	.word	index@(_Z30group_norm_nhwc_bwd_sum_kernelI11Fp16IOBf16WLi64EEv26Group_norm_nhwc_bwd_params)
        /*0284*/ 	.word	0x00000000


	//----- nvinfo : EIATTR_REGCOUNT
	.align		4
.L_147:
        /*0288*/ 	.byte	0x04, 0x2f
        /*028a*/ 	.short	(.L_149 - .L_148)
	.align		4
.L_148:
        /*028c*/ 	.word	index@(_Z30group_norm_nhwc_bwd_sum_kernelI11Fp16IOBf16WLi168EEv26Group_norm_nhwc_bwd_params)
        /*0290*/ 	.word	0x00000025


	//----- nvinfo : EIATTR_FRAME_SIZE
	.align		4
.L_149:
        /*0294*/ 	.byte	0x04, 0x11
        /*0296*/ 	.short	(.L_151 - .L_150)
	.align		4
.L_150:
        /*0298*/ 	.word	index@($__internal_71_$__cuda_sm70_warpsync)
        /*029c*/ 	.word	0x00000000


	//----- nvinfo : EIATTR_FRAME_SIZE
	.align		4
.L_151:
        /*02a0*/ 	.byte	0x04, 0x11
        /*02a2*/ 	.short	(.L_153 - .L_152)
	.align		4
.L_152:
        /*02a4*/ 	.word	index@(_Z30group_norm_nhwc_bwd_sum_kernelI11Fp16IOBf16WLi168EEv26Group_norm_nhwc_bwd_params)
        /*02a8*/ 	.word	0x00000000


	//----- nvinfo : EIATTR_REGCOUNT
	.align		4
.L_153:
        /*02ac*/ 	.byte	0x04, 0x2f
        /*02ae*/ 	.short	(.L_155 - .L_154)
	.align		4
.L_154:
        /*02b0*/ 	.word	index@(_Z30group_norm_nhwc_bwd_sum_kernelI11Fp16IOBf16WLi196EEv26Group_norm_nhwc_bwd_params)
        /*02b4*/ 	.word	0x00000024


	//----- nvinfo : EIATTR_FRAME_SIZE
	.align		4
.L_155:
        /*02b8*/ 	.byte	0x04, 0x11
        /*02ba*/ 	.short	(.L_157 - .L_156)
	.align		4
.L_156:
        /*02bc*/ 	.word	index@($__internal_70_$__cuda_sm70_warpsync)
        /*02c0*/ 	.word	0x00000000


	//----- nvinfo : EIATTR_FRAME_SIZE
	.align		4
.L_157:
        /*02c4*/ 	.byte	0x04, 0x11
        /*02c6*/ 	.short	(.L_159 - .L_158)
	.align		4
.L_158:
        /*02c8*/ 	.word	index@(_Z30group_norm_nhwc_bwd_sum_kernelI11Fp16IOBf16WLi196EEv26Group_norm_nhwc_bwd_params)
        /*02cc*/ 	.word	0x00000000


	//----- nvinfo : EIATTR_REGCOUNT
	.align		4
.L_159:
        /*02d0*/ 	.byte	0x04, 0x2f
        /*02d2*/ 	.short	(.L_161 - .L_160)
	.align		4
.L_160:
        /*02d4*/ 	.word	index@(_Z30group_norm_nhwc_bwd_sum_kernelI11Fp16IOFp32WLi160EEv26Group_norm_nhwc_bwd_params)
        /*02d8*/ 	.word	0x00000020


	//----- nvinfo : EIATTR_FRAME_SIZE
	.align		4
.L_161:
        /*02dc*/ 	.byte	0x04, 0x11
        /*02de*/ 	.short	(.L_163 - .L_162)
	.align		4
.L_162:
        /*02e0*/ 	.word	index@($__internal_69_$__cuda_sm70_shflsync_up)
        /*02e4*/ 	.word	0x00000000


	//----- nvinfo : EIATTR_FRAME_SIZE
	.align		4
.L_163:
        /*02e8*/ 	.byte	0x04, 0x11
        /*02ea*/ 	.short	(.L_165 - .L_164)
	.align		4
.L_164:
        /*02ec*/ 	.word	index@(_Z30group_norm_nhwc_bwd_sum_kernelI11Fp16IOFp32WLi160EEv26Group_norm_nhwc_bwd_params)
        /*02f0*/ 	.word	0x00000000


	//----- nvinfo : EIATTR_REGCOUNT
	.align		4
.L_165:
        /*02f4*/ 	.byte	0x04, 0x2f
        /*02f6*/ 	.short	(.L_167 - .L_166)
	.align		4
.L_166:
        /*02f8*/ 	.word	index@(_Z30group_norm_nhwc_bwd_sum_kernelI11Fp16IOFp32WLi140EEv26Group_norm_nhwc_bwd_params)
        /*02fc*/ 	.word	0x00000024


	//----- nvinfo : EIATTR_FRAME_SIZE
	.align		4
.L_167:
        /*0300*/ 	.byte	0x04, 0x11
        /*0302*/ 	.short	(.L_169 - .L_168)
	.align		4
.L_168:
        /*0304*/ 	.word	index@($__internal_68_$__cuda_sm70_warpsync)
        /*0308*/ 	.word	0x00000000


	//----- nvinfo : EIATTR_FRAME_SIZE
	.align		4
.L_169:
        /*030c*/ 	.byte	0x04, 0x11
        /*030e*/ 	.short	(.L_171 - .L_170)
	.align		4
.L_170:
        /*0310*/ 	.word	index@(_Z30group_norm_nhwc_bwd_sum_kernelI11Fp16IOFp32WLi140EEv26Group_norm_nhwc_bwd_params)
        /*0314*/ 	.word	0x00000000


	//----- nvinfo : EIATTR_REGCOUNT
	.align		4
.L_171:
        /*0318*/ 	.byte	0x04, 0x2f
        /*031a*/ 	.short	(.L_173 - .L_172)
	.align		4
.L_172:
        /*031c*/ 	.word	index@(_Z30group_norm_nhwc_bwd_sum_kernelI11Fp16IOFp32WLi120EEv26Group_norm_nhwc_bwd_params)
        /*0320*/ 	.word	0x00000024


	//----- nvinfo : EIATTR_FRAME_SIZE
	.align		4
.L_173:
        /*0324*/ 	.byte	0x04, 0x11
        /*0326*/ 	.short	(.L_175 - .L_174)
	.align		4
.L_174:
        /*0328*/ 	.word	index@($__internal_67_$__cuda_sm70_warpsync)
        /*032c*/ 	.word	0x00000000


	//----- nvinfo : EIATTR_FRAME_SIZE
	.align		4
.L_175:
        /*0330*/ 	.byte	0x04, 0x11
        /*0332*/ 	.short	(.L_177 - .L_176)
	.align		4
.L_176:
        /*0334*/ 	.word	index@(_Z30group_norm_nhwc_bwd_sum_kernelI11Fp16IOFp32WLi120EEv26Group_norm_nhwc_bwd_params)
        /*0338*/ 	.word	0x00000000


	//----- nvinfo : EIATTR_REGCOUNT
	.align		4
.L_177:
        /*033c*/ 	.byte	0x04, 0x2f
        /*033e*/ 	.short	(.L_179 - .L_178)
	.align		4
.L_178:
        /*0340*/ 	.word	index@(_Z30group_norm_nhwc_bwd_sum_kernelI11Fp16IOFp32WLi256EEv26Group_norm_nhwc_bwd_params)
        /*0344*/ 	.word	0x00000020


	//----- nvinfo : EIATTR_FRAME_SIZE
	.align		4
.L_179:
        /*0348*/ 	.byte	0x04, 0x11
        /*034a*/ 	.short	(.L_181 - .L_180)
	.align		4
.L_180:
        /*034c*/ 	.word	index@($__internal_66_$__cuda_sm70_shflsync_up)
        /*0350*/ 	.word	0x00000000


	//----- nvinfo : EIATTR_FRAME_SIZE
	.align		4
.L_181:
        /*0354*/ 	.byte	0x04, 0x11
        /*0356*/ 	.short	(.L_183 - .L_182)
	.align		4
.L_182:
        /*0358*/ 	.word	index@(_Z30group_norm_nhwc_bwd_sum_kernelI11Fp16IOFp32WLi256EEv26Group_norm_nhwc_bwd_params)
        /*035c*/ 	.word	0x00000000


	//----- nvinfo : EIATTR_REGCOUNT
	.align		4
.L_183:
        /*0360*/ 	.byte	0x04, 0x2f
        /*0362*/ 	.short	(.L_185 - .L_184)
	.align		4
.L_184:
        /*0364*/ 	.word	index@(_Z30group_norm_nhwc_bwd_sum_kernelI11Fp16IOFp32WLi448EEv26Group_norm_nhwc_bwd_params)
        /*0368*/ 	.word	0x00000020


	//----- nvinfo : EIATTR_FRAME_SIZE
	.align		4
.L_185:
        /*036c*/ 	.byte	0x04, 0x11
        /*036e*/ 	.short	(.L_187 - .L_186)
	.align		4
.L_186:
        /*0370*/ 	.word	index@($__internal_65_$__cuda_sm70_shflsync_up)
        /*0374*/ 	.word	0x00000000


	//----- nvinfo : EIATTR_FRAME_SIZE
	.align		4
.L_187:
        /*0378*/ 	.byte	0x04, 0x11
        /*037a*/ 	.short	(.L_189 - .L_188)
	.align		4
.L_188:
        /*037c*/ 	.word	index@(_Z30group_norm_nhwc_bwd_sum_kernelI11Fp16IOFp32WLi448EEv26Group_norm_nhwc_bwd_params)
        /*0380*/ 	.word	0x00000000


	//----- nvinfo : EIATTR_REGCOUNT
	.align		4
.L_189:
        /*0384*/ 	.byte	0x04, 0x2f
        /*0386*/ 	.short	(.L_191 - .L_190)
	.align		4
.L_190:
        /*0388*/ 	.word	index@(_Z30group_norm_nhwc_bwd_sum_kernelI11Fp16IOFp32WLi192EEv26Group_norm_nhwc_bwd_params)
        /*038c*/ 	.word	0x00000020


	//----- nvinfo : EIATTR_FRAME_SIZE
	.align		4
.L_191:
        /*0390*/ 	.byte	0x04, 0x11
        /*0392*/ 	.short	(.L_193 - .L_192)
	.align		4
.L_192:
        /*0394*/ 	.word	index@($__internal_64_$__cuda_sm70_shflsync_up)
        /*0398*/ 	.word	0x00000000


	//----- nvinfo : EIATTR_FRAME_SIZE
	.align		4
.L_193:
        /*039c*/ 	.byte	0x04, 0x11
        /*039e*/ 	.short	(.L_195 - .L_194)
	.align		4
.L_194:
        /*03a0*/ 	.word	index@(_Z30group_norm_nhwc_bwd_sum_kernelI11Fp16IOFp32WLi192EEv26Group_norm_nhwc_bwd_params)
        /*03a4*/ 	.word	0x00000000


	//----- nvinfo : EIATTR_REGCOUNT
	.align		4
.L_195:
        /*03a8*/ 	.byte	0x04, 0x2f
        /*03aa*/ 	.short	(.L_197 - .L_196)
	.align		4
.L_196:
        /*03ac*/ 	.word	index@(_Z30group_norm_nhwc_bwd_sum_kernelI11Fp16IOFp32WLi128EEv26Group_norm_nhwc_bwd_params)
        /*03b0*/ 	.word	0x00000020


	//----- nvinfo : EIATTR_FRAME_SIZE
	.align		4
.L_197:
        /*03b4*/ 	.byte	0x04, 0x11
        /*03b6*/ 	.short	(.L_199 - .L_198)
	.align		4
.L_198:
        /*03b8*/ 	.word	index@($__internal_63_$__cuda_sm70_shflsync_up)
        /*03bc*/ 	.word	0x00000000


	//----- nvinfo : EIATTR_FRAME_SIZE
	.align		4
.L_199:
        /*03c0*/ 	.byte	0x04, 0x11
        /*03c2*/ 	.short	(.L_201 - .L_200)
	.align		4
.L_200:
        /*03c4*/ 	.word	index@(_Z30group_norm_nhwc_bwd_sum_kernelI11Fp16IOFp32WLi128EEv26Group_norm_nhwc_bwd_params)
        /*03c8*/ 	.word	0x00000000


	//----- nvinfo : EIATTR_REGCOUNT
	.align		4
.L_201:
        /*03cc*/ 	.byte	0x04, 0x2f
        /*03ce*/ 	.short	(.L_203 - .L_202)
	.align		4
.L_202:
        /*03d0*/ 	.word	index@(_Z30group_norm_nhwc_bwd_sum_kernelI11Fp16IOFp32WLi64EEv26Group_norm_nhwc_bwd_params)
        /*03d4*/ 	.word	0x00000020


	//----- nvinfo : EIATTR_FRAME_SIZE
	.align		4
.L_203:
        /*03d8*/ 	.byte	0x04, 0x11
        /*03da*/ 	.short	(.L_205 - .L_204)
	.align		4
.L_204:
        /*03dc*/ 	.word	index@($__internal_62_$__cuda_sm70_shflsync_up)
        /*03e0*/ 	.word	0x00000000


	//----- nvinfo : EIATTR_FRAME_SIZE
	.align		4
.L_205:
        /*03e4*/ 	.byte	0x04, 0x11
        /*03e6*/ 	.short	(.L_207 - .L_206)
	.align		4
.L_206:
        /*03e8*/ 	.word	index@(_Z30group_norm_nhwc_bwd_sum_kernelI11Fp16IOFp32WLi64EEv26Group_norm_nhwc_bwd_params)
        /*03ec*/ 	.word	0x00000000


	//----- nvinfo : EIATTR_REGCOUNT
	.align		4
.L_207:
        /*03f0*/ 	.byte	0x04, 0x2f
        /*03f2*/ 	.short	(.L_209 - .L_208)
	.align		4
.L_208:
        /*03f4*/ 	.word	index@(_Z30group_norm_nhwc_bwd_sum_kernelI11Fp16IOFp32WLi168EEv26Group_norm_nhwc_bwd_params)
        /*03f8*/ 	.word	0x00000024


	//----- nvinfo : EIATTR_FRAME_SIZE
	.align		4
.L_209:
        /*03fc*/ 	.byte	0x04, 0x11
        /*03fe*/ 	.short	(.L_211 - .L_210)
	.align		4
.L_210:
        /*0400*/ 	.word	index@($__internal_61_$__cuda_sm70_warpsync)
        /*0404*/ 	.word	0x00000000


	//----- nvinfo : EIATTR_FRAME_SIZE
	.align		4
.L_211:
        /*0408*/ 	.byte	0x04, 0x11
        /*040a*/ 	.short	(.L_213 - .L_212)
	.align		4
.L_212:
        /*040c*/ 	.word	index@(_Z30group_norm_nhwc_bwd_sum_kernelI11Fp16IOFp32WLi168EEv26Group_norm_nhwc_bwd_params)
        /*0410*/ 	.word	0x00000000


	//----- nvinfo : EIATTR_REGCOUNT
	.align		4
.L_213:
        /*0414*/ 	.byte	0x04, 0x2f
        /*0416*/ 	.short	(.L_215 - .L_214)
	.align		4
.L_214:
        /*0418*/ 	.word	index@(_Z30group_norm_nhwc_bwd_sum_kernelI11Fp16IOFp32WLi196EEv26Group_norm_nhwc_bwd_params)
        /*041c*/ 	.word	0x00000024


	//----- nvinfo : EIATTR_FRAME_SIZE
	.align		4
.L_215:
        /*0420*/ 	.byte	0x04, 0x11
        /*0422*/ 	.short	(.L_217 - .L_216)
	.align		4
.L_216:
        /*0424*/ 	.word	index@($__internal_60_$__cuda_sm70_warpsync)
        /*0428*/ 	.word	0x00000000


	//----- nvinfo : EIATTR_FRAME_SIZE
	.align		4
.L_217:
        /*042c*/ 	.byte	0x04, 0x11
        /*042e*/ 	.short	(.L_219 - .L_218)
	.align		4
.L_218:
        /*0430*/ 	.word	index@(_Z30group_norm_nhwc_bwd_sum_kernelI11Fp16IOFp32WLi196EEv26Group_norm_nhwc_bwd_params)
        /*0434*/ 	.word	0x00000000


	//----- nvinfo : EIATTR_REGCOUNT
	.align		4
.L_219:
        /*0438*/ 	.byte	0x04, 0x2f
        /*043a*/ 	.short	(.L_221 - .L_220)
	.align		4
.L_220:
        /*043c*/ 	.word	index@(_Z30group_norm_nhwc_bwd_sum_kernelI11Bf16IOFp16WLi160EEv26Group_norm_nhwc_bwd_params)
        /*0440*/ 	.word	0x00000020


	//----- nvinfo : EIATTR_FRAME_SIZE
	.align		4
.L_221:
        /*0444*/ 	.byte	0x04, 0x11
        /*0446*/ 	.short	(.L_223 - .L_222)
	.align		4
.L_222:
        /*0448*/ 	.word	index@($__internal_59_$__cuda_sm70_shflsync_up)
        /*044c*/ 	.word	0x00000000


	//----- nvinfo : EIATTR_FRAME_SIZE
	.align		4
.L_223:
        /*0450*/ 	.byte	0x04, 0x11
        /*0452*/ 	.short	(.L_225 - .L_224)
	.align		4
.L_224:
        /*0454*/ 	.word	index@(_Z30group_norm_nhwc_bwd_sum_kernelI11Bf16IOFp16WLi160EEv26Group_norm_nhwc_bwd_params)
        /*0458*/ 	.word	0x00000000


	//----- nvinfo : EIATTR_REGCOUNT
	.align		4
.L_225:
        /*045c*/ 	.byte	0x04, 0x2f
        /*045e*/ 	.short	(.L_227 - .L_226)
	.align		4
.L_226:
        /*0460*/ 	.word	index@(_Z30group_norm_nhwc_bwd_sum_kernelI11Bf16IOFp16WLi140EEv26Group_norm_nhwc_bwd_params)
        /*0464*/ 	.word	0x00000024


	//----- nvinfo : EIATTR_FRAME_SIZE
	.align		4
.L_227:
        /*0468*/ 	.byte	0x04, 0x11
        /*046a*/ 	.short	(.L_229 - .L_228)
	.align		4
.L_228:
        /*046c*/ 	.word	index@($__internal_58_$__cuda_sm70_warpsync)
        /*0470*/ 	.word	0x00000000


	//----- nvinfo : EIATTR_FRAME_SIZE
	.align		4
.L_229:
        /*0474*/ 	.byte	0x04, 0x11
        /*0476*/ 	.short	(.L_231 - .L_230)
	.align		4
.L_230:
        /*0478*/ 	.word	index@(_Z30group_norm_nhwc_bwd_sum_kernelI11Bf16IOFp16WLi140EEv26Group_norm_nhwc_bwd_params)
        /*047c*/ 	.word	0x00000000


	//----- nvinfo : EIATTR_REGCOUNT
	.align		4
.L_231:
        /*0480*/ 	.byte	0x04, 0x2f
        /*0482*/ 	.short	(.L_233 - .L_232)
	.align		4
.L_232:
        /*0484*/ 	.word	index@(_Z30group_norm_nhwc_bwd_sum_kernelI11Bf16IOFp16WLi120EEv26Group_norm_nhwc_bwd_params)
        /*0488*/ 	.word	0x00000024


	//----- nvinfo : EIATTR_FRAME_SIZE
	.align		4
.L_233:
        /*048c*/ 	.byte	0x04, 0x11
        /*048e*/ 	.short	(.L_235 - .L_234)
	.align		4
.L_234:
        /*0490*/ 	.word	index@($__internal_57_$__cuda_sm70_warpsync)
        /*0494*/ 	.word	0x00000000


	//----- nvinfo : EIATTR_FRAME_SIZE
	.align		4
.L_235:
        /*0498*/ 	.byte	0x04, 0x11
        /*049a*/ 	.short	(.L_237 - .L_236)
	.align		4
.L_236:
        /*049c*/ 	.word	index@(_Z30group_norm_nhwc_bwd_sum_kernelI11Bf16IOFp16WLi120EEv26Group_norm_nhwc_bwd_params)
        /*04a0*/ 	.word	0x00000000


	//----- nvinfo : EIATTR_REGCOUNT
	.align		4
.L_237:
        /*04a4*/ 	.byte	0x04, 0x2f
        /*04a6*/ 	.short	(.L_239 - .L_238)
	.align		4
.L_238:
        /*04a8*/ 	.word	index@(_Z30group_norm_nhwc_bwd_sum_kernelI11Bf16IOFp16WLi256EEv26Group_norm_nhwc_bwd_params)
        /*04ac*/ 	.word	0x00000020


	//----- nvinfo : EIATTR_FRAME_SIZE
	.align		4
.L_239:
        /*04b0*/ 	.byte	0x04, 0x11
        /*04b2*/ 	.short	(.L_241 - .L_240)
	.align		4
.L_240:
        /*04b4*/ 	.word	index@($__internal_56_$__cuda_sm70_shflsync_up)
        /*04b8*/ 	.word	0x00000000


	//----- nvinfo : EIATTR_FRAME_SIZE
	.align		4
.L_241:
        /*04bc*/ 	.byte	0x04, 0x11
        /*04be*/ 	.short	(.L_243 - .L_242)
	.align		4
.L_242:
        /*04c0*/ 	.word	index@(_Z30group_norm_nhwc_bwd_sum_kernelI11Bf16IOFp16WLi256EEv26Group_norm_nhwc_bwd_params)
        /*04c4*/ 	.word	0x00000000


	//----- nvinfo : EIATTR_REGCOUNT
	.align		4
.L_243:
        /*04c8*/ 	.byte	0x04, 0x2f
        /*04ca*/ 	.short	(.L_245 - .L_244)
	.align		4
.L_244:
        /*04cc*/ 	.word	index@(_Z30group_norm_nhwc_bwd_sum_kernelI11Bf16IOFp16WLi448EEv26Group_norm_nhwc_bwd_params)
        /*04d0*/ 	.word	0x00000020


	//----- nvinfo : EIATTR_FRAME_SIZE
	.align		4
.L_245:
        /*04d4*/ 	.byte	0x04, 0x11
        /*04d6*/ 	.short	(.L_247 - .L_246)
	.align		4
.L_246:
        /*04d8*/ 	.word	index@($__internal_55_$__cuda_sm70_shflsync_up)
        /*04dc*/ 	.word	0x00000000


	//----- nvinfo : EIATTR_FRAME_SIZE
	.align		4
.L_247:
        /*04e0*/ 	.byte	0x04, 0x11
        /*04e2*/ 	.short	(.L_249 - .L_248)
	.align		4
.L_248:
        /*04e4*/ 	.word	index@(_Z30group_norm_nhwc_bwd_sum_kernelI11Bf16IOFp16WLi448EEv26Group_norm_nhwc_bwd_params)
        /*04e8*/ 	.word	0x00000000


	//----- nvinfo : EIATTR_REGCOUNT
	.align		4
.L_249:
        /*04ec*/ 	.byte	0x04, 0x2f
        /*04ee*/ 	.short	(.L_251 - .L_250)
	.align		4
.L_250:
        /*04f0*/ 	.word	index@(_Z30group_norm_nhwc_bwd_sum_kernelI11Bf16IOFp16WLi192EEv26Group_norm_nhwc_bwd_params)
        /*04f4*/ 	.word	0x00000020


	//----- nvinfo : EIATTR_FRAME_SIZE
	.align		4
.L_251:
        /*04f8*/ 	.byte	0x04, 0x11
        /*04fa*/ 	.short	(.L_253 - .L_252)
	.align		4
.L_252:
        /*04fc*/ 	.word	index@($__internal_54_$__cuda_sm70_shflsync_up)
        /*0500*/ 	.word	0x00000000


	//----- nvinfo : EIATTR_FRAME_SIZE
	.align		4
.L_253:
        /*0504*/ 	.byte	0x04, 0x11
        /*0506*/ 	.short	(.L_255 - .L_254)
	.align		4
.L_254:
        /*0508*/ 	.word	index@(_Z30group_norm_nhwc_bwd_sum_kernelI11Bf16IOFp16WLi192EEv26Group_norm_nhwc_bwd_params)
        /*050c*/ 	.word	0x00000000


	//----- nvinfo : EIATTR_REGCOUNT
	.align		4
.L_255:
        /*0510*/ 	.byte	0x04, 0x2f
        /*0512*/ 	.short	(.L_257 - .L_256)
	.align		4
.L_256:
        /*0514*/ 	.word	index@(_Z30group_norm_nhwc_bwd_sum_kernelI11Bf16IOFp16WLi128EEv26Group_norm_nhwc_bwd_params)
        /*0518*/ 	.word	0x00000020


	//----- nvinfo : EIATTR_FRAME_SIZE
	.align		4
.L_257:
        /*051c*/ 	.byte	0x04, 0x11
        /*051e*/ 	.short	(.L_259 - .L_258)
	.align		4
.L_258:
        /*0520*/ 	.word	index@($__internal_53_$__cuda_sm70_shflsync_up)
        /*0524*/ 	.word	0x00000000


	//----- nvinfo : EIATTR_FRAME_SIZE
	.align		4
.L_259:
        /*0528*/ 	.byte	0x04, 0x11
        /*052a*/ 	.short	(.L_261 - .L_260)
	.align		4
.L_260:
        /*052c*/ 	.word	index@(_Z30group_norm_nhwc_bwd_sum_kernelI11Bf16IOFp16WLi128EEv26Group_norm_nhwc_bwd_params)
        /*0530*/ 	.word	0x00000000


	//----- nvinfo : EIATTR_REGCOUNT
	.align		4
.L_261:
        /*0534*/ 	.byte	0x04, 0x2f
        /*0536*/ 	.short	(.L_263 - .L_262)
	.align		4
.L_262:
        /*0538*/ 	.word	index@(_Z30group_norm_nhwc_bwd_sum_kernelI11Bf16IOFp16WLi64EEv26Group_norm_nhwc_bwd_params)
        /*053c*/ 	.word	0x00000020


	//----- nvinfo : EIATTR_FRAME_SIZE
	.align		4
.L_263:
        /*0540*/ 	.byte	0x04, 0x11
        /*0542*/ 	.short	(.L_265 - .L_264)
	.align		4
.L_264:
        /*0544*/ 	.word	index@($__internal_52_$__cuda_sm70_shflsync_up)
        /*0548*/ 	.word	0x00000000


	//----- nvinfo : EIATTR_FRAME_SIZE
	.align		4
.L_265:
        /*054c*/ 	.byte	0x04, 0x11
        /*054e*/ 	.short	(.L_267 - .L_266)
	.align		4
.L_266:
        /*0550*/ 	.word	index@(_Z30group_norm_nhwc_bwd_sum_kernelI11Bf16IOFp16WLi64EEv26Group_norm_nhwc_bwd_params)
        /*0554*/ 	.word	0x00000000


	//----- nvinfo : EIATTR_REGCOUNT
	.align		4
.L_267:
        /*0558*/ 	.byte	0x04, 0x2f
        /*055a*/ 	.short	(.L_269 - .L_268)
	.align		4
.L_268:
        /*055c*/ 	.word	index@(_Z30group_norm_nhwc_bwd_sum_kernelI11Bf16IOFp16WLi168EEv26Group_norm_nhwc_bwd_params)
        /*0560*/ 	.word	0x00000025


	//----- nvinfo : EIATTR_FRAME_SIZE
	.align		4
.L_269:
        /*0564*/ 	.byte	0x04, 0x11
        /*0566*/ 	.short	(.L_271 - .L_270)
	.align		4
.L_270:
        /*0568*/ 	.word	index@($__internal_51_$__cuda_sm70_warpsync)
        /*056c*/ 	.word	0x00000000


	//----- nvinfo : EIATTR_FRAME_SIZE
	.align		4
.L_271:
        /*0570*/ 	.byte	0x04, 0x11
        /*0572*/ 	.short	(.L_273 - .L_272)
	.align		4
.L_272:
        /*0574*/ 	.word	index@(_Z30group_norm_nhwc_bwd_sum_kernelI11Bf16IOFp16WLi168EEv26Group_norm_nhwc_bwd_params)
        /*0578*/ 	.word	0x00000000


	//----- nvinfo : EIATTR_REGCOUNT
	.align		4
.L_273:
        /*057c*/ 	.byte	0x04, 0x2f
        /*057e*/ 	.short	(.L_275 - .L_274)
	.align		4
.L_274:
        /*0580*/ 	.word	index@(_Z30group_norm_nhwc_bwd_sum_kernelI11Bf16IOFp16WLi196EEv26Group_norm_nhwc_bwd_params)
        /*0584*/ 	.word	0x00000024


	//----- nvinfo : EIATTR_FRAME_SIZE
	.align		4
.L_275:
        /*0588*/ 	.byte	0x04, 0x11
        /*058a*/ 	.short	(.L_277 - .L_276)
	.align		4
.L_276:
        /*058c*/ 	.word	index@($__internal_50_$__cuda_sm70_warpsync)
        /*0590*/ 	.word	0x00000000


	//----- nvinfo : EIATTR_FRAME_SIZE
	.align		4
.L_277:
        /*0594*/ 	.byte	0x04, 0x11
        /*0596*/ 	.short	(.L_279 - .L_278)
	.align		4
.L_278:
        /*0598*/ 	.word	index@(_Z30group_norm_nhwc_bwd_sum_kernelI11Bf16IOFp16WLi196EEv26Group_norm_nhwc_bwd_params)
        /*059c*/ 	.word	0x00000000


	//----- nvinfo : EIATTR_REGCOUNT
	.align		4
.L_279:
        /*05a0*/ 	.byte	0x04, 0x2f
        /*05a2*/ 	.short	(.L_281 - .L_280)
	.align		4
.L_280:
        /*05a4*/ 	.word	index@(_Z30group_norm_nhwc_bwd_sum_kernelI11Bf16IOBf16WLi160EEv26Group_norm_nhwc_bwd_params)
        /*05a8*/ 	.word	0x00000020


	//----- nvinfo : EIATTR_FRAME_SIZE
	.align		4
.L_281:
        /*05ac*/ 	.byte	0x04, 0x11
        /*05ae*/ 	.short	(.L_283 - .L_282)
	.align		4
.L_282:
        /*05b0*/ 	.word	index@($__internal_49_$__cuda_sm70_shflsync_up)
        /*05b4*/ 	.word	0x00000000


	//----- nvinfo : EIATTR_FRAME_SIZE
	.align		4
.L_283:
        /*05b8*/ 	.byte	0x04, 0x11
        /*05ba*/ 	.short	(.L_285 - .L_284)
	.align		4
.L_284:
        /*05bc*/ 	.word	index@(_Z30group_norm_nhwc_bwd_sum_kernelI11Bf16IOBf16WLi160EEv26Group_norm_nhwc_bwd_params)
        /*05c0*/ 	.word	0x00000000


	//----- nvinfo : EIATTR_REGCOUNT
	.align		4
.L_285:
        /*05c4*/ 	.byte	0x04, 0x2f
        /*05c6*/ 	.short	(.L_287 - .L_286)
	.align		4
.L_286:
        /*05c8*/ 	.word	index@(_Z30group_norm_nhwc_bwd_sum_kernelI11Bf16IOBf16WLi140EEv26Group_norm_nhwc_bwd_params)
        /*05cc*/ 	.word	0x00000024


	//----- nvinfo : EIATTR_FRAME_SIZE
	.align		4
.L_287:
        /*05d0*/ 	.byte	0x04, 0x11
        /*05d2*/ 	.short	(.L_289 - .L_288)
	.align		4
.L_288:
        /*05d4*/ 	.word	index@($__internal_48_$__cuda_sm70_warpsync)
        /*05d8*/ 	.word	0x00000000


	//----- nvinfo : EIATTR_FRAME_SIZE
	.align		4
.L_289:
        /*05dc*/ 	.byte	0x04, 0x11
        /*05de*/ 	.short	(.L_291 - .L_290)
	.align		4
.L_290:
        /*05e0*/ 	.word	index@(_Z30group_norm_nhwc_bwd_sum_kernelI11Bf16IOBf16WLi140EEv26Group_norm_nhwc_bwd_params)
        /*05e4*/ 	.word	0x00000000


	//----- nvinfo : EIATTR_REGCOUNT
	.align		4
.L_291:
        /*05e8*/ 	.byte	0x04, 0x2f
        /*05ea*/ 	.short	(.L_293 - .L_292)
	.align		4
.L_292:
        /*05ec*/ 	.word	index@(_Z30group_norm_nhwc_bwd_sum_kernelI11Bf16IOBf16WLi120EEv26Group_norm_nhwc_bwd_params)
        /*05f0*/ 	.word	0x00000024


	//----- nvinfo : EIATTR_FRAME_SIZE
	.align		4
.L_293:
        /*05f4*/ 	.byte	0x04, 0x11
        /*05f6*/ 	.short	(.L_295 - .L_294)
	.align		4
.L_294:
        /*05f8*/ 	.word	index@($__internal_47_$__cuda_sm70_warpsync)
        /*05fc*/ 	.word	0x00000000


	//----- nvinfo : EIATTR_FRAME_SIZE
	.align		4
.L_295:
        /*0600*/ 	.byte	0x04, 0x11
        /*0602*/ 	.short	(.L_297 - .L_296)
	.align		4
.L_296:
        /*0604*/ 	.word	index@(_Z30group_norm_nhwc_bwd_sum_kernelI11Bf16IOBf16WLi120EEv26Group_norm_nhwc_bwd_params)
        /*0608*/ 	.word	0x00000000


	//----- nvinfo : EIATTR_REGCOUNT
	.align		4
.L_297:
        /*060c*/ 	.byte	0x04, 0x2f
        /*060e*/ 	.short	(.L_299 - .L_298)
	.align		4
.L_298:
        /*0610*/ 	.word	index@(_Z30group_norm_nhwc_bwd_sum_kernelI11Bf16IOBf16WLi256EEv26Group_norm_nhwc_bwd_params)
        /*0614*/ 	.word	0x00000020


	//----- nvinfo : EIATTR_FRAME_SIZE
	.align		4
.L_299:
        /*0618*/ 	.byte	0x04, 0x11
        /*061a*/ 	.short	(.L_301 - .L_300)
	.align		4
.L_300:
        /*061c*/ 	.word	index@($__internal_46_$__cuda_sm70_shflsync_up)
        /*0620*/ 	.word	0x00000000


	//----- nvinfo : EIATTR_FRAME_SIZE
	.align		4
.L_301:
        /*0624*/ 	.byte	0x04, 0x11
        /*0626*/ 	.short	(.L_303 - .L_302)
	.align		4
.L_302:
        /*0628*/ 	.word	index@(_Z30group_norm_nhwc_bwd_sum_kernelI11Bf16IOBf16WLi256EEv26Group_norm_nhwc_bwd_params)
        /*062c*/ 	.word	0x00000000


	//----- nvinfo : EIATTR_REGCOUNT
	.align		4
.L_303:
        /*0630*/ 	.byte	0x04, 0x2f
        /*0632*/ 	.short	(.L_305 - .L_304)
	.align		4
.L_304:
        /*0634*/ 	.word	index@(_Z30group_norm_nhwc_bwd_sum_kernelI11Bf16IOBf16WLi448EEv26Group_norm_nhwc_bwd_params)
        /*0638*/ 	.word	0x00000020


	//----- nvinfo : EIATTR_FRAME_SIZE
	.align		4
.L_305:
        /*063c*/ 	.byte	0x04, 0x11
        /*063e*/ 	.short	(.L_307 - .L_306)
	.align		4
.L_306:
        /*0640*/ 	.word	index@($__internal_45_$__cuda_sm70_shflsync_up)
        /*0644*/ 	.word	0x00000000


	//----- nvinfo : EIATTR_FRAME_SIZE
	.align		4
.L_307:
        /*0648*/ 	.byte	0x04, 0x11
        /*064a*/ 	.short	(.L_309 - .L_308)
	.align		4
.L_308:
        /*064c*/ 	.word	index@(_Z30group_norm_nhwc_bwd_sum_kernelI11Bf16IOBf16WLi448EEv26Group_norm_nhwc_bwd_params)
        /*0650*/ 	.word	0x00000000


	//----- nvinfo : EIATTR_REGCOUNT
	.align		4
.L_309:
        /*0654*/ 	.byte	0x04, 0x2f
        /*0656*/ 	.short	(.L_311 - .L_310)
	.align		4
.L_310:
        /*0658*/ 	.word	index@(_Z30group_norm_nhwc_bwd_sum_kernelI11Bf16IOBf16WLi192EEv26Group_norm_nhwc_bwd_params)
        /*065c*/ 	.word	0x00000020


	//----- nvinfo : EIATTR_FRAME_SIZE
	.align		4
.L_311:
        /*0660*/ 	.byte	0x04, 0x11
        /*0662*/ 	.short	(.L_313 - .L_312)
	.align		4
.L_312:
        /*0664*/ 	.word	index@($__internal_44_$__cuda_sm70_shflsync_up)
        /*0668*/ 	.word	0x00000000


	//----- nvinfo : EIATTR_FRAME_SIZE
	.align		4
.L_313:
        /*066c*/ 	.byte	0x04, 0x11
        /*066e*/ 	.short	(.L_315 - .L_314)
	.align		4
.L_314:
        /*0670*/ 	.word	index@(_Z30group_norm_nhwc_bwd_sum_kernelI11Bf16IOBf16WLi192EEv26Group_norm_nhwc_bwd_params)
        /*0674*/ 	.word	0x00000000


	//----- nvinfo : EIATTR_REGCOUNT
	.align		4
.L_315:
        /*0678*/ 	.byte	0x04, 0x2f
        /*067a*/ 	.short	(.L_317 - .L_316)
	.align		4
.L_316:
        /*067c*/ 	.word	index@(_Z30group_norm_nhwc_bwd_sum_kernelI11Bf16IOBf16WLi128EEv26Group_norm_nhwc_bwd_params)
        /*0680*/ 	.word	0x00000020


	//----- nvinfo : EIATTR_FRAME_SIZE
	.align		4
.L_317:
        /*0684*/ 	.byte	0x04, 0x11
        /*0686*/ 	.short	(.L_319 - .L_318)
	.align		4
.L_318:
        /*0688*/ 	.word	index@($__internal_43_$__cuda_sm70_shflsync_up)
        /*068c*/ 	.word	0x00000000


	//----- nvinfo : EIATTR_FRAME_SIZE
	.align		4
.L_319:
        /*0690*/ 	.byte	0x04, 0x11
        /*0692*/ 	.short	(.L_321 - .L_320)
	.align		4
.L_320:
        /*0694*/ 	.word	index@(_Z30group_norm_nhwc_bwd_sum_kernelI11Bf16IOBf16WLi128EEv26Group_norm_nhwc_bwd_params)
        /*0698*/ 	.word	0x00000000


	//----- nvinfo : EIATTR_REGCOUNT
	.align		4
.L_321:
        /*069c*/ 	.byte	0x04, 0x2f
        /*069e*/ 	.short	(.L_323 - .L_322)
	.align		4
.L_322:
        /*06a0*/ 	.word	index@(_Z30group_norm_nhwc_bwd_sum_kernelI11Bf16IOBf16WLi64EEv26Group_norm_nhwc_bwd_params)
        /*06a4*/ 	.word	0x00000020


	//----- nvinfo : EIATTR_FRAME_SIZE
	.align		4
.L_323:
        /*06a8*/ 	.byte	0x04, 0x11
        /*06aa*/ 	.short	(.L_325 - .L_324)
	.align		4
.L_324:
        /*06ac*/ 	.word	index@($__internal_42_$__cuda_sm70_shflsync_up)
        /*06b0*/ 	.word	0x00000000


	//----- nvinfo : EIATTR_FRAME_SIZE
	.align		4
.L_325:
        /*06b4*/ 	.byte	0x04, 0x11
        /*06b6*/ 	.short	(.L_327 - .L_326)
	.align		4
.L_326:
        /*06b8*/ 	.word	index@(_Z30group_norm_nhwc_bwd_sum_kernelI11Bf16IOBf16WLi64EEv26Group_norm_nhwc_bwd_params)
        /*06bc*/ 	.word	0x00000000


	//----- nvinfo : EIATTR_REGCOUNT
	.align		4
.L_327:
        /*06c0*/ 	.byte	0x04, 0x2f
        /*06c2*/ 	.short	(.L_329 - .L_328)
	.align		4
.L_328:
        /*06c4*/ 	.word	index@(_Z30group_norm_nhwc_bwd_sum_kernelI11Bf16IOBf16WLi168EEv26Group_norm_nhwc_bwd_params)
        /*06c8*/ 	.word	0x00000025


	//----- nvinfo : EIATTR_FRAME_SIZE
	.align		4
.L_329:
        /*06cc*/ 	.byte	0x04, 0x11
        /*06ce*/ 	.short	(.L_331 - .L_330)
	.align		4
.L_330:
        /*06d0*/ 	.word	index@($__internal_41_$__cuda_sm70_warpsync)
        /*06d4*/ 	.word	0x00000000


	//----- nvinfo : EIATTR_FRAME_SIZE
	.align		4
.L_331:
        /*06d8*/ 	.byte	0x04, 0x11
        /*06da*/ 	.short	(.L_333 - .L_332)
	.align		4
.L_332:
        /*06dc*/ 	.word	index@(_Z30group_norm_nhwc_bwd_sum_kernelI11Bf16IOBf16WLi168EEv26Group_norm_nhwc_bwd_params)
        /*06e0*/ 	.word	0x00000000


	//----- nvinfo : EIATTR_REGCOUNT
	.align		4
.L_333:
        /*06e4*/ 	.byte	0x04, 0x2f
        /*06e6*/ 	.short	(.L_335 - .L_334)
	.align		4
.L_334:
        /*06e8*/ 	.word	index@(_Z30group_norm_nhwc_bwd_sum_kernelI11Bf16IOBf16WLi196EEv26Group_norm_nhwc_bwd_params)
        /*06ec*/ 	.word	0x00000024


	//----- nvinfo : EIATTR_FRAME_SIZE
	.align		4
.L_335:
        /*06f0*/ 	.byte	0x04, 0x11
        /*06f2*/ 	.short	(.L_337 - .L_336)
	.align		4
.L_336:
        /*06f4*/ 	.word	index@($__internal_40_$__cuda_sm70_warpsync)
        /*06f8*/ 	.word	0x00000000


	//----- nvinfo : EIATTR_FRAME_SIZE
	.align		4
.L_337:
        /*06fc*/ 	.byte	0x04, 0x11
        /*06fe*/ 	.short	(.L_339 - .L_338)
	.align		4
.L_338:
        /*0700*/ 	.word	index@(_Z30group_norm_nhwc_bwd_sum_kernelI11Bf16IOBf16WLi196EEv26Group_norm_nhwc_bwd_params)
        /*0704*/ 	.word	0x00000000


	//----- nvinfo : EIATTR_REGCOUNT
	.align		4
.L_339:
        /*0708*/ 	.byte	0x04, 0x2f
        /*070a*/ 	.short	(.L_341 - .L_340)
	.align		4
.L_340:
        /*070c*/ 	.word	index@(_Z30group_norm_nhwc_bwd_sum_kernelI11Bf16IOFp32WLi160EEv26Group_norm_nhwc_bwd_params)
        /*0710*/ 	.word	0x00000020


	//----- nvinfo : EIATTR_FRAME_SIZE
	.align		4
.L_341:
        /*0714*/ 	.byte	0x04, 0x11
        /*0716*/ 	.short	(.L_343 - .L_342)
	.align		4
.L_342:
        /*0718*/ 	.word	index@($__internal_39_$__cuda_sm70_shflsync_up)
        /*071c*/ 	.word	0x00000000


	//----- nvinfo : EIATTR_FRAME_SIZE
	.align		4
.L_343:
        /*0720*/ 	.byte	0x04, 0x11
        /*0722*/ 	.short	(.L_345 - .L_344)
	.align		4
.L_344:
        /*0724*/ 	.word	index@(_Z30group_norm_nhwc_bwd_sum_kernelI11Bf16IOFp32WLi160EEv26Group_norm_nhwc_bwd_params)
        /*0728*/ 	.word	0x00000000


	//----- nvinfo : EIATTR_REGCOUNT
	.align		4
.L_345:
        /*072c*/ 	.byte	0x04, 0x2f
        /*072e*/ 	.short	(.L_347 - .L_346)
	.align		4
.L_346:
        /*0730*/ 	.word	index@(_Z30group_norm_nhwc_bwd_sum_kernelI11Bf16IOFp32WLi140EEv26Group_norm_nhwc_bwd_params)
        /*0734*/ 	.word	0x00000024


	//----- nvinfo : EIATTR_FRAME_SIZE
	.align		4
.L_347:
        /*0738*/ 	.byte	0x04, 0x11
        /*073a*/ 	.short	(.L_349 - .L_348)
	.align		4
.L_348:
        /*073c*/ 	.word	index@($__internal_38_$__cuda_sm70_warpsync)
        /*0740*/ 	.word	0x00000000


	//----- nvinfo : EIATTR_FRAME_SIZE
	.align		4
.L_349:
        /*0744*/ 	.byte	0x04, 0x11
        /*0746*/ 	.short	(.L_351 - .L_350)
	.align		4
.L_350:
        /*0748*/ 	.word	index@(_Z30group_norm_nhwc_bwd_sum_kernelI11Bf16IOFp32WLi140EEv26Group_norm_nhwc_bwd_params)
        /*074c*/ 	.word	0x00000000


	//----- nvinfo : EIATTR_REGCOUNT
	.align		4
.L_351:
        /*0750*/ 	.byte	0x04, 0x2f
        /*0752*/ 	.short	(.L_353 - .L_352)
	.align		4
.L_352:
        /*0754*/ 	.word	index@(_Z30group_norm_nhwc_bwd_sum_kernelI11Bf16IOFp32WLi120EEv26Group_norm_nhwc_bwd_params)
        /*0758*/ 	.word	0x00000024


	//----- nvinfo : EIATTR_FRAME_SIZE
	.align		4
.L_353:
        /*075c*/ 	.byte	0x04, 0x11
        /*075e*/ 	.short	(.L_355 - .L_354)
	.align		4
.L_354:
        /*0760*/ 	.word	index@($__internal_37_$__cuda_sm70_warpsync)
        /*0764*/ 	.word	0x00000000


	//----- nvinfo : EIATTR_FRAME_SIZE
	.align		4
.L_355:
        /*0768*/ 	.byte	0x04, 0x11
        /*076a*/ 	.short	(.L_357 - .L_356)
	.align		4
.L_356:
        /*076c*/ 	.word	index@(_Z30group_norm_nhwc_bwd_sum_kernelI11Bf16IOFp32WLi120EEv26Group_norm_nhwc_bwd_params)
        /*0770*/ 	.word	0x00000000


	//----- nvinfo : EIATTR_REGCOUNT
	.align		4
.L_357:
        /*0774*/ 	.byte	0x04, 0x2f
        /*0776*/ 	.short	(.L_359 - .L_358)
	.align		4
.L_358:
        /*0778*/ 	.word	index@(_Z30group_norm_nhwc_bwd_sum_kernelI11Bf16IOFp32WLi256EEv26Group_norm_nhwc_bwd_params)
        /*077c*/ 	.word	0x00000020


	//----- nvinfo : EIATTR_FRAME_SIZE
	.align		4
.L_359:
        /*0780*/ 	.byte	0x04, 0x11
        /*0782*/ 	.short	(.L_361 - .L_360)
	.align		4
.L_360:
        /*0784*/ 	.word	index@($__internal_36_$__cuda_sm70_shflsync_up)
        /*0788*/ 	.word	0x00000000


	//----- nvinfo : EIATTR_FRAME_SIZE
	.align		4
.L_361:
        /*078c*/ 	.byte	0x04, 0x11
        /*078e*/ 	.short	(.L_363 - .L_362)
	.align		4
.L_362:
        /*0790*/ 	.word	index@(_Z30group_norm_nhwc_bwd_sum_kernelI11Bf16IOFp32WLi256EEv26Group_norm_nhwc_bwd_params)
        /*0794*/ 	.word	0x00000000


	//----- nvinfo : EIATTR_REGCOUNT
	.align		4
.L_363:
        /*0798*/ 	.byte	0x04, 0x2f
        /*079a*/ 	.short	(.L_365 - .L_364)
	.align		4
.L_364:
        /*079c*/ 	.word	index@(_Z30group_norm_nhwc_bwd_sum_kernelI11Bf16IOFp32WLi448EEv26Group_norm_nhwc_bwd_params)
        /*07a0*/ 	.word	0x00000020


	//----- nvinfo : EIATTR_FRAME_SIZE
	.align		4
.L_365:
        /*07a4*/ 	.byte	0x04, 0x11
        /*07a6*/ 	.short	(.L_367 - .L_366)
	.align		4
.L_366:
        /*07a8*/ 	.word	index@($__internal_35_$__cuda_sm70_shflsync_up)
        /*07ac*/ 	.word	0x00000000


	//----- nvinfo : EIATTR_FRAME_SIZE
	.align		4
.L_367:
        /*07b0*/ 	.byte	0x04, 0x11
        /*07b2*/ 	.short	(.L_369 - .L_368)
	.align		4
.L_368:
        /*07b4*/ 	.word	index@(_Z30group_norm_nhwc_bwd_sum_kernelI11Bf16IOFp32WLi448EEv26Group_norm_nhwc_bwd_params)
        /*07b8*/ 	.word	0x00000000


	//----- nvinfo : EIATTR_REGCOUNT
	.align		4
.L_369:
        /*07bc*/ 	.byte	0x04, 0x2f
        /*07be*/ 	.short	(.L_371 - .L_370)
	.align		4
.L_370:
        /*07c0*/ 	.word	index@(_Z30group_norm_nhwc_bwd_sum_kernelI11Bf16IOFp32WLi192EEv26Group_norm_nhwc_bwd_params)
        /*07c4*/ 	.word	0x00000020


	//----- nvinfo : EIATTR_FRAME_SIZE
	.align		4
.L_371:
        /*07c8*/ 	.byte	0x04, 0x11
        /*07ca*/ 	.short	(.L_373 - .L_372)
	.align		4
.L_372:
        /*07cc*/ 	.word	index@($__internal_34_$__cuda_sm70_shflsync_up)
        /*07d0*/ 	.word	0x00000000


	//----- nvinfo : EIATTR_FRAME_SIZE
	.align		4
.L_373:
        /*07d4*/ 	.byte	0x04, 0x11
        /*07d6*/ 	.short	(.L_375 - .L_374)
	.align		4
.L_374:
        /*07d8*/ 	.word	index@(_Z30group_norm_nhwc_bwd_sum_kernelI11Bf16IOFp32WLi192EEv26Group_norm_nhwc_bwd_params)
        /*07dc*/ 	.word	0x00000000


	//----- nvinfo : EIATTR_REGCOUNT
	.align		4
.L_375:
        /*07e0*/ 	.byte	0x04, 0x2f
        /*07e2*/ 	.short	(.L_377 - .L_376)
	.align		4
.L_376:
        /*07e4*/ 	.word	index@(_Z30group_norm_nhwc_bwd_sum_kernelI11Bf16IOFp32WLi128EEv26Group_norm_nhwc_bwd_params)
        /*07e8*/ 	.word	0x00000020


	//----- nvinfo : EIATTR_FRAME_SIZE
	.align		4
.L_377:
        /*07ec*/ 	.byte	0x04, 0x11
        /*07ee*/ 	.short	(.L_379 - .L_378)
	.align		4
.L_378:
        /*07f0*/ 	.word	index@($__internal_33_$__cuda_sm70_shflsync_up)
        /*07f4*/ 	.word	0x00000000


	//----- nvinfo : EIATTR_FRAME_SIZE
	.align		4
.L_379:
        /*07f8*/ 	.byte	0x04, 0x11
        /*07fa*/ 	.short	(.L_381 - .L_380)
	.align		4
.L_380:
        /*07fc*/ 	.word	index@(_Z30group_norm_nhwc_bwd_sum_kernelI11Bf16IOFp32WLi128EEv26Group_norm_nhwc_bwd_params)
        /*0800*/ 	.word	0x00000000


	//----- nvinfo : EIATTR_REGCOUNT
	.align		4
.L_381:
        /*0804*/ 	.byte	0x04, 0x2f
        /*0806*/ 	.short	(.L_383 - .L_382)
	.align		4
.L_382:
        /*0808*/ 	.word	index@(_Z30group_norm_nhwc_bwd_sum_kernelI11Bf16IOFp32WLi64EEv26Group_norm_nhwc_bwd_params)
        /*080c*/ 	.word	0x00000020


	//----- nvinfo : EIATTR_FRAME_SIZE
	.align		4
.L_383:
        /*0810*/ 	.byte	0x04, 0x11
        /*0812*/ 	.short	(.L_385 - .L_384)
	.align		4
.L_384:
        /*0814*/ 	.word	index@($__internal_32_$__cuda_sm70_shflsync_up)
        /*0818*/ 	.word	0x00000000


	//----- nvinfo : EIATTR_FRAME_SIZE
	.align		4
.L_385:
        /*081c*/ 	.byte	0x04, 0x11
        /*081e*/ 	.short	(.L_387 - .L_386)
	.align		4
.L_386:
        /*0820*/ 	.word	index@(_Z30group_norm_nhwc_bwd_sum_kernelI11Bf16IOFp32WLi64EEv26Group_norm_nhwc_bwd_params)
        /*0824*/ 	.word	0x00000000


	//----- nvinfo : EIATTR_REGCOUNT
	.align		4
.L_387:
        /*0828*/ 	.byte	0x04, 0x2f
        /*082a*/ 	.short	(.L_389 - .L_388)
	.align		4
.L_388:
        /*082c*/ 	.word	index@(_Z30group_norm_nhwc_bwd_sum_kernelI11Bf16IOFp32WLi168EEv26Group_norm_nhwc_bwd_params)
        /*0830*/ 	.word	0x00000025


	//----- nvinfo : EIATTR_FRAME_SIZE
	.align		4
.L_389:
        /*0834*/ 	.byte	0x04, 0x11
        /*0836*/ 	.short	(.L_391 - .L_390)
	.align		4
.L_390:
        /*0838*/ 	.word	index@($__internal_31_$__cuda_sm70_warpsync)
        /*083c*/ 	.word	0x00000000


	//----- nvinfo : EIATTR_FRAME_SIZE
	.align		4
.L_391:
        /*0840*/ 	.byte	0x04, 0x11
        /*0842*/ 	.short	(.L_393 - .L_392)
	.align		4
.L_392:
        /*0844*/ 	.word	index@(_Z30group_norm_nhwc_bwd_sum_kernelI11Bf16IOFp32WLi168EEv26Group_norm_nhwc_bwd_params)
        /*0848*/ 	.word	0x00000000


	//----- nvinfo : EIATTR_REGCOUNT
	.align		4
.L_393:
        /*084c*/ 	.byte	0x04, 0x2f
        /*084e*/ 	.short	(.L_395 - .L_394)
	.align		4
.L_394:
        /*0850*/ 	.word	index@(_Z30group_norm_nhwc_bwd_sum_kernelI11Bf16IOFp32WLi196EEv26Group_norm_nhwc_bwd_params)
        /*0854*/ 	.word	0x00000024


	//----- nvinfo : EIATTR_FRAME_SIZE
	.align		4
.L_395:
        /*0858*/ 	.byte	0x04, 0x11
        /*085a*/ 	.short	(.L_397 - .L_396)
	.align		4
.L_396:
        /*085c*/ 	.word	index@($__internal_30_$__cuda_sm70_warpsync)
        /*0860*/ 	.word	0x00000000


	//----- nvinfo : EIATTR_FRAME_SIZE
	.align		4
.L_397:
        /*0864*/ 	.byte	0x04, 0x11
        /*0866*/ 	.short	(.L_399 - .L_398)
	.align		4
.L_398:
        /*0868*/ 	.word	index@(_Z30group_norm_nhwc_bwd_sum_kernelI11Bf16IOFp32WLi196EEv26Group_norm_nhwc_bwd_params)
        /*086c*/ 	.word	0x00000000


	//----- nvinfo : EIATTR_REGCOUNT
	.align		4
.L_399:
        /*0870*/ 	.byte	0x04, 0x2f
        /*0872*/ 	.short	(.L_401 - .L_400)
	.align		4
.L_400:
        /*0874*/ 	.word	index@(_Z30group_norm_nhwc_bwd_sum_kernelI11Fp32IOFp16WLi160EEv26Group_norm_nhwc_bwd_params)
        /*0878*/ 	.word	0x00000028


	//----- nvinfo : EIATTR_FRAME_SIZE
	.align		4
.L_401:
        /*087c*/ 	.byte	0x04, 0x11
        /*087e*/ 	.short	(.L_403 - .L_402)
	.align		4
.L_402:
        /*0880*/ 	.word	index@($__internal_29_$__cuda_sm70_shflsync_up)
        /*0884*/ 	.word	0x00000000


	//----- nvinfo : EIATTR_FRAME_SIZE
	.align		4
.L_403:
        /*0888*/ 	.byte	0x04, 0x11
        /*088a*/ 	.short	(.L_405 - .L_404)
	.align		4
.L_404:
        /*088c*/ 	.word	index@(_Z30group_norm_nhwc_bwd_sum_kernelI11Fp32IOFp16WLi160EEv26Group_norm_nhwc_bwd_params)
        /*0890*/ 	.word	0x00000000


	//----- nvinfo : EIATTR_REGCOUNT
	.align		4
.L_405:
        /*0894*/ 	.byte	0x04, 0x2f
        /*0896*/ 	.short	(.L_407 - .L_406)
	.align		4
.L_406:
        /*0898*/ 	.word	index@(_Z30group_norm_nhwc_bwd_sum_kernelI11Fp32IOFp16WLi140EEv26Group_norm_nhwc_bwd_params)
        /*089c*/ 	.word	0x00000028


	//----- nvinfo : EIATTR_FRAME_SIZE
	.align		4
.L_407:
        /*08a0*/ 	.byte	0x04, 0x11
        /*08a2*/ 	.short	(.L_409 - .L_408)
	.align		4
.L_408:
        /*08a4*/ 	.word	index@($__internal_28_$__cuda_sm70_warpsync)
        /*08a8*/ 	.word	0x00000000


	//----- nvinfo : EIATTR_FRAME_SIZE
	.align		4
.L_409:
        /*08ac*/ 	.byte	0x04, 0x11
        /*08ae*/ 	.short	(.L_411 - .L_410)
	.align		4
.L_410:
        /*08b0*/ 	.word	index@(_Z30group_norm_nhwc_bwd_sum_kernelI11Fp32IOFp16WLi140EEv26Group_norm_nhwc_bwd_params)
        /*08b4*/ 	.word	0x00000000


	//----- nvinfo : EIATTR_REGCOUNT
	.align		4
.L_411:
        /*08b8*/ 	.byte	0x04, 0x2f
        /*08ba*/ 	.short	(.L_413 - .L_412)
	.align		4
.L_412:
        /*08bc*/ 	.word	index@(_Z30group_norm_nhwc_bwd_sum_kernelI11Fp32IOFp16WLi120EEv26Group_norm_nhwc_bwd_params)
        /*08c0*/ 	.word	0x00000028


	//----- nvinfo : EIATTR_FRAME_SIZE
	.align		4
.L_413:
        /*08c4*/ 	.byte	0x04, 0x11
        /*08c6*/ 	.short	(.L_415 - .L_414)
	.align		4
.L_414:
        /*08c8*/ 	.word	index@($__internal_27_$__cuda_sm70_warpsync)
        /*08cc*/ 	.word	0x00000000


	//----- nvinfo : EIATTR_FRAME_SIZE
	.align		4
.L_415:
        /*08d0*/ 	.byte	0x04, 0x11
        /*08d2*/ 	.short	(.L_417 - .L_416)
	.align		4
.L_416:
        /*08d4*/ 	.word	index@(_Z30group_norm_nhwc_bwd_sum_kernelI11Fp32IOFp16WLi120EEv26Group_norm_nhwc_bwd_params)
        /*08d8*/ 	.word	0x00000000


	//----- nvinfo : EIATTR_REGCOUNT
	.align		4
.L_417:
        /*08dc*/ 	.byte	0x04, 0x2f
        /*08de*/ 	.short	(.L_419 - .L_418)
	.align		4
.L_418:
        /*08e0*/ 	.word	index@(_Z30group_norm_nhwc_bwd_sum_kernelI11Fp32IOFp16WLi256EEv26Group_norm_nhwc_bwd_params)
        /*08e4*/ 	.word	0x00000028


	//----- nvinfo : EIATTR_FRAME_SIZE
	.align		4
.L_419:
        /*08e8*/ 	.byte	0x04, 0x11
        /*08ea*/ 	.short	(.L_421 - .L_420)
	.align		4
.L_420:
        /*08ec*/ 	.word	index@($__internal_26_$__cuda_sm70_shflsync_up)
        /*08f0*/ 	.word	0x00000000


	//----- nvinfo : EIATTR_FRAME_SIZE
	.align		4
.L_421:
        /*08f4*/ 	.byte	0x04, 0x11
        /*08f6*/ 	.short	(.L_423 - .L_422)
	.align		4
.L_422:
        /*08f8*/ 	.word	index@(_Z30group_norm_nhwc_bwd_sum_kernelI11Fp32IOFp16WLi256EEv26Group_norm_nhwc_bwd_params)
        /*08fc*/ 	.word	0x00000000


	//----- nvinfo : EIATTR_REGCOUNT
	.align		4
.L_423:
        /*0900*/ 	.byte	0x04, 0x2f
        /*0902*/ 	.short	(.L_425 - .L_424)
	.align		4
.L_424:
        /*0904*/ 	.word	index@(_Z30group_norm_nhwc_bwd_sum_kernelI11Fp32IOFp16WLi448EEv26Group_norm_nhwc_bwd_params)
        /*0908*/ 	.word	0x00000028


	//----- nvinfo : EIATTR_FRAME_SIZE
	.align		4
.L_425:
        /*090c*/ 	.byte	0x04, 0x11
        /*090e*/ 	.short	(.L_427 - .L_426)
	.align		4
.L_426:
        /*0910*/ 	.word	index@($__internal_25_$__cuda_sm70_shflsync_up)
        /*0914*/ 	.word	0x00000000


	//----- nvinfo : EIATTR_FRAME_SIZE
	.align		4
.L_427:
        /*0918*/ 	.byte	0x04, 0x11
        /*091a*/ 	.short	(.L_429 - .L_428)
	.align		4
.L_428:
        /*091c*/ 	.word	index@(_Z30group_norm_nhwc_bwd_sum_kernelI11Fp32IOFp16WLi448EEv26Group_norm_nhwc_bwd_params)
        /*0920*/ 	.word	0x00000000


	//----- nvinfo : EIATTR_REGCOUNT
	.align		4
.L_429:
        /*0924*/ 	.byte	0x04, 0x2f
        /*0926*/ 	.short	(.L_431 - .L_430)
	.align		4
.L_430:
        /*0928*/ 	.word	index@(_Z30group_norm_nhwc_bwd_sum_kernelI11Fp32IOFp16WLi192EEv26Group_norm_nhwc_bwd_params)
        /*092c*/ 	.word	0x00000028


	//----- nvinfo : EIATTR_FRAME_SIZE
	.align		4
.L_431:
        /*0930*/ 	.byte	0x04, 0x11
        /*0932*/ 	.short	(.L_433 - .L_432)
	.align		4
.L_432:
        /*0934*/ 	.word	index@($__internal_24_$__cuda_sm70_shflsync_up)
        /*0938*/ 	.word	0x00000000


	//----- nvinfo : EIATTR_FRAME_SIZE
	.align		4
.L_433:
        /*093c*/ 	.byte	0x04, 0x11
        /*093e*/ 	.short	(.L_435 - .L_434)
	.align		4
.L_434:
        /*0940*/ 	.word	index@(_Z30group_norm_nhwc_bwd_sum_kernelI11Fp32IOFp16WLi192EEv26Group_norm_nhwc_bwd_params)
        /*0944*/ 	.word	0x00000000


	//----- nvinfo : EIATTR_REGCOUNT
	.align		4
.L_435:
        /*0948*/ 	.byte	0x04, 0x2f
        /*094a*/ 	.short	(.L_437 - .L_436)
	.align		4
.L_436:
        /*094c*/ 	.word	index@(_Z30group_norm_nhwc_bwd_sum_kernelI11Fp32IOFp16WLi128EEv26Group_norm_nhwc_bwd_params)
        /*0950*/ 	.word	0x00000028


	//----- nvinfo : EIATTR_FRAME_SIZE
	.align		4
.L_437:
        /*0954*/ 	.byte	0x04, 0x11
        /*0956*/ 	.short	(.L_439 - .L_438)
	.align		4
.L_438:
        /*0958*/ 	.word	index@($__internal_23_$__cuda_sm70_shflsync_up)
        /*095c*/ 	.word	0x00000000


	//----- nvinfo : EIATTR_FRAME_SIZE
	.align		4
.L_439:
        /*0960*/ 	.byte	0x04, 0x11
        /*0962*/ 	.short	(.L_441 - .L_440)
	.align		4
.L_440:
        /*0964*/ 	.word	index@(_Z30group_norm_nhwc_bwd_sum_kernelI11Fp32IOFp16WLi128EEv26Group_norm_nhwc_bwd_params)
        /*0968*/ 	.word	0x00000000


	//----- nvinfo : EIATTR_REGCOUNT
	.align		4
.L_441:
        /*096c*/ 	.byte	0x04, 0x2f
        /*096e*/ 	.short	(.L_443 - .L_442)
	.align		4
.L_442:
        /*0970*/ 	.word	index@(_Z30group_norm_nhwc_bwd_sum_kernelI11Fp32IOFp16WLi64EEv26Group_norm_nhwc_bwd_params)
        /*0974*/ 	.word	0x00000028


	//----- nvinfo : EIATTR_FRAME_SIZE
	.align		4
.L_443:
        /*0978*/ 	.byte	0x04, 0x11
        /*097a*/ 	.short	(.L_445 - .L_444)
	.align		4
.L_444:
        /*097c*/ 	.word	index@($__internal_22_$__cuda_sm70_shflsync_up)
        /*0980*/ 	.word	0x00000000


	//----- nvinfo : EIATTR_FRAME_SIZE
	.align		4
.L_445:
        /*0984*/ 	.byte	0x04, 0x11
        /*0986*/ 	.short	(.L_447 - .L_446)
	.align		4
.L_446:
        /*0988*/ 	.word	index@(_Z30group_norm_nhwc_bwd_sum_kernelI11Fp32IOFp16WLi64EEv26Group_norm_nhwc_bwd_params)
        /*098c*/ 	.word	0x00000000


	//----- nvinfo : EIATTR_REGCOUNT
	.align		4
.L_447:
        /*0990*/ 	.byte	0x04, 0x2f
        /*0992*/ 	.short	(.L_449 - .L_448)
	.align		4
.L_448:
        /*0994*/ 	.word	index@(_Z30group_norm_nhwc_bwd_sum_kernelI11Fp32IOFp16WLi168EEv26Group_norm_nhwc_bwd_params)
        /*0998*/ 	.word	0x00000028


	//----- nvinfo : EIATTR_FRAME_SIZE
	.align		4
.L_449:
        /*099c*/ 	.byte	0x04, 0x11
        /*099e*/ 	.short	(.L_451 - .L_450)
	.align		4
.L_450:
        /*09a0*/ 	.word	index@($__internal_21_$__cuda_sm70_warpsync)
        /*09a4*/ 	.word	0x00000000


	//----- nvinfo : EIATTR_FRAME_SIZE
	.align		4
.L_451:
        /*09a8*/ 	.byte	0x04, 0x11
        /*09aa*/ 	.short	(.L_453 - .L_452)
	.align		4
.L_452:
        /*09ac*/ 	.word	index@(_Z30group_norm_nhwc_bwd_sum_kernelI11Fp32IOFp16WLi168EEv26Group_norm_nhwc_bwd_params)
        /*09b0*/ 	.word	0x00000000


	//----- nvinfo : EIATTR_REGCOUNT
	.align		4
.L_453:
        /*09b4*/ 	.byte	0x04, 0x2f
        /*09b6*/ 	.short	(.L_455 - .L_454)
	.align		4
.L_454:
        /*09b8*/ 	.word	index@(_Z30group_norm_nhwc_bwd_sum_kernelI11Fp32IOFp16WLi196EEv26Group_norm_nhwc_bwd_params)
        /*09bc*/ 	.word	0x00000028


	//----- nvinfo : EIATTR_FRAME_SIZE
	.align		4
.L_455:
        /*09c0*/ 	.byte	0x04, 0x11
        /*09c2*/ 	.short	(.L_457 - .L_456)
	.align		4
.L_456:
        /*09c4*/ 	.word	index@($__internal_20_$__cuda_sm70_warpsync)
        /*09c8*/ 	.word	0x00000000


	//----- nvinfo : EIATTR_FRAME_SIZE
	.align		4
.L_457:
        /*09cc*/ 	.byte	0x04, 0x11
        /*09ce*/ 	.short	(.L_459 - .L_458)
	.align		4
.L_458:
        /*09d0*/ 	.word	index@(_Z30group_norm_nhwc_bwd_sum_kernelI11Fp32IOFp16WLi196EEv26Group_norm_nhwc_bwd_params)
        /*09d4*/ 	.word	0x00000000


	//----- nvinfo : EIATTR_REGCOUNT
	.align		4
.L_459:
        /*09d8*/ 	.byte	0x04, 0x2f
        /*09da*/ 	.short	(.L_461 - .L_460)
	.align		4
.L_460:
        /*09dc*/ 	.word	index@(_Z30group_norm_nhwc_bwd_sum_kernelI11Fp32IOBf16WLi160EEv26Group_norm_nhwc_bwd_params)
        /*09e0*/ 	.word	0x00000028


	//----- nvinfo : EIATTR_FRAME_SIZE
	.align		4
.L_461:
        /*09e4*/ 	.byte	0x04, 0x11
        /*09e6*/ 	.short	(.L_463 - .L_462)
	.align		4
.L_462:
        /*09e8*/ 	.word	index@($__internal_19_$__cuda_sm70_shflsync_up)
        /*09ec*/ 	.word	0x00000000


	//----- nvinfo : EIATTR_FRAME_SIZE
	.align		4
.L_463:
        /*09f0*/ 	.byte	0x04, 0x11
        /*09f2*/ 	.short	(.L_465 - .L_464)
	.align		4
.L_464:
        /*09f4*/ 	.word	index@(_Z30group_norm_nhwc_bwd_sum_kernelI11Fp32IOBf16WLi160EEv26Group_norm_nhwc_bwd_params)
        /*09f8*/ 	.word	0x00000000


	//----- nvinfo : EIATTR_REGCOUNT
	.align		4
.L_465:
        /*09fc*/ 	.byte	0x04, 0x2f
        /*09fe*/ 	.short	(.L_467 - .L_466)
	.align		4
.L_466:
        /*0a00*/ 	.word	index@(_Z30group_norm_nhwc_bwd_sum_kernelI11Fp32IOBf16WLi140EEv26Group_norm_nhwc_bwd_params)
        /*0a04*/ 	.word	0x00000028


	//----- nvinfo : EIATTR_FRAME_SIZE
	.align		4
.L_467:
        /*0a08*/ 	.byte	0x04, 0x11
        /*0a0a*/ 	.short	(.L_469 - .L_468)
	.align		4
.L_468:
        /*0a0c*/ 	.word	index@($__internal_18_$__cuda_sm70_warpsync)
        /*0a10*/ 	.word	0x00000000


	//----- nvinfo : EIATTR_FRAME_SIZE
	.align		4
.L_469:
        /*0a14*/ 	.byte	0x04, 0x11
        /*0a16*/ 	.short	(.L_471 - .L_470)
	.align		4
.L_470:
        /*0a18*/ 	.word	index@(_Z30group_norm_nhwc_bwd_sum_kernelI11Fp32IOBf16WLi140EEv26Group_norm_nhwc_bwd_params)
        /*0a1c*/ 	.word	0x00000000


	//----- nvinfo : EIATTR_REGCOUNT
	.align		4
.L_471:
        /*0a20*/ 	.byte	0x04, 0x2f
        /*0a22*/ 	.short	(.L_473 - .L_472)
	.align		4
.L_472:
        /*0a24*/ 	.word	index@(_Z30group_norm_nhwc_bwd_sum_kernelI11Fp32IOBf16WLi120EEv26Group_norm_nhwc_bwd_params)
        /*0a28*/ 	.word	0x00000028


	//----- nvinfo : EIATTR_FRAME_SIZE
	.align		4
.L_473:
        /*0a2c*/ 	.byte	0x04, 0x11
        /*0a2e*/ 	.short	(.L_475 - .L_474)
	.align		4
.L_474:
        /*0a30*/ 	.word	index@($__internal_17_$__cuda_sm70_warpsync)
        /*0a34*/ 	.word	0x00000000


	//----- nvinfo : EIATTR_FRAME_SIZE
	.align		4
.L_475:
        /*0a38*/ 	.byte	0x04, 0x11
        /*0a3a*/ 	.short	(.L_477 - .L_476)
	.align		4
.L_476:
        /*0a3c*/ 	.word	index@(_Z30group_norm_nhwc_bwd_sum_kernelI11Fp32IOBf16WLi120EEv26Group_norm_nhwc_bwd_params)
        /*0a40*/ 	.word	0x00000000


	//----- nvinfo : EIATTR_REGCOUNT
	.align		4
.L_477:
        /*0a44*/ 	.byte	0x04, 0x2f
        /*0a46*/ 	.short	(.L_479 - .L_478)
	.align		4
.L_478:
        /*0a48*/ 	.word	index@(_Z30group_norm_nhwc_bwd_sum_kernelI11Fp32IOBf16WLi256EEv26Group_norm_nhwc_bwd_params)
        /*0a4c*/ 	.word	0x00000028


	//----- nvinfo : EIATTR_FRAME_SIZE
	.align		4
.L_479:
        /*0a50*/ 	.byte	0x04, 0x11
        /*0a52*/ 	.short	(.L_481 - .L_480)
	.align		4
.L_480:
        /*0a54*/ 	.word	index@($__internal_16_$__cuda_sm70_shflsync_up)
        /*0a58*/ 	.word	0x00000000


	//----- nvinfo : EIATTR_FRAME_SIZE
	.align		4
.L_481:
        /*0a5c*/ 	.byte	0x04, 0x11
        /*0a5e*/ 	.short	(.L_483 - .L_482)
	.align		4
.L_482:
        /*0a60*/ 	.word	index@(_Z30group_norm_nhwc_bwd_sum_kernelI11Fp32IOBf16WLi256EEv26Group_norm_nhwc_bwd_params)
        /*0a64*/ 	.word	0x00000000


	//----- nvinfo : EIATTR_REGCOUNT
	.align		4
.L_483:
        /*0a68*/ 	.byte	0x04, 0x2f
        /*0a6a*/ 	.short	(.L_485 - .L_484)
	.align		4
.L_484:
        /*0a6c*/ 	.word	index@(_Z30group_norm_nhwc_bwd_sum_kernelI11Fp32IOBf16WLi448EEv26Group_norm_nhwc_bwd_params)
        /*0a70*/ 	.word	0x00000028


	//----- nvinfo : EIATTR_FRAME_SIZE
	.align		4
.L_485:
        /*0a74*/ 	.byte	0x04, 0x11
        /*0a76*/ 	.short	(.L_487 - .L_486)
	.align		4
.L_486:
        /*0a78*/ 	.word	index@($__internal_15_$__cuda_sm70_shflsync_up)
        /*0a7c*/ 	.word	0x00000000


	//----- nvinfo : EIATTR_FRAME_SIZE
	.align		4
.L_487:
        /*0a80*/ 	.byte	0x04, 0x11
        /*0a82*/ 	.short	(.L_489 - .L_488)
	.align		4
.L_488:
        /*0a84*/ 	.word	index@(_Z30group_norm_nhwc_bwd_sum_kernelI11Fp32IOBf16WLi448EEv26Group_norm_nhwc_bwd_params)
        /*0a88*/ 	.word	0x00000000


	//----- nvinfo : EIATTR_REGCOUNT
	.align		4
.L_489:
        /*0a8c*/ 	.byte	0x04, 0x2f
        /*0a8e*/ 	.short	(.L_491 - .L_490)
	.align		4
.L_490:
        /*0a90*/ 	.word	index@(_Z30group_norm_nhwc_bwd_sum_kernelI11Fp32IOBf16WLi192EEv26Group_norm_nhwc_bwd_params)
        /*0a94*/ 	.word	0x00000028


	//----- nvinfo : EIATTR_FRAME_SIZE
	.align		4
.L_491:
        /*0a98*/ 	.byte	0x04, 0x11
        /*0a9a*/ 	.short	(.L_493 - .L_492)
	.align		4
.L_492:
        /*0a9c*/ 	.word	index@($__internal_14_$__cuda_sm70_shflsync_up)
        /*0aa0*/ 	.word	0x00000000


	//----- nvinfo : EIATTR_FRAME_SIZE
	.align		4
.L_493:
        /*0aa4*/ 	.byte	0x04, 0x11
        /*0aa6*/ 	.short	(.L_495 - .L_494)
	.align		4
.L_494:
        /*0aa8*/ 	.word	index@(_Z30group_norm_nhwc_bwd_sum_kernelI11Fp32IOBf16WLi192EEv26Group_norm_nhwc_bwd_params)
        /*0aac*/ 	.word	0x00000000


	//----- nvinfo : EIATTR_REGCOUNT
	.align		4
.L_495:
        /*0ab0*/ 	.byte	0x04, 0x2f
        /*0ab2*/ 	.short	(.L_497 - .L_496)
	.align		4
.L_496:
        /*0ab4*/ 	.word	index@(_Z30group_norm_nhwc_bwd_sum_kernelI11Fp32IOBf16WLi128EEv26Group_norm_nhwc_bwd_params)
        /*0ab8*/ 	.word	0x00000028


	//----- nvinfo : EIATTR_FRAME_SIZE
	.align		4
.L_497:
        /*0abc*/ 	.byte	0x04, 0x11
        /*0abe*/ 	.short	(.L_499 - .L_498)
	.align		4
.L_498:
        /*0ac0*/ 	.word	index@($__internal_13_$__cuda_sm70_shflsync_up)
        /*0ac4*/ 	.word	0x00000000


	//----- nvinfo : EIATTR_FRAME_SIZE
	.align		4
.L_499:
        /*0ac8*/ 	.byte	0x04, 0x11
        /*0aca*/ 	.short	(.L_501 - .L_500)
	.align		4
.L_500:
        /*0acc*/ 	.word	index@(_Z30group_norm_nhwc_bwd_sum_kernelI11Fp32IOBf16WLi128EEv26Group_norm_nhwc_bwd_params)
        /*0ad0*/ 	.word	0x00000000


	//----- nvinfo : EIATTR_REGCOUNT
	.align		4
.L_501:
        /*0ad4*/ 	.byte	0x04, 0x2f
        /*0ad6*/ 	.short	(.L_503 - .L_502)
	.align		4
.L_502:
        /*0ad8*/ 	.word	index@(_Z30group_norm_nhwc_bwd_sum_kernelI11Fp32IOBf16WLi64EEv26Group_norm_nhwc_bwd_params)
        /*0adc*/ 	.word	0x00000028


	//----- nvinfo : EIATTR_FRAME_SIZE
	.align		4
.L_503:
        /*0ae0*/ 	.byte	0x04, 0x11
        /*0ae2*/ 	.short	(.L_505 - .L_504)
	.align		4
.L_504:
        /*0ae4*/ 	.word	index@($__internal_12_$__cuda_sm70_shflsync_up)
        /*0ae8*/ 	.word	0x00000000


	//----- nvinfo : EIATTR_FRAME_SIZE
	.align		4
.L_505:
        /*0aec*/ 	.byte	0x04, 0x11
        /*0aee*/ 	.short	(.L_507 - .L_506)
	.align		4
.L_506:
        /*0af0*/ 	.word	index@(_Z30group_norm_nhwc_bwd_sum_kernelI11Fp32IOBf16WLi64EEv26Group_norm_nhwc_bwd_params)
        /*0af4*/ 	.word	0x00000000


	//----- nvinfo : EIATTR_REGCOUNT
	.align		4
.L_507:
        /*0af8*/ 	.byte	0x04, 0x2f
        /*0afa*/ 	.short	(.L_509 - .L_508)
	.align		4
.L_508:
        /*0afc*/ 	.word	index@(_Z30group_norm_nhwc_bwd_sum_kernelI11Fp32IOBf16WLi168EEv26Group_norm_nhwc_bwd_params)
        /*0b00*/ 	.word	0x00000028


	//----- nvinfo : EIATTR_FRAME_SIZE
	.align		4
.L_509:
        /*0b04*/ 	.byte	0x04, 0x11
        /*0b06*/ 	.short	(.L_511 - .L_510)
	.align		4
.L_510:
        /*0b08*/ 	.word	index@($__internal_11_$__cuda_sm70_warpsync)
        /*0b0c*/ 	.word	0x00000000


	//----- nvinfo : EIATTR_FRAME_SIZE
	.align		4
.L_511:
        /*0b10*/ 	.byte	0x04, 0x11
        /*0b12*/ 	.short	(.L_513 - .L_512)
	.align		4
.L_512:
        /*0b14*/ 	.word	index@(_Z30group_norm_nhwc_bwd_sum_kernelI11Fp32IOBf16WLi168EEv26Group_norm_nhwc_bwd_params)
        /*0b18*/ 	.word	0x00000000


	//----- nvinfo : EIATTR_REGCOUNT
	.align		4
.L_513:
        /*0b1c*/ 	.byte	0x04, 0x2f
        /*0b1e*/ 	.short	(.L_515 - .L_514)
	.align		4
.L_514:
        /*0b20*/ 	.word	index@(_Z30group_norm_nhwc_bwd_sum_kernelI11Fp32IOBf16WLi196EEv26Group_norm_nhwc_bwd_params)
        /*0b24*/ 	.word	0x00000028


	//----- nvinfo : EIATTR_FRAME_SIZE
	.align		4
.L_515:
        /*0b28*/ 	.byte	0x04, 0x11
        /*0b2a*/ 	.short	(.L_517 - .L_516)
	.align		4
.L_516:
        /*0b2c*/ 	.word	index@($__internal_10_$__cuda_sm70_warpsync)
        /*0b30*/ 	.word	0x00000000


	//----- nvinfo : EIATTR_FRAME_SIZE
	.align		4
.L_517:
        /*0b34*/ 	.byte	0x04, 0x11
        /*0b36*/ 	.short	(.L_519 - .L_518)
	.align		4
.L_518:
        /*0b38*/ 	.word	index@(_Z30group_norm_nhwc_bwd_sum_kernelI11Fp32IOBf16WLi196EEv26Group_norm_nhwc_bwd_params)
        /*0b3c*/ 	.word	0x00000000


	//----- nvinfo : EIATTR_REGCOUNT
	.align		4
.L_519:
        /*0b40*/ 	.byte	0x04, 0x2f
        /*0b42*/ 	.short	(.L_521 - .L_520)
	.align		4
.L_520:
        /*0b44*/ 	.word	index@(_Z30group_norm_nhwc_bwd_sum_kernelI11Fp32IOFp32WLi160EEv26Group_norm_nhwc_bwd_params)
        /*0b48*/ 	.word	0x00000028


	//----- nvinfo : EIATTR_FRAME_SIZE
	.align		4
.L_521:
        /*0b4c*/ 	.byte	0x04, 0x11
        /*0b4e*/ 	.short	(.L_523 - .L_522)
	.align		4
.L_522:
        /*0b50*/ 	.word	index@($__internal_9_$__cuda_sm70_shflsync_up)
        /*0b54*/ 	.word	0x00000000


	//----- nvinfo : EIATTR_FRAME_SIZE
	.align		4
.L_523:
        /*0b58*/ 	.byte	0x04, 0x11
        /*0b5a*/ 	.short	(.L_525 - .L_524)
	.align		4
.L_524:
        /*0b5c*/ 	.word	index@(_Z30group_norm_nhwc_bwd_sum_kernelI11Fp32IOFp32WLi160EEv26Group_norm_nhwc_bwd_params)
        /*0b60*/ 	.word	0x00000000


	//----- nvinfo : EIATTR_REGCOUNT
	.align		4
.L_525:
        /*0b64*/ 	.byte	0x04, 0x2f
        /*0b66*/ 	.short	(.L_527 - .L_526)
	.align		4
.L_526:
        /*0b68*/ 	.word	index@(_Z30group_norm_nhwc_bwd_sum_kernelI11Fp32IOFp32WLi140EEv26Group_norm_nhwc_bwd_params)
        /*0b6c*/ 	.word	0x0000002a


	//----- nvinfo : EIATTR_FRAME_SIZE
	.align		4
.L_527:
        /*0b70*/ 	.byte	0x04, 0x11
        /*0b72*/ 	.short	(.L_529 - .L_528)
	.align		4
.L_528:
        /*0b74*/ 	.word	index@($__internal_8_$__cuda_sm70_warpsync)
        /*0b78*/ 	.word	0x00000000


	//----- nvinfo : EIATTR_FRAME_SIZE
	.align		4
.L_529:
        /*0b7c*/ 	.byte	0x04, 0x11
        /*0b7e*/ 	.short	(.L_531 - .L_530)
	.align		4
.L_530:
        /*0b80*/ 	.word	index@(_Z30group_norm_nhwc_bwd_sum_kernelI11Fp32IOFp32WLi140EEv26Group_norm_nhwc_bwd_params)
        /*0b84*/ 	.word	0x00000000


	//----- nvinfo : EIATTR_REGCOUNT
	.align		4
.L_531:
        /*0b88*/ 	.byte	0x04, 0x2f
        /*0b8a*/ 	.short	(.L_533 - .L_532)
	.align		4
.L_532:
        /*0b8c*/ 	.word	index@(_Z30group_norm_nhwc_bwd_sum_kernelI11Fp32IOFp32WLi120EEv26Group_norm_nhwc_bwd_params)
        /*0b90*/ 	.word	0x0000002a


	//----- nvinfo : EIATTR_FRAME_SIZE
	.align		4
.L_533:
        /*0b94*/ 	.byte	0x04, 0x11
        /*0b96*/ 	.short	(.L_535 - .L_534)
	.align		4
.L_534:
        /*0b98*/ 	.word	index@($__internal_7_$__cuda_sm70_warpsync)
        /*0b9c*/ 	.word	0x00000000


	//----- nvinfo : EIATTR_FRAME_SIZE
	.align		4
.L_535:
        /*0ba0*/ 	.byte	0x04, 0x11
        /*0ba2*/ 	.short	(.L_537 - .L_536)
	.align		4
.L_536:
        /*0ba4*/ 	.word	index@(_Z30group_norm_nhwc_bwd_sum_kernelI11Fp32IOFp32WLi120EEv26Group_norm_nhwc_bwd_params)
        /*0ba8*/ 	.word	0x00000000


	//----- nvinfo : EIATTR_REGCOUNT
	.align		4
.L_537:
        /*0bac*/ 	.byte	0x04, 0x2f
        /*0bae*/ 	.short	(.L_539 - .L_538)
	.align		4
.L_538:
        /*0bb0*/ 	.word	index@(_Z30group_norm_nhwc_bwd_sum_kernelI11Fp32IOFp32WLi256EEv26Group_norm_nhwc_bwd_params)
        /*0bb4*/ 	.word	0x00000028


	//----- nvinfo : EIATTR_FRAME_SIZE
	.align		4
.L_539:
        /*0bb8*/ 	.byte	0x04, 0x11
        /*0bba*/ 	.short	(.L_541 - .L_540)
	.align		4
.L_540:
        /*0bbc*/ 	.word	index@($__internal_6_$__cuda_sm70_shflsync_up)
        /*0bc0*/ 	.word	0x00000000


	//----- nvinfo : EIATTR_FRAME_SIZE
	.align		4
.L_541:
        /*0bc4*/ 	.byte	0x04, 0x11
        /*0bc6*/ 	.short	(.L_543 - .L_542)
	.align		4
.L_542:
        /*0bc8*/ 	.word	index@(_Z30group_norm_nhwc_bwd_sum_kernelI11Fp32IOFp32WLi256EEv26Group_norm_nhwc_bwd_params)
        /*0bcc*/ 	.word	0x00000000


	//----- nvinfo : EIATTR_REGCOUNT
	.align		4
.L_543:
        /*0bd0*/ 	.byte	0x04, 0x2f
        /*0bd2*/ 	.short	(.L_545 - .L_544)
	.align		4
.L_544:
        /*0bd4*/ 	.word	index@(_Z30group_norm_nhwc_bwd_sum_kernelI11Fp32IOFp32WLi448EEv26Group_norm_nhwc_bwd_params)
        /*0bd8*/ 	.word	0x00000028


	//----- nvinfo : EIATTR_FRAME_SIZE
	.align		4
.L_545:
        /*0bdc*/ 	.byte	0x04, 0x11
        /*0bde*/ 	.short	(.L_547 - .L_546)
	.align		4
.L_546:
        /*0be0*/ 	.word	index@($__internal_5_$__cuda_sm70_shflsync_up)
        /*0be4*/ 	.word	0x00000000


	//----- nvinfo : EIATTR_FRAME_SIZE
	.align		4
.L_547:
        /*0be8*/ 	.byte	0x04, 0x11
        /*0bea*/ 	.short	(.L_549 - .L_548)
	.align		4
.L_548:
        /*0bec*/ 	.word	index@(_Z30group_norm_nhwc_bwd_sum_kernelI11Fp32IOFp32WLi448EEv26Group_norm_nhwc_bwd_params)
        /*0bf0*/ 	.word	0x00000000


	//----- nvinfo : EIATTR_REGCOUNT
	.align		4
.L_549:
        /*0bf4*/ 	.byte	0x04, 0x2f
        /*0bf6*/ 	.short	(.L_551 - .L_550)
	.align		4
.L_550:
        /*0bf8*/ 	.word	index@(_Z30group_norm_nhwc_bwd_sum_kernelI11Fp32IOFp32WLi192EEv26Group_norm_nhwc_bwd_params)
        /*0bfc*/ 	.word	0x00000028


	//----- nvinfo : EIATTR_FRAME_SIZE
	.align		4
.L_551:
        /*0c00*/ 	.byte	0x04, 0x11
        /*0c02*/ 	.short	(.L_553 - .L_552)
	.align		4
.L_552:
        /*0c04*/ 	.word	index@($__internal_4_$__cuda_sm70_shflsync_up)
        /*0c08*/ 	.word	0x00000000


	//----- nvinfo : EIATTR_FRAME_SIZE
	.align		4
.L_553:
        /*0c0c*/ 	.byte	0x04, 0x11
        /*0c0e*/ 	.short	(.L_555 - .L_554)
	.align		4
.L_554:
        /*0c10*/ 	.word	index@(_Z30group_norm_nhwc_bwd_sum_kernelI11Fp32IOFp32WLi192EEv26Group_norm_nhwc_bwd_params)
        /*0c14*/ 	.word	0x00000000


	//----- nvinfo : EIATTR_REGCOUNT
	.align		4
.L_555:
        /*0c18*/ 	.byte	0x04, 0x2f
        /*0c1a*/ 	.short	(.L_557 - .L_556)
	.align		4
.L_556:
        /*0c1c*/ 	.word	index@(_Z30group_norm_nhwc_bwd_sum_kernelI11Fp32IOFp32WLi128EEv26Group_norm_nhwc_bwd_params)
        /*0c20*/ 	.word	0x00000028


	//----- nvinfo : EIATTR_FRAME_SIZE
	.align		4
.L_557:
        /*0c24*/ 	.byte	0x04, 0x11
        /*0c26*/ 	.short	(.L_559 - .L_558)
	.align		4
.L_558:
        /*0c28*/ 	.word	index@($__internal_3_$__cuda_sm70_shflsync_up)
        /*0c2c*/ 	.word	0x00000000


	//----- nvinfo : EIATTR_FRAME_SIZE
	.align		4
.L_559:
        /*0c30*/ 	.byte	0x04, 0x11
        /*0c32*/ 	.short	(.L_561 - .L_560)
	.align		4
.L_560:
        /*0c34*/ 	.word	index@(_Z30group_norm_nhwc_bwd_sum_kernelI11Fp32IOFp32WLi128EEv26Group_norm_nhwc_bwd_params)
        /*0c38*/ 	.word	0x00000000


	//----- nvinfo : EIATTR_REGCOUNT
	.align		4
.L_561:
        /*0c3c*/ 	.byte	0x04, 0x2f
        /*0c3e*/ 	.short	(.L_563 - .L_562)
	.align		4
.L_562:
        /*0c40*/ 	.word	index@(_Z30group_norm_nhwc_bwd_sum_kernelI11Fp32IOFp32WLi64EEv26Group_norm_nhwc_bwd_params)
        /*0c44*/ 	.word	0x00000028


	//----- nvinfo : EIATTR_FRAME_SIZE
	.align		4
.L_563:
        /*0c48*/ 	.byte	0x04, 0x11
        /*0c4a*/ 	.short	(.L_565 - .L_564)
	.align		4
.L_564:
        /*0c4c*/ 	.word	index@($__internal_2_$__cuda_sm70_shflsync_up)
        /*0c50*/ 	.word	0x00000000


	//----- nvinfo : EIATTR_FRAME_SIZE
	.align		4
.L_565:
        /*0c54*/ 	.byte	0x04, 0x11
        /*0c56*/ 	.short	(.L_567 - .L_566)
	.align		4
.L_566:
        /*0c58*/ 	.word	index@(_Z30group_norm_nhwc_bwd_sum_kernelI11Fp32IOFp32WLi64EEv26Group_norm_nhwc_bwd_params)
        /*0c5c*/ 	.word	0x00000000


	//----- nvinfo : EIATTR_REGCOUNT
	.align		4
.L_567:
        /*0c60*/ 	.byte	0x04, 0x2f
        /*0c62*/ 	.short	(.L_569 - .L_568)
	.align		4
.L_568:
        /*0c64*/ 	.word	index@(_Z30group_norm_nhwc_bwd_sum_kernelI11Fp32IOFp32WLi168EEv26Group_norm_nhwc_bwd_params)
        /*0c68*/ 	.word	0x0000002a


	//----- nvinfo : EIATTR_FRAME_SIZE
	.align		4
.L_569:
        /*0c6c*/ 	.byte	0x04, 0x11
        /*0c6e*/ 	.short	(.L_571 - .L_570)
	.align		4
.L_570:
        /*0c70*/ 	.word	index@($__internal_1_$__cuda_sm70_warpsync)
        /*0c74*/ 	.word	0x00000000


	//----- nvinfo : EIATTR_FRAME_SIZE
	.align		4
.L_571:
        /*0c78*/ 	.byte	0x04, 0x11
        /*0c7a*/ 	.short	(.L_573 - .L_572)
	.align		4
.L_572:
        /*0c7c*/ 	.word	index@(_Z30group_norm_nhwc_bwd_sum_kernelI11Fp32IOFp32WLi168EEv26Group_norm_nhwc_bwd_params)
        /*0c80*/ 	.word	0x00000000


	//----- nvinfo : EIATTR_REGCOUNT
	.align		4
.L_573:
        /*0c84*/ 	.byte	0x04, 0x2f
        /*0c86*/ 	.short	(.L_575 - .L_574)
	.align		4
.L_574:
        /*0c88*/ 	.word	index@(_Z30group_norm_nhwc_bwd_sum_kernelI11Fp32IOFp32WLi196EEv26Group_norm_nhwc_bwd_params)
        /*0c8c*/ 	.word	0x0000002a


	//----- nvinfo : EIATTR_FRAME_SIZE
	.align		4
.L_575:
        /*0c90*/ 	.byte	0x04, 0x11
        /*0c92*/ 	.short	(.L_577 - .L_576)
	.align		4
.L_576:
        /*0c94*/ 	.word	index@($__internal_0_$__cuda_sm70_warpsync)
        /*0c98*/ 	.word	0x00000000


	//----- nvinfo : EIATTR_FRAME_SIZE
	.align		4
.L_577:
        /*0c9c*/ 	.byte	0x04, 0x11
        /*0c9e*/ 	.short	(.L_579 - .L_578)
	.align		4
.L_578:
        /*0ca0*/ 	.word	index@(_Z30group_norm_nhwc_bwd_sum_kernelI11Fp32IOFp32WLi196EEv26Group_norm_nhwc_bwd_params)
        /*0ca4*/ 	.word	0x00000000


	//----- nvinfo : EIATTR_REGCOUNT
	.align		4
.L_579:
        /*0ca8*/ 	.byte	0x04, 0x2f
        /*0caa*/ 	.short	(.L_581 - .L_580)
	.align		4
.L_580:
        /*0cac*/ 	.word	index@(_Z32group_norm_nhwc_bwd_scale_kernelI11Fp16IOFp16WLi160EEv26Group_norm_nhwc_bwd_params)
        /*0cb0*/ 	.word	0x00000020


	//----- nvinfo : EIATTR_FRAME_SIZE
	.align		4
.L_581:
        /*0cb4*/ 	.byte	0x04, 0x11
        /*0cb6*/ 	.short	(.L_583 - .L_582)
	.align		4
.L_582:
        /*0cb8*/ 	.word	index@(_Z32group_norm_nhwc_bwd_scale_kernelI11Fp16IOFp16WLi160EEv26Group_norm_nhwc_bwd_params)
        /*0cbc*/ 	.word	0x00000000


	//----- nvinfo : EIATTR_REGCOUNT
	.align		4
.L_583:
        /*0cc0*/ 	.byte	0x04, 0x2f
        /*0cc2*/ 	.short	(.L_585 - .L_584)
	.align		4
.L_584:
        /*0cc4*/ 	.word	index@(_Z32group_norm_nhwc_bwd_scale_kernelI11Fp16IOFp16WLi140EEv26Group_norm_nhwc_bwd_params)
        /*0cc8*/ 	.word	0x00000020


	//----- nvinfo : EIATTR_FRAME_SIZE
	.align		4
.L_585:
        /*0ccc*/ 	.byte	0x04, 0x11
        /*0cce*/ 	.short	(.L_587 - .L_586)
	.align		4
.L_586:
        /*0cd0*/ 	.word	index@(_Z32group_norm_nhwc_bwd_scale_kernelI11Fp16IOFp16WLi140EEv26Group_norm_nhwc_bwd_params)
        /*0cd4*/ 	.word	0x00000000


	//----- nvinfo : EIATTR_REGCOUNT
	.align		4
.L_587:
        /*0cd8*/ 	.byte	0x04, 0x2f
        /*0cda*/ 	.short	(.L_589 - .L_588)
	.align		4
.L_588:
        /*0cdc*/ 	.word	index@(_Z32group_norm_nhwc_bwd_scale_kernelI11Fp16IOFp16WLi120EEv26Group_norm_nhwc_bwd_params)
        /*0ce0*/ 	.word	0x00000020


	//----- nvinfo : EIATTR_FRAME_SIZE
	.align		4
.L_589:
        /*0ce4*/ 	.byte	0x04, 0x11
        /*0ce6*/ 	.short	(.L_591 - .L_590)
	.align		4
.L_590:
        /*0ce8*/ 	.word	index@(_Z32group_norm_nhwc_bwd_scale_kernelI11Fp16IOFp16WLi120EEv26Group_norm_nhwc_bwd_params)
        /*0cec*/ 	.word	0x00000000


	//----- nvinfo : EIATTR_REGCOUNT
	.align		4
.L_591:
        /*0cf0*/ 	.byte	0x04, 0x2f
        /*0cf2*/ 	.short	(.L_593 - .L_592)
	.align		4
.L_592:
        /*0cf4*/ 	.word	index@(_Z32group_norm_nhwc_bwd_scale_kernelI11Fp16IOFp16WLi256EEv26Group_norm_nhwc_bwd_params)
        /*0cf8*/ 	.word	0x00000020


	//----- nvinfo : EIATTR_FRAME_SIZE
	.align		4
.L_593:
        /*0cfc*/ 	.byte	0x04, 0x11
        /*0cfe*/ 	.short	(.L_595 - .L_594)
	.align		4
.L_594:
        /*0d00*/ 	.word	index@(_Z32group_norm_nhwc_bwd_scale_kernelI11Fp16IOFp16WLi256EEv26Group_norm_nhwc_bwd_params)
        /*0d04*/ 	.word	0x00000000


	//----- nvinfo : EIATTR_REGCOUNT
	.align		4
.L_595:
        /*0d08*/ 	.byte	0x04, 0x2f
        /*0d0a*/ 	.short	(.L_597 - .L_596)
	.align		4
.L_596:
        /*0d0c*/ 	.word	index@(_Z32group_norm_nhwc_bwd_scale_kernelI11Fp16IOFp16WLi448EEv26Group_norm_nhwc_bwd_params)
        /*0d10*/ 	.word	0x00000020


	//----- nvinfo : EIATTR_FRAME_SIZE
	.align		4
.L_597:
        /*0d14*/ 	.byte	0x04, 0x11
        /*0d16*/ 	.short	(.L_599 - .L_598)
	.align		4
.L_598:
        /*0d18*/ 	.word	index@(_Z32group_norm_nhwc_bwd_scale_kernelI11Fp16IOFp16WLi448EEv26Group_norm_nhwc_bwd_params)
        /*0d1c*/ 	.word	0x00000000


	//----- nvinfo : EIATTR_REGCOUNT
	.align		4
.L_599:
        /*0d20*/ 	.byte	0x04, 0x2f
        /*0d22*/ 	.short	(.L_601 - .L_600)
	.align		4
.L_600:
        /*0d24*/ 	.word	index@(_Z32group_norm_nhwc_bwd_scale_kernelI11Fp16IOFp16WLi192EEv26Group_norm_nhwc_bwd_params)
        /*0d28*/ 	.word	0x00000020


	//----- nvinfo : EIATTR_FRAME_SIZE
	.align		4
.L_601:
        /*0d2c*/ 	.byte	0x04, 0x11
        /*0d2e*/ 	.short	(.L_603 - .L_602)
	.align		4
.L_602:
        /*0d30*/ 	.word	index@(_Z32group_norm_nhwc_bwd_scale_kernelI11Fp16IOFp16WLi192EEv26Group_norm_nhwc_bwd_params)
        /*0d34*/ 	.word	0x00000000


	//----- nvinfo : EIATTR_REGCOUNT
	.align		4
.L_603:
        /*0d38*/ 	.byte	0x04, 0x2f
        /*0d3a*/ 	.short	(.L_605 - .L_604)
	.align		4
.L_604:
        /*0d3c*/ 	.word	index@(_Z32group_norm_nhwc_bwd_scale_kernelI11Fp16IOFp16WLi128EEv26Group_norm_nhwc_bwd_params)
        /*0d40*/ 	.word	0x00000020


	//----- nvinfo : EIATTR_FRAME_SIZE
	.align		4
.L_605:
        /*0d44*/ 	.byte	0x04, 0x11
        /*0d46*/ 	.short	(.L_607 - .L_606)
	.align		4
.L_606:
        /*0d48*/ 	.word	index@(_Z32group_norm_nhwc_bwd_scale_kernelI11Fp16IOFp16WLi128EEv26Group_norm_nhwc_bwd_params)
        /*0d4c*/ 	.word	0x00000000


	//----- nvinfo : EIATTR_REGCOUNT
	.align		4
.L_607:
        /*0d50*/ 	.byte	0x04, 0x2f
        /*0d52*/ 	.short	(.L_609 - .L_608)
	.align		4
.L_608:
        /*0d54*/ 	.word	index@(_Z32group_norm_nhwc_bwd_scale_kernelI11Fp16IOFp16WLi64EEv26Group_norm_nhwc_bwd_params)
        /*0d58*/ 	.word	0x00000020


	//----- nvinfo : EIATTR_FRAME_SIZE
	.align		4
.L_609:
        /*0d5c*/ 	.byte	0x04, 0x11
        /*0d5e*/ 	.short	(.L_611 - .L_610)
	.align		4
.L_610:
        /*0d60*/ 	.word	index@(_Z32group_norm_nhwc_bwd_scale_kernelI11Fp16IOFp16WLi64EEv26Group_norm_nhwc_bwd_params)
        /*0d64*/ 	.word	0x00000000


	//----- nvinfo : EIATTR_REGCOUNT
	.align		4
.L_611:
        /*0d68*/ 	.byte	0x04, 0x2f
        /*0d6a*/ 	.short	(.L_613 - .L_612)
	.align		4
.L_612:
        /*0d6c*/ 	.word	index@(_Z32group_norm_nhwc_bwd_scale_kernelI11Fp16IOFp16WLi168EEv26Group_norm_nhwc_bwd_params)
        /*0d70*/ 	.word	0x00000020


	//----- nvinfo : EIATTR_FRAME_SIZE
	.align		4
.L_613:
        /*0d74*/ 	.byte	0x04, 0x11
        /*0d76*/ 	.short	(.L_615 - .L_614)
	.align		4
.L_614:
        /*0d78*/ 	.word	index@(_Z32group_norm_nhwc_bwd_scale_kernelI11Fp16IOFp16WLi168EEv26Group_norm_nhwc_bwd_params)
        /*0d7c*/ 	.word	0x00000000


	//----- nvinfo : EIATTR_REGCOUNT
	.align		4
.L_615:
        /*0d80*/ 	.byte	0x04, 0x2f
        /*0d82*/ 	.short	(.L_617 - .L_616)
	.align		4
.L_616:
        /*0d84*/ 	.word	index@(_Z32group_norm_nhwc_bwd_scale_kernelI11Fp16IOFp16WLi196EEv26Group_norm_nhwc_bwd_params)
        /*0d88*/ 	.word	0x00000020


	//----- nvinfo : EIATTR_FRAME_SIZE
	.align		4
.L_617:
        /*0d8c*/ 	.byte	0x04, 0x11
        /*0d8e*/ 	.short	(.L_619 - .L_618)
	.align		4
.L_618:
        /*0d90*/ 	.word	index@(_Z32group_norm_nhwc_bwd_scale_kernelI11Fp16IOFp16WLi196EEv26Group_norm_nhwc_bwd_params)
        /*0d94*/ 	.word	0x00000000


	//----- nvinfo : EIATTR_REGCOUNT
	.align		4
.L_619:
        /*0d98*/ 	.byte	0x04, 0x2f
        /*0d9a*/ 	.short	(.L_621 - .L_620)
	.align		4
.L_620:
        /*0d9c*/ 	.word	index@(_Z32group_norm_nhwc_bwd_scale_kernelI11Fp16IOBf16WLi160EEv26Group_norm_nhwc_bwd_params)
        /*0da0*/ 	.word	0x00000020


	//----- nvinfo : EIATTR_FRAME_SIZE
	.align		4
.L_621:
        /*0da4*/ 	.byte	0x04, 0x11
        /*0da6*/ 	.short	(.L_623 - .L_622)
	.align		4
.L_622:
        /*0da8*/ 	.word	index@(_Z32group_norm_nhwc_bwd_scale_kernelI11Fp16IOBf16WLi160EEv26Group_norm_nhwc_bwd_params)
        /*0dac*/ 	.word	0x00000000


	//----- nvinfo : EIATTR_REGCOUNT
	.align		4
.L_623:
        /*0db0*/ 	.byte	0x04, 0x2f
        /*0db2*/ 	.short	(.L_625 - .L_624)
	.align		4
.L_624:
        /*0db4*/ 	.word	index@(_Z32group_norm_nhwc_bwd_scale_kernelI11Fp16IOBf16WLi140EEv26Group_norm_nhwc_bwd_params)
        /*0db8*/ 	.word	0x00000020


	//----- nvinfo : EIATTR_FRAME_SIZE
	.align		4
.L_625:
        /*0dbc*/ 	.byte	0x04, 0x11
        /*0dbe*/ 	.short	(.L_627 - .L_626)
	.align		4
.L_626:
        /*0dc0*/ 	.word	index@(_Z32group_norm_nhwc_bwd_scale_kernelI11Fp16IOBf16WLi140EEv26Group_norm_nhwc_bwd_params)
        /*0dc4*/ 	.word	0x00000000


	//----- nvinfo : EIATTR_REGCOUNT
	.align		4
.L_627:
        /*0dc8*/ 	.byte	0x04, 0x2f
        /*0dca*/ 	.short	(.L_629 - .L_628)
	.align		4
.L_628:
        /*0dcc*/ 	.word	index@(_Z32group_norm_nhwc_bwd_scale_kernelI11Fp16IOBf16WLi120EEv26Group_norm_nhwc_bwd_params)
        /*0dd0*/ 	.word	0x00000020


	//----- nvinfo : EIATTR_FRAME_SIZE
	.align		4
.L_629:
        /*0dd4*/ 	.byte	0x04, 0x11
        /*0dd6*/ 	.short	(.L_631 - .L_630)
	.align		4
.L_630:
        /*0dd8*/ 	.word	index@(_Z32group_norm_nhwc_bwd_scale_kernelI11Fp16IOBf16WLi120EEv26Group_norm_nhwc_bwd_params)
        /*0ddc*/ 	.word	0x00000000


	//----- nvinfo : EIATTR_REGCOUNT
	.align		4
.L_631:
        /*0de0*/ 	.byte	0x04, 0x2f
        /*0de2*/ 	.short	(.L_633 - .L_632)
	.align		4
.L_632:
        /*0de4*/ 	.word	index@(_Z32group_norm_nhwc_bwd_scale_kernelI11Fp16IOBf16WLi256EEv26Group_norm_nhwc_bwd_params)
        /*0de8*/ 	.word	0x00000020


	//----- nvinfo : EIATTR_FRAME_SIZE
	.align		4
.L_633:
        /*0dec*/ 	.byte	0x04, 0x11
        /*0dee*/ 	.short	(.L_635 - .L_634)
	.align		4
.L_634:
        /*0df0*/ 	.word	index@(_Z32group_norm_nhwc_bwd_scale_kernelI11Fp16IOBf16WLi256EEv26Group_norm_nhwc_bwd_params)
        /*0df4*/ 	.word	0x00000000


	//----- nvinfo : EIATTR_REGCOUNT
	.align		4
.L_635:
        /*0df8*/ 	.byte	0x04, 0x2f
        /*0dfa*/ 	.short	(.L_637 - .L_636)
	.align		4
.L_636:
        /*0dfc*/ 	.word	index@(_Z32group_norm_nhwc_bwd_scale_kernelI11Fp16IOBf16WLi448EEv26Group_norm_nhwc_bwd_params)
        /*0e00*/ 	.word	0x00000020


	//----- nvinfo : EIATTR_FRAME_SIZE
	.align		4
.L_637:
        /*0e04*/ 	.byte	0x04, 0x11
        /*0e06*/ 	.short	(.L_639 - .L_638)
	.align		4
.L_638:
        /*0e08*/ 	.word	index@(_Z32group_norm_nhwc_bwd_scale_kernelI11Fp16IOBf16WLi448EEv26Group_norm_nhwc_bwd_params)
        /*0e0c*/ 	.word	0x00000000


	//----- nvinfo : EIATTR_REGCOUNT
	.align		4
.L_639:
        /*0e10*/ 	.byte	0x04, 0x2f
        /*0e12*/ 	.short	(.L_641 - .L_640)
	.align		4
.L_640:
        /*0e14*/ 	.word	index@(_Z32group_norm_nhwc_bwd_scale_kernelI11Fp16IOBf16WLi192EEv26Group_norm_nhwc_bwd_params)
        /*0e18*/ 	.word	0x00000020


	//----- nvinfo : EIATTR_FRAME_SIZE
	.align		4
.L_641:
        /*0e1c*/ 	.byte	0x04, 0x11
        /*0e1e*/ 	.short	(.L_643 - .L_642)
	.align		4
.L_642:
        /*0e20*/ 	.word	index@(_Z32group_norm_nhwc_bwd_scale_kernelI11Fp16IOBf16WLi192EEv26Group_norm_nhwc_bwd_params)
        /*0e24*/ 	.word	0x00000000


	//----- nvinfo : EIATTR_REGCOUNT
	.align		4
.L_643:
        /*0e28*/ 	.byte	0x04, 0x2f
        /*0e2a*/ 	.short	(.L_645 - .L_644)
	.align		4
.L_644:
        /*0e2c*/ 	.word	index@(_Z32group_norm_nhwc_bwd_scale_kernelI11Fp16IOBf16WLi128EEv26Group_norm_nhwc_bwd_params)
        /*0e30*/ 	.word	0x00000020


	//----- nvinfo : EIATTR_FRAME_SIZE
	.align		4
.L_645:
        /*0e34*/ 	.byte	0x04, 0x11
        /*0e36*/ 	.short	(.L_647 - .L_646)
	.align		4
.L_646:
        /*0e38*/ 	.word	index@(_Z32group_norm_nhwc_bwd_scale_kernelI11Fp16IOBf16WLi128EEv26Group_norm_nhwc_bwd_params)
        /*0e3c*/ 	.word	0x00000000


	//----- nvinfo : EIATTR_REGCOUNT
	.align		4
.L_647:
        /*0e40*/ 	.byte	0x04, 0x2f
        /*0e42*/ 	.short	(.L_649 - .L_648)
	.align		4
.L_648:
        /*0e44*/ 	.word	index@(_Z32group_norm_nhwc_bwd_scale_kernelI11Fp16IOBf16WLi64EEv26Group_norm_nhwc_bwd_params)
        /*0e48*/ 	.word	0x00000020


	//----- nvinfo : EIATTR_FRAME_SIZE
	.align		4
.L_649:
        /*0e4c*/ 	.byte	0x04, 0x11
        /*0e4e*/ 	.short	(.L_651 - .L_650)
	.align		4
.L_650:
        /*0e50*/ 	.word	index@(_Z32group_norm_nhwc_bwd_scale_kernelI11Fp16IOBf16WLi64EEv26Group_norm_nhwc_bwd_params)
        /*0e54*/ 	.word	0x00000000


	//----- nvinfo : EIATTR_REGCOUNT
	.align		4
.L_651:
        /*0e58*/ 	.byte	0x04, 0x2f
        /*0e5a*/ 	.short	(.L_653 - .L_652)
	.align		4
.L_652:
        /*0e5c*/ 	.word	index@(_Z32group_norm_nhwc_bwd_scale_kernelI11Fp16IOBf16WLi168EEv26Group_norm_nhwc_bwd_params)
        /*0e60*/ 	.word	0x00000020


	//----- nvinfo : EIATTR_FRAME_SIZE
	.align		4
.L_653:
        /*0e64*/ 	.byte	0x04, 0x11
        /*0e66*/ 	.short	(.L_655 - .L_654)
	.align		4
.L_654:
        /*0e68*/ 	.word	index@(_Z32group_norm_nhwc_bwd_scale_kernelI11Fp16IOBf16WLi168EEv26Group_norm_nhwc_bwd_params)
        /*0e6c*/ 	.word	0x00000000


	//----- nvinfo : EIATTR_REGCOUNT
	.align		4
.L_655:
        /*0e70*/ 	.byte	0x04, 0x2f
        /*0e72*/ 	.short	(.L_657 - .L_656)
	.align		4
.L_656:
        /*0e74*/ 	.word	index@(_Z32group_norm_nhwc_bwd_scale_kernelI11Fp16IOBf16WLi196EEv26Group_norm_nhwc_bwd_params)
        /*0e78*/ 	.word	0x00000020


	//----- nvinfo : EIATTR_FRAME_SIZE
	.align		4
.L_657:
        /*0e7c*/ 	.byte	0x04, 0x11
        /*0e7e*/ 	.short	(.L_659 - .L_658)
	.align		4
.L_658:
        /*0e80*/ 	.word	index@(_Z32group_norm_nhwc_bwd_scale_kernelI11Fp16IOBf16WLi196EEv26Group_norm_nhwc_bwd_params)
        /*0e84*/ 	.word	0x00000000


	//----- nvinfo : EIATTR_REGCOUNT
	.align		4
.L_659:
        /*0e88*/ 	.byte	0x04, 0x2f
        /*0e8a*/ 	.short	(.L_661 - .L_660)
	.align		4
.L_660:
        /*0e8c*/ 	.word	index@(_Z32group_norm_nhwc_bwd_scale_kernelI11Fp16IOFp32WLi160EEv26Group_norm_nhwc_bwd_params)
        /*0e90*/ 	.word	0x00000020


	//----- nvinfo : EIATTR_FRAME_SIZE
	.align		4
.L_661:
        /*0e94*/ 	.byte	0x04, 0x11
        /*0e96*/ 	.short	(.L_663 - .L_662)
	.align		4
.L_662:
        /*0e98*/ 	.word	index@(_Z32group_norm_nhwc_bwd_scale_kernelI11Fp16IOFp32WLi160EEv26Group_norm_nhwc_bwd_params)
        /*0e9c*/ 	.word	0x00000000


	//----- nvinfo : EIATTR_REGCOUNT
	.align		4
.L_663:
        /*0ea0*/ 	.byte	0x04, 0x2f
        /*0ea2*/ 	.short	(.L_665 - .L_664)
	.align		4
.L_664:
        /*0ea4*/ 	.word	index@(_Z32group_norm_nhwc_bwd_scale_kernelI11Fp16IOFp32WLi140EEv26Group_norm_nhwc_bwd_params)
        /*0ea8*/ 	.word	0x00000020


	//----- nvinfo : EIATTR_FRAME_SIZE
	.align		4
.L_665:
        /*0eac*/ 	.byte	0x04, 0x11
        /*0eae*/ 	.short	(.L_667 - .L_666)
	.align		4
.L_666:
        /*0eb0*/ 	.word	index@(_Z32group_norm_nhwc_bwd_scale_kernelI11Fp16IOFp32WLi140EEv26Group_norm_nhwc_bwd_params)
        /*0eb4*/ 	.word	0x00000000


	//----- nvinfo : EIATTR_REGCOUNT
	.align		4
.L_667:
        /*0eb8*/ 	.byte	0x04, 0x2f
        /*0eba*/ 	.short	(.L_669 - .L_668)
	.align		4
.L_668:
        /*0ebc*/ 	.word	index@(_Z32group_norm_nhwc_bwd_scale_kernelI11Fp16IOFp32WLi120EEv26Group_norm_nhwc_bwd_params)
        /*0ec0*/ 	.word	0x00000020


	//----- nvinfo : EIATTR_FRAME_SIZE
	.align		4
.L_669:
        /*0ec4*/ 	.byte	0x04, 0x11
        /*0ec6*/ 	.short	(.L_671 - .L_670)
	.align		4
.L_670:
        /*0ec8*/ 	.word	index@(_Z32group_norm_nhwc_bwd_scale_kernelI11Fp16IOFp32WLi120EEv26Group_norm_nhwc_bwd_params)
        /*0ecc*/ 	.word	0x00000000


	//----- nvinfo : EIATTR_REGCOUNT
	.align		4
.L_671:
        /*0ed0*/ 	.byte	0x04, 0x2f
        /*0ed2*/ 	.short	(.L_673 - .L_672)
	.align		4
.L_672:
        /*0ed4*/ 	.word	index@(_Z32group_norm_nhwc_bwd_scale_kernelI11Fp16IOFp32WLi256EEv26Group_norm_nhwc_bwd_params)
        /*0ed8*/ 	.word	0x00000020


	//----- nvinfo : EIATTR_FRAME_SIZE
	.align		4
.L_673:
        /*0edc*/ 	.byte	0x04, 0x11
        /*0ede*/ 	.short	(.L_675 - .L_674)
	.align		4
.L_674:
        /*0ee0*/ 	.word	index@(_Z32group_norm_nhwc_bwd_scale_kernelI11Fp16IOFp32WLi256EEv26Group_norm_nhwc_bwd_params)
        /*0ee4*/ 	.word	0x00000000


	//----- nvinfo : EIATTR_REGCOUNT
	.align		4
.L_675:
        /*0ee8*/ 	.byte	0x04, 0x2f
        /*0eea*/ 	.short	(.L_677 - .L_676)
	.align		4
.L_676:
        /*0eec*/ 	.word	index@(_Z32group_norm_nhwc_bwd_scale_kernelI11Fp16IOFp32WLi448EEv26Group_norm_nhwc_bwd_params)
        /*0ef0*/ 	.word	0x00000020


	//----- nvinfo : EIATTR_FRAME_SIZE
	.align		4
.L_677:
        /*0ef4*/ 	.byte	0x04, 0x11
        /*0ef6*/ 	.short	(.L_679 - .L_678)
	.align		4
.L_678:
        /*0ef8*/ 	.word	index@(_Z32group_norm_nhwc_bwd_scale_kernelI11Fp16IOFp32WLi448EEv26Group_norm_nhwc_bwd_params)
        /*0efc*/ 	.word	0x00000000


	//----- nvinfo : EIATTR_REGCOUNT
	.align		4
.L_679:
        /*0f00*/ 	.byte	0x04, 0x2f
        /*0f02*/ 	.short	(.L_681 - .L_680)
	.align		4
.L_680:
        /*0f04*/ 	.word	index@(_Z32group_norm_nhwc_bwd_scale_kernelI11Fp16IOFp32WLi192EEv26Group_norm_nhwc_bwd_params)
        /*0f08*/ 	.word	0x00000020


	//----- nvinfo : EIATTR_FRAME_SIZE
	.align		4
.L_681:
        /*0f0c*/ 	.byte	0x04, 0x11
        /*0f0e*/ 	.short	(.L_683 - .L_682)
	.align		4
.L_682:
        /*0f10*/ 	.word	index@(_Z32group_norm_nhwc_bwd_scale_kernelI11Fp16IOFp32WLi192EEv26Group_norm_nhwc_bwd_params)
        /*0f14*/ 	.word	0x00000000


	//----- nvinfo : EIATTR_REGCOUNT
	.align		4
.L_683:
        /*0f18*/ 	.byte	0x04, 0x2f
        /*0f1a*/ 	.short	(.L_685 - .L_684)
	.align		4
.L_684:
        /*0f1c*/ 	.word	index@(_Z32group_norm_nhwc_bwd_scale_kernelI11Fp16IOFp32WLi128EEv26Group_norm_nhwc_bwd_params)
        /*0f20*/ 	.word	0x00000020


	//----- nvinfo : EIATTR_FRAME_SIZE
	.align		4
.L_685:
        /*0f24*/ 	.byte	0x04, 0x11
        /*0f26*/ 	.short	(.L_687 - .L_686)
	.align		4
.L_686:
        /*0f28*/ 	.word	index@(_Z32group_norm_nhwc_bwd_scale_kernelI11Fp16IOFp32WLi128EEv26Group_norm_nhwc_bwd_params)
        /*0f2c*/ 	.word	0x00000000


	//----- nvinfo : EIATTR_REGCOUNT
	.align		4
.L_687:
        /*0f30*/ 	.byte	0x04, 0x2f
        /*0f32*/ 	.short	(.L_689 - .L_688)
	.align		4
.L_688:
        /*0f34*/ 	.word	index@(_Z32group_norm_nhwc_bwd_scale_kernelI11Fp16IOFp32WLi64EEv26Group_norm_nhwc_bwd_params)
        /*0f38*/ 	.word	0x00000020


	//----- nvinfo : EIATTR_FRAME_SIZE
	.align		4
.L_689:
        /*0f3c*/ 	.byte	0x04, 0x11
        /*0f3e*/ 	.short	(.L_691 - .L_690)
	.align		4
.L_690:
        /*0f40*/ 	.word	index@(_Z32group_norm_nhwc_bwd_scale_kernelI11Fp16IOFp32WLi64EEv26Group_norm_nhwc_bwd_params)
        /*0f44*/ 	.word	0x00000000


	//----- nvinfo : EIATTR_REGCOUNT
	.align		4
.L_691:
        /*0f48*/ 	.byte	0x04, 0x2f
        /*0f4a*/ 	.short	(.L_693 - .L_692)
	.align		4
.L_692:
        /*0f4c*/ 	.word	index@(_Z32group_norm_nhwc_bwd_scale_kernelI11Fp16IOFp32WLi168EEv26Group_norm_nhwc_bwd_params)
        /*0f50*/ 	.word	0x00000020


	//----- nvinfo : EIATTR_FRAME_SIZE
	.align		4
.L_693:
        /*0f54*/ 	.byte	0x04, 0x11
        /*0f56*/ 	.short	(.L_695 - .L_694)
	.align		4
.L_694:
        /*0f58*/ 	.word	index@(_Z32group_norm_nhwc_bwd_scale_kernelI11Fp16IOFp32WLi168EEv26Group_norm_nhwc_bwd_params)
        /*0f5c*/ 	.word	0x00000000


	//----- nvinfo : EIATTR_REGCOUNT
	.align		4
.L_695:
        /*0f60*/ 	.byte	0x04, 0x2f
        /*0f62*/ 	.short	(.L_697 - .L_696)
	.align		4
.L_696:
        /*0f64*/ 	.word	index@(_Z32group_norm_nhwc_bwd_scale_kernelI11Fp16IOFp32WLi196EEv26Group_norm_nhwc_bwd_params)
        /*0f68*/ 	.word	0x00000020


	//----- nvinfo : EIATTR_FRAME_SIZE
	.align		4
.L_697:
        /*0f6c*/ 	.byte	0x04, 0x11
        /*0f6e*/ 	.short	(.L_699 - .L_698)
	.align		4
.L_698:
        /*0f70*/ 	.word	index@(_Z32group_norm_nhwc_bwd_scale_kernelI11Fp16IOFp32WLi196EEv26Group_norm_nhwc_bwd_params)
        /*0f74*/ 	.word	0x00000000


	//----- nvinfo : EIATTR_REGCOUNT
	.align		4
.L_699:
        /*0f78*/ 	.byte	0x04, 0x2f
        /*0f7a*/ 	.short	(.L_701 - .L_700)
	.align		4
.L_700:
        /*0f7c*/ 	.word	index@(_Z32group_norm_nhwc_bwd_scale_kernelI11Bf16IOFp16WLi160EEv26Group_norm_nhwc_bwd_params)
        /*0f80*/ 	.word	0x00000020


	//----- nvinfo : EIATTR_FRAME_SIZE
	.align		4
.L_701:
        /*0f84*/ 	.byte	0x04, 0x11
        /*0f86*/ 	.short	(.L_703 - .L_702)
	.align		4
.L_702:
        /*0f88*/ 	.word	index@(_Z32group_norm_nhwc_bwd_scale_kernelI11Bf16IOFp16WLi160EEv26Group_norm_nhwc_bwd_params)
        /*0f8c*/ 	.word	0x00000000


	//----- nvinfo : EIATTR_REGCOUNT
	.align		4
.L_703:
        /*0f90*/ 	.byte	0x04, 0x2f
        /*0f92*/ 	.short	(.L_705 - .L_704)
	.align		4
.L_704:
        /*0f94*/ 	.word	index@(_Z32group_norm_nhwc_bwd_scale_kernelI11Bf16IOFp16WLi140EEv26Group_norm_nhwc_bwd_params)
        /*0f98*/ 	.word	0x00000020


	//----- nvinfo : EIATTR_FRAME_SIZE
	.align		4
.L_705:
        /*0f9c*/ 	.byte	0x04, 0x11
        /*0f9e*/ 	.short	(.L_707 - .L_706)
	.align		4
.L_706:
        /*0fa0*/ 	.word	index@(_Z32group_norm_nhwc_bwd_scale_kernelI11Bf16IOFp16WLi140EEv26Group_norm_nhwc_bwd_params)
        /*0fa4*/ 	.word	0x00000000


	//----- nvinfo : EIATTR_REGCOUNT
	.align		4
.L_707:
        /*0fa8*/ 	.byte	0x04, 0x2f
        /*0faa*/ 	.short	(.L_709 - .L_708)
	.align		4
.L_708:
        /*0fac*/ 	.word	index@(_Z32group_norm_nhwc_bwd_scale_kernelI11Bf16IOFp16WLi120EEv26Group_norm_nhwc_bwd_params)
        /*0fb0*/ 	.word	0x00000020


	//----- nvinfo : EIATTR_FRAME_SIZE
	.align		4
.L_709:
        /*0fb4*/ 	.byte	0x04, 0x11
        /*0fb6*/ 	.short	(.L_711 - .L_710)
	.align		4
.L_710:
        /*0fb8*/ 	.word	index@(_Z32group_norm_nhwc_bwd_scale_kernelI11Bf16IOFp16WLi120EEv26Group_norm_nhwc_bwd_params)
        /*0fbc*/ 	.word	0x00000000


	//----- nvinfo : EIATTR_REGCOUNT
	.align		4
.L_711:
        /*0fc0*/ 	.byte	0x04, 0x2f
        /*0fc2*/ 	.short	(.L_713 - .L_712)
	.align		4
.L_712:
        /*0fc4*/ 	.word	index@(_Z32group_norm_nhwc_bwd_scale_kernelI11Bf16IOFp16WLi256EEv26Group_norm_nhwc_bwd_params)
        /*0fc8*/ 	.word	0x00000020


	//----- nvinfo : EIATTR_FRAME_SIZE
	.align		4
.L_713:
        /*0fcc*/ 	.byte	0x04, 0x11
        /*0fce*/ 	.short	(.L_715 - .L_714)
	.align		4
.L_714:
        /*0fd0*/ 	.word	index@(_Z32group_norm_nhwc_bwd_scale_kernelI11Bf16IOFp16WLi256EEv26Group_norm_nhwc_bwd_params)
        /*0fd4*/ 	.word	0x00000000


	//----- nvinfo : EIATTR_REGCOUNT
	.align		4
.L_715:
        /*0fd8*/ 	.byte	0x04, 0x2f
        /*0fda*/ 	.short	(.L_717 - .L_716)
	.align		4
.L_716:
        /*0fdc*/ 	.word	index@(_Z32group_norm_nhwc_bwd_scale_kernelI11Bf16IOFp16WLi448EEv26Group_norm_nhwc_bwd_params)
        /*0fe0*/ 	.word	0x00000020


	//----- nvinfo : EIATTR_FRAME_SIZE
	.align		4
.L_717:
        /*0fe4*/ 	.byte	0x04, 0x11
        /*0fe6*/ 	.short	(.L_719 - .L_718)
	.align		4
.L_718:
        /*0fe8*/ 	.word	index@(_Z32group_norm_nhwc_bwd_scale_kernelI11Bf16IOFp16WLi448EEv26Group_norm_nhwc_bwd_params)
        /*0fec*/ 	.word	0x00000000


	//----- nvinfo : EIATTR_REGCOUNT
	.align		4
.L_719:
        /*0ff0*/ 	.byte	0x04, 0x2f
        /*0ff2*/ 	.short	(.L_721 - .L_720)
	.align		4
.L_720:
        /*0ff4*/ 	.word	index@(_Z32group_norm_nhwc_bwd_scale_kernelI11Bf16IOFp16WLi192EEv26Group_norm_nhwc_bwd_params)
        /*0ff8*/ 	.word	0x00000020


	//----- nvinfo : EIATTR_FRAME_SIZE
	.align		4
.L_721:
        /*0ffc*/ 	.byte	0x04, 0x11
        /*0ffe*/ 	.short	(.L_723 - .L_722)
	.align		4
.L_722:
        /*1000*/ 	.word	index@(_Z32group_norm_nhwc_bwd_scale_kernelI11Bf16IOFp16WLi192EEv26Group_norm_nhwc_bwd_params)
        /*1004*/ 	.word	0x00000000


	//----- nvinfo : EIATTR_REGCOUNT
	.align		4
.L_723:
        /*1008*/ 	.byte	0x04, 0x2f
        /*100a*/ 	.short	(.L_725 - .L_724)
	.align		4
.L_724:
        /*100c*/ 	.word	index@(_Z32group_norm_nhwc_bwd_scale_kernelI11Bf16IOFp16WLi128EEv26Group_norm_nhwc_bwd_params)
        /*1010*/ 	.word	0x00000020


	//----- nvinfo : EIATTR_FRAME_SIZE
	.align		4
.L_725:
        /*1014*/ 	.byte	0x04, 0x11
        /*1016*/ 	.short	(.L_727 - .L_726)
	.align		4
.L_726:
        /*1018*/ 	.word	index@(_Z32group_norm_nhwc_bwd_scale_kernelI11Bf16IOFp16WLi128EEv26Group_norm_nhwc_bwd_params)
        /*101c*/ 	.word	0x00000000


	//----- nvinfo : EIATTR_REGCOUNT
	.align		4
.L_727:
        /*1020*/ 	.byte	0x04, 0x2f
        /*1022*/ 	.short	(.L_729 - .L_728)
	.align		4
.L_728:
        /*1024*/ 	.word	index@(_Z32group_norm_nhwc_bwd_scale_kernelI11Bf16IOFp16WLi64EEv26Group_norm_nhwc_bwd_params)
        /*1028*/ 	.word	0x00000020


	//----- nvinfo : EIATTR_FRAME_SIZE
	.align		4
.L_729:
        /*102c*/ 	.byte	0x04, 0x11
        /*102e*/ 	.short	(.L_731 - .L_730)
	.align		4
.L_730:
        /*1030*/ 	.word	index@(_Z32group_norm_nhwc_bwd_scale_kernelI11Bf16IOFp16WLi64EEv26Group_norm_nhwc_bwd_params)
        /*1034*/ 	.word	0x00000000


	//----- nvinfo : EIATTR_REGCOUNT
	.align		4
.L_731:
        /*1038*/ 	.byte	0x04, 0x2f
        /*103a*/ 	.short	(.L_733 - .L_732)
	.align		4
.L_732:
        /*103c*/ 	.word	index@(_Z32group_norm_nhwc_bwd_scale_kernelI11Bf16IOFp16WLi168EEv26Group_norm_nhwc_bwd_params)
        /*1040*/ 	.word	0x00000020


	//----- nvinfo : EIATTR_FRAME_SIZE
	.align		4
.L_733:
        /*1044*/ 	.byte	0x04, 0x11
        /*1046*/ 	.short	(.L_735 - .L_734)
	.align		4
.L_734:
        /*1048*/ 	.word	index@(_Z32group_norm_nhwc_bwd_scale_kernelI11Bf16IOFp16WLi168EEv26Group_norm_nhwc_bwd_params)
        /*104c*/ 	.word	0x00000000


	//----- nvinfo : EIATTR_REGCOUNT
	.align		4
.L_735:
        /*1050*/ 	.byte	0x04, 0x2f
        /*1052*/ 	.short	(.L_737 - .L_736)
	.align		4
.L_736:
        /*1054*/ 	.word	index@(_Z32group_norm_nhwc_bwd_scale_kernelI11Bf16IOFp16WLi196EEv26Group_norm_nhwc_bwd_params)
        /*1058*/ 	.word	0x00000020


	//----- nvinfo : EIATTR_FRAME_SIZE
	.align		4
.L_737:
        /*105c*/ 	.byte	0x04, 0x11
        /*105e*/ 	.short	(.L_739 - .L_738)
	.align		4
.L_738:
        /*1060*/ 	.word	index@(_Z32group_norm_nhwc_bwd_scale_kernelI11Bf16IOFp16WLi196EEv26Group_norm_nhwc_bwd_params)
        /*1064*/ 	.word	0x00000000


	//----- nvinfo : EIATTR_REGCOUNT
	.align		4
.L_739:
        /*1068*/ 	.byte	0x04, 0x2f
        /*106a*/ 	.short	(.L_741 - .L_740)
	.align		4
.L_740:
        /*106c*/ 	.word	index@(_Z32group_norm_nhwc_bwd_scale_kernelI11Bf16IOBf16WLi160EEv26Group_norm_nhwc_bwd_params)
        /*1070*/ 	.word	0x00000020


	//----- nvinfo : EIATTR_FRAME_SIZE
	.align		4
.L_741:
        /*1074*/ 	.byte	0x04, 0x11
        /*1076*/ 	.short	(.L_743 - .L_742)
	.align		4
.L_742:
        /*1078*/ 	.word	index@(_Z32group_norm_nhwc_bwd_scale_kernelI11Bf16IOBf16WLi160EEv26Group_norm_nhwc_bwd_params)
        /*107c*/ 	.word	0x00000000


	//----- nvinfo : EIATTR_REGCOUNT
	.align		4
.L_743:
        /*1080*/ 	.byte	0x04, 0x2f
        /*1082*/ 	.short	(.L_745 - .L_744)
	.align		4
.L_744:
        /*1084*/ 	.word	index@(_Z32group_norm_nhwc_bwd_scale_kernelI11Bf16IOBf16WLi140EEv26Group_norm_nhwc_bwd_params)
        /*1088*/ 	.word	0x00000020


	//----- nvinfo : EIATTR_FRAME_SIZE
	.align		4
.L_745:
        /*108c*/ 	.byte	0x04, 0x11
        /*108e*/ 	.short	(.L_747 - .L_746)
	.align		4
.L_746:
        /*1090*/ 	.word	index@(_Z32group_norm_nhwc_bwd_scale_kernelI11Bf16IOBf16WLi140EEv26Group_norm_nhwc_bwd_params)
        /*1094*/ 	.word	0x00000000


	//----- nvinfo : EIATTR_REGCOUNT
	.align		4
.L_747:
        /*1098*/ 	.byte	0x04, 0x2f
        /*109a*/ 	.short	(.L_749 - .L_748)
	.align		4
.L_748:
        /*109c*/ 	.word	index@(_Z32group_norm_nhwc_bwd_scale_kernelI11Bf16IOBf16WLi120EEv26Group_norm_nhwc_bwd_params)
        /*10a0*/ 	.word	0x00000020


	//----- nvinfo : EIATTR_FRAME_SIZE
	.align		4
.L_749:
        /*10a4*/ 	.byte	0x04, 0x11
        /*10a6*/ 	.short	(.L_751 - .L_750)
	.align		4
.L_750:
        /*10a8*/ 	.word	index@(_Z32group_norm_nhwc_bwd_scale_kernelI11Bf16IOBf16WLi120EEv26Group_norm_nhwc_bwd_params)
        /*10ac*/ 	.word	0x00000000


	//----- nvinfo : EIATTR_REGCOUNT
	.align		4
.L_751:
        /*10b0*/ 	.byte	0x04, 0x2f
        /*10b2*/ 	.short	(.L_753 - .L_752)
	.align		4
.L_752:
        /*10b4*/ 	.word	index@(_Z32group_norm_nhwc_bwd_scale_kernelI11Bf16IOBf16WLi256EEv26Group_norm_nhwc_bwd_params)
        /*10b8*/ 	.word	0x00000020


	//----- nvinfo : EIATTR_FRAME_SIZE
	.align		4
.L_753:
        /*10bc*/ 	.byte	0x04, 0x11
        /*10be*/ 	.short	(.L_755 - .L_754)
	.align		4
.L_754:
        /*10c0*/ 	.word	index@(_Z32group_norm_nhwc_bwd_scale_kernelI11Bf16IOBf16WLi256EEv26Group_norm_nhwc_bwd_params)
        /*10c4*/ 	.word	0x00000000


	//----- nvinfo : EIATTR_REGCOUNT
	.align		4
.L_755:
        /*10c8*/ 	.byte	0x04, 0x2f
        /*10ca*/ 	.short	(.L_757 - .L_756)
	.align		4
.L_756:
        /*10cc*/ 	.word	index@(_Z32group_norm_nhwc_bwd_scale_kernelI11Bf16IOBf16WLi448EEv26Group_norm_nhwc_bwd_params)
        /*10d0*/ 	.word	0x00000020


	//----- nvinfo : EIATTR_FRAME_SIZE
	.align		4
.L_757:
        /*10d4*/ 	.byte	0x04, 0x11
        /*10d6*/ 	.short	(.L_759 - .L_758)
	.align		4
.L_758:
        /*10d8*/ 	.word	index@(_Z32group_norm_nhwc_bwd_scale_kernelI11Bf16IOBf16WLi448EEv26Group_norm_nhwc_bwd_params)
        /*10dc*/ 	.word	0x00000000


	//----- nvinfo : EIATTR_REGCOUNT
	.align		4
.L_759:
        /*10e0*/ 	.byte	0x04, 0x2f
        /*10e2*/ 	.short	(.L_761 - .L_760)
	.align		4
.L_760:
        /*10e4*/ 	.word	index@(_Z32group_norm_nhwc_bwd_scale_kernelI11Bf16IOBf16WLi192EEv26Group_norm_nhwc_bwd_params)
        /*10e8*/ 	.word	0x00000020


	//----- nvinfo : EIATTR_FRAME_SIZE
	.align		4
.L_761:
        /*10ec*/ 	.byte	0x04, 0x11
        /*10ee*/ 	.short	(.L_763 - .L_762)
	.align		4
.L_762:
        /*10f0*/ 	.word	index@(_Z32group_norm_nhwc_bwd_scale_kernelI11Bf16IOBf16WLi192EEv26Group_norm_nhwc_bwd_params)
        /*10f4*/ 	.word	0x00000000


	//----- nvinfo : EIATTR_REGCOUNT
	.align		4
.L_763:
        /*10f8*/ 	.byte	0x04, 0x2f
        /*10fa*/ 	.short	(.L_765 - .L_764)
	.align		4
.L_764:
        /*10fc*/ 	.word	index@(_Z32group_norm_nhwc_bwd_scale_kernelI11Bf16IOBf16WLi128EEv26Group_norm_nhwc_bwd_params)
        /*1100*/ 	.word	0x00000020


	//----- nvinfo : EIATTR_FRAME_SIZE
	.align		4
.L_765:
        /*1104*/ 	.byte	0x04, 0x11
        /*1106*/ 	.short	(.L_767 - .L_766)
	.align		4
.L_766:
        /*1108*/ 	.word	index@(_Z32group_norm_nhwc_bwd_scale_kernelI11Bf16IOBf16WLi128EEv26Group_norm_nhwc_bwd_params)
        /*110c*/ 	.word	0x00000000


	//----- nvinfo : EIATTR_REGCOUNT
	.align		4
.L_767:
        /*1110*/ 	.byte	0x04, 0x2f
        /*1112*/ 	.short	(.L_769 - .L_768)
	.align		4
.L_768:
        /*1114*/ 	.word	index@(_Z32group_norm_nhwc_bwd_scale_kernelI11Bf16IOBf16WLi64EEv26Group_norm_nhwc_bwd_params)
        /*1118*/ 	.word	0x00000020


	//----- nvinfo : EIATTR_FRAME_SIZE
	.align		4
.L_769:
        /*111c*/ 	.byte	0x04, 0x11
        /*111e*/ 	.short	(.L_771 - .L_770)
	.align		4
.L_770:
        /*1120*/ 	.word	index@(_Z32group_norm_nhwc_bwd_scale_kernelI11Bf16IOBf16WLi64EEv26Group_norm_nhwc_bwd_params)
        /*1124*/ 	.word	0x00000000


	//----- nvinfo : EIATTR_REGCOUNT
	.align		4
.L_771:
        /*1128*/ 	.byte	0x04, 0x2f
        /*112a*/ 	.short	(.L_773 - .L_772)
	.align		4
.L_772:
        /*112c*/ 	.word	index@(_Z32group_norm_nhwc_bwd_scale_kernelI11Bf16IOBf16WLi168EEv26Group_norm_nhwc_bwd_params)
        /*1130*/ 	.word	0x00000020


	//----- nvinfo : EIATTR_FRAME_SIZE
	.align		4
.L_773:
        /*1134*/ 	.byte	0x04, 0x11
        /*1136*/ 	.short	(.L_775 - .L_774)
	.align		4
.L_774:
        /*1138*/ 	.word	index@(_Z32group_norm_nhwc_bwd_scale_kernelI11Bf16IOBf16WLi168EEv26Group_norm_nhwc_bwd_params)
        /*113c*/ 	.word	0x00000000


	//----- nvinfo : EIATTR_REGCOUNT
	.align		4
.L_775:
        /*1140*/ 	.byte	0x04, 0x2f
        /*1142*/ 	.short	(.L_777 - .L_776)
	.align		4
.L_776:
        /*1144*/ 	.word	index@(_Z32group_norm_nhwc_bwd_scale_kernelI11Bf16IOBf16WLi196EEv26Group_norm_nhwc_bwd_params)
        /*1148*/ 	.word	0x00000020


	//----- nvinfo : EIATTR_FRAME_SIZE
	.align		4
.L_777:
        /*114c*/ 	.byte	0x04, 0x11
        /*114e*/ 	.short	(.L_779 - .L_778)
	.align		4
.L_778:
        /*1150*/ 	.word	index@(_Z32group_norm_nhwc_bwd_scale_kernelI11Bf16IOBf16WLi196EEv26Group_norm_nhwc_bwd_params)
        /*1154*/ 	.word	0x00000000


	//----- nvinfo : EIATTR_REGCOUNT
	.align		4
.L_779:
        /*1158*/ 	.byte	0x04, 0x2f
        /*115a*/ 	.short	(.L_781 - .L_780)
	.align		4
.L_780:
        /*115c*/ 	.word	index@(_Z32group_norm_nhwc_bwd_scale_kernelI11Bf16IOFp32WLi160EEv26Group_norm_nhwc_bwd_params)
        /*1160*/ 	.word	0x00000020


	//----- nvinfo : EIATTR_FRAME_SIZE
	.align		4
.L_781:
        /*1164*/ 	.byte	0x04, 0x11
        /*1166*/ 	.short	(.L_783 - .L_782)
	.align		4
.L_782:
        /*1168*/ 	.word	index@(_Z32group_norm_nhwc_bwd_scale_kernelI11Bf16IOFp32WLi160EEv26Group_norm_nhwc_bwd_params)
        /*116c*/ 	.word	0x00000000


	//----- nvinfo : EIATTR_REGCOUNT
	.align		4
.L_783:
        /*1170*/ 	.byte	0x04, 0x2f
        /*1172*/ 	.short	(.L_785 - .L_784)
	.align		4
.L_784:
        /*1174*/ 	.word	index@(_Z32group_norm_nhwc_bwd_scale_kernelI11Bf16IOFp32WLi140EEv26Group_norm_nhwc_bwd_params)
        /*1178*/ 	.word	0x00000020


	//----- nvinfo : EIATTR_FRAME_SIZE
	.align		4
.L_785:
        /*117c*/ 	.byte	0x04, 0x11
        /*117e*/ 	.short	(.L_787 - .L_786)
	.align		4
.L_786:
        /*1180*/ 	.word	index@(_Z32group_norm_nhwc_bwd_scale_kernelI11Bf16IOFp32WLi140EEv26Group_norm_nhwc_bwd_params)
        /*1184*/ 	.word	0x00000000


	//----- nvinfo : EIATTR_REGCOUNT
	.align		4
.L_787:
        /*1188*/ 	.byte	0x04, 0x2f
        /*118a*/ 	.short	(.L_789 - .L_788)
	.align		4
.L_788:
        /*118c*/ 	.word	index@(_Z32group_norm_nhwc_bwd_scale_kernelI11Bf16IOFp32WLi120EEv26Group_norm_nhwc_bwd_params)
        /*1190*/ 	.word	0x00000020


	//----- nvinfo : EIATTR_FRAME_SIZE
	.align		4
.L_789:
        /*1194*/ 	.byte	0x04, 0x11
        /*1196*/ 	.short	(.L_791 - .L_790)
	.align		4
.L_790:
        /*1198*/ 	.word	index@(_Z32group_norm_nhwc_bwd_scale_kernelI11Bf16IOFp32WLi120EEv26Group_norm_nhwc_bwd_params)
        /*119c*/ 	.word	0x00000000


	//----- nvinfo : EIATTR_REGCOUNT
	.align		4
.L_791:
        /*11a0*/ 	.byte	0x04, 0x2f
        /*11a2*/ 	.short	(.L_793 - .L_792)
	.align		4
.L_792:
        /*11a4*/ 	.word	index@(_Z32group_norm_nhwc_bwd_scale_kernelI11Bf16IOFp32WLi256EEv26Group_norm_nhwc_bwd_params)
        /*11a8*/ 	.word	0x00000020


	//----- nvinfo : EIATTR_FRAME_SIZE
	.align		4
.L_793:
        /*11ac*/ 	.byte	0x04, 0x11
        /*11ae*/ 	.short	(.L_795 - .L_794)
	.align		4
.L_794:
        /*11b0*/ 	.word	index@(_Z32group_norm_nhwc_bwd_scale_kernelI11Bf16IOFp32WLi256EEv26Group_norm_nhwc_bwd_params)
        /*11b4*/ 	.word	0x00000000


	//----- nvinfo : EIATTR_REGCOUNT
	.align		4
.L_795:
        /*11b8*/ 	.byte	0x04, 0x2f
        /*11ba*/ 	.short	(.L_797 - .L_796)
	.align		4
.L_796:
        /*11bc*/ 	.word	index@(_Z32group_norm_nhwc_bwd_scale_kernelI11Bf16IOFp32WLi448EEv26Group_norm_nhwc_bwd_params)
        /*11c0*/ 	.word	0x00000020


	//----- nvinfo : EIATTR_FRAME_SIZE
	.align		4
.L_797:
        /*11c4*/ 	.byte	0x04, 0x11
        /*11c6*/ 	.short	(.L_799 - .L_798)
	.align		4
.L_798:
        /*11c8*/ 	.word	index@(_Z32group_norm_nhwc_bwd_scale_kernelI11Bf16IOFp32WLi448EEv26Group_norm_nhwc_bwd_params)
        /*11cc*/ 	.word	0x00000000


	//----- nvinfo : EIATTR_REGCOUNT
	.align		4
.L_799:
        /*11d0*/ 	.byte	0x04, 0x2f
        /*11d2*/ 	.short	(.L_801 - .L_800)
	.align		4
.L_800:
        /*11d4*/ 	.word	index@(_Z32group_norm_nhwc_bwd_scale_kernelI11Bf16IOFp32WLi192EEv26Group_norm_nhwc_bwd_params)
        /*11d8*/ 	.word	0x00000020


	//----- nvinfo : EIATTR_FRAME_SIZE
	.align		4
.L_801:
        /*11dc*/ 	.byte	0x04, 0x11
        /*11de*/ 	.short	(.L_803 - .L_802)
	.align		4
.L_802:
        /*11e0*/ 	.word	index@(_Z32group_norm_nhwc_bwd_scale_kernelI11Bf16IOFp32WLi192EEv26Group_norm_nhwc_bwd_params)
        /*11e4*/ 	.word	0x00000000


	//----- nvinfo : EIATTR_REGCOUNT
	.align		4
.L_803:
        /*11e8*/ 	.byte	0x04, 0x2f
        /*11ea*/ 	.short	(.L_805 - .L_804)
	.align		4
.L_804:
        /*11ec*/ 	.word	index@(_Z32group_norm_nhwc_bwd_scale_kernelI11Bf16IOFp32WLi128EEv26Group_norm_nhwc_bwd_params)
        /*11f0*/ 	.word	0x00000020


	//----- nvinfo : EIATTR_FRAME_SIZE
	.align		4
.L_805:
        /*11f4*/ 	.byte	0x04, 0x11
        /*11f6*/ 	.short	(.L_807 - .L_806)
	.align		4
.L_806:
        /*11f8*/ 	.word	index@(_Z32group_norm_nhwc_bwd_scale_kernelI11Bf16IOFp32WLi128EEv26Group_norm_nhwc_bwd_params)
        /*11fc*/ 	.word	0x00000000


	//----- nvinfo : EIATTR_REGCOUNT
	.align		4
.L_807:
        /*1200*/ 	.byte	0x04, 0x2f
        /*1202*/ 	.short	(.L_809 - .L_808)
	.align		4
.L_808:
        /*1204*/ 	.word	index@(_Z32group_norm_nhwc_bwd_scale_kernelI11Bf16IOFp32WLi64EEv26Group_norm_nhwc_bwd_params)
        /*1208*/ 	.word	0x00000020


	//----- nvinfo : EIATTR_FRAME_SIZE
	.align		4
.L_809:
        /*120c*/ 	.byte	0x04, 0x11
        /*120e*/ 	.short	(.L_811 - .L_810)
	.align		4
.L_810:
        /*1210*/ 	.word	index@(_Z32group_norm_nhwc_bwd_scale_kernelI11Bf16IOFp32WLi64EEv26Group_norm_nhwc_bwd_params)
        /*1214*/ 	.word	0x00000000


	//----- nvinfo : EIATTR_REGCOUNT
	.align		4
.L_811:
        /*1218*/ 	.byte	0x04, 0x2f
        /*121a*/ 	.short	(.L_813 - .L_812)
	.align		4
.L_812:
        /*121c*/ 	.word	index@(_Z32group_norm_nhwc_bwd_scale_kernelI11Bf16IOFp32WLi168EEv26Group_norm_nhwc_bwd_params)
        /*1220*/ 	.word	0x00000020


	//----- nvinfo : EIATTR_FRAME_SIZE
	.align		4
.L_813:
        /*1224*/ 	.byte	0x04, 0x11
        /*1226*/ 	.short	(.L_815 - .L_814)
	.align		4
.L_814:
        /*1228*/ 	.word	index@(_Z32group_norm_nhwc_bwd_scale_kernelI11Bf16IOFp32WLi168EEv26Group_norm_nhwc_bwd_params)
        /*122c*/ 	.word	0x00000000


	//----- nvinfo : EIATTR_REGCOUNT
	.align		4
.L_815:
        /*1230*/ 	.byte	0x04, 0x2f
        /*1232*/ 	.short	(.L_817 - .L_816)
	.align		4
.L_816:
        /*1234*/ 	.word	index@(_Z32group_norm_nhwc_bwd_scale_kernelI11Bf16IOFp32WLi196EEv26Group_norm_nhwc_bwd_params)
        /*1238*/ 	.word	0x00000020


	//----- nvinfo : EIATTR_FRAME_SIZE
	.align		4
.L_817:
        /*123c*/ 	.byte	0x04, 0x11
        /*123e*/ 	.short	(.L_819 - .L_818)
	.align		4
.L_818:
        /*1240*/ 	.word	index@(_Z32group_norm_nhwc_bwd_scale_kernelI11Bf16IOFp32WLi196EEv26Group_norm_nhwc_bwd_params)
        /*1244*/ 	.word	0x00000000


	//----- nvinfo : EIATTR_REGCOUNT
	.align		4
.L_819:
        /*1248*/ 	.byte	0x04, 0x2f
        /*124a*/ 	.short	(.L_821 - .L_820)
	.align		4
.L_820:
        /*124c*/ 	.word	index@(_Z32group_norm_nhwc_bwd_scale_kernelI11Fp32IOFp16WLi160EEv26Group_norm_nhwc_bwd_params)
        /*1250*/ 	.word	0x00000028


	//----- nvinfo : EIATTR_FRAME_SIZE
	.align		4
.L_821:
        /*1254*/ 	.byte	0x04, 0x11
        /*1256*/ 	.short	(.L_823 - .L_822)
	.align		4
.L_822:
        /*1258*/ 	.word	index@(_Z32group_norm_nhwc_bwd_scale_kernelI11Fp32IOFp16WLi160EEv26Group_norm_nhwc_bwd_params)
        /*125c*/ 	.word	0x00000000


	//----- nvinfo : EIATTR_REGCOUNT
	.align		4
.L_823:
        /*1260*/ 	.byte	0x04, 0x2f
        /*1262*/ 	.short	(.L_825 - .L_824)
	.align		4
.L_824:
        /*1264*/ 	.word	index@(_Z32group_norm_nhwc_bwd_scale_kernelI11Fp32IOFp16WLi140EEv26Group_norm_nhwc_bwd_params)
        /*1268*/ 	.word	0x00000028


	//----- nvinfo : EIATTR_FRAME_SIZE
	.align		4
.L_825:
        /*126c*/ 	.byte	0x04, 0x11
        /*126e*/ 	.short	(.L_827 - .L_826)
	.align		4
.L_826:
        /*1270*/ 	.word	index@(_Z32group_norm_nhwc_bwd_scale_kernelI11Fp32IOFp16WLi140EEv26Group_norm_nhwc_bwd_params)
        /*1274*/ 	.word	0x00000000


	//----- nvinfo : EIATTR_REGCOUNT
	.align		4
.L_827:
        /*1278*/ 	.byte	0x04, 0x2f
        /*127a*/ 	.short	(.L_829 - .L_828)
	.align		4
.L_828:
        /*127c*/ 	.word	index@(_Z32group_norm_nhwc_bwd_scale_kernelI11Fp32IOFp16WLi120EEv26Group_norm_nhwc_bwd_params)
        /*1280*/ 	.word	0x00000028


	//----- nvinfo : EIATTR_FRAME_SIZE
	.align		4
.L_829:
        /*1284*/ 	.byte	0x04, 0x11
        /*1286*/ 	.short	(.L_831 - .L_830)
	.align		4
.L_830:
        /*1288*/ 	.word	index@(_Z32group_norm_nhwc_bwd_scale_kernelI11Fp32IOFp16WLi120EEv26Group_norm_nhwc_bwd_params)
        /*128c*/ 	.word	0x00000000


	//----- nvinfo : EIATTR_REGCOUNT
	.align		4
.L_831:
        /*1290*/ 	.byte	0x04, 0x2f
        /*1292*/ 	.short	(.L_833 - .L_832)
	.align		4
.L_832:
        /*1294*/ 	.word	index@(_Z32group_norm_nhwc_bwd_scale_kernelI11Fp32IOFp16WLi256EEv26Group_norm_nhwc_bwd_params)
        /*1298*/ 	.word	0x00000028


	//----- nvinfo : EIATTR_FRAME_SIZE
	.align		4
.L_833:
        /*129c*/ 	.byte	0x04, 0x11
        /*129e*/ 	.short	(.L_835 - .L_834)
	.align		4
.L_834:
        /*12a0*/ 	.word	index@(_Z32group_norm_nhwc_bwd_scale_kernelI11Fp32IOFp16WLi256EEv26Group_norm_nhwc_bwd_params)
        /*12a4*/ 	.word	0x00000000


	//----- nvinfo : EIATTR_REGCOUNT
	.align		4
.L_835:
        /*12a8*/ 	.byte	0x04, 0x2f
        /*12aa*/ 	.short	(.L_837 - .L_836)
	.align		4
.L_836:
        /*12ac*/ 	.word	index@(_Z32group_norm_nhwc_bwd_scale_kernelI11Fp32IOFp16WLi448EEv26Group_norm_nhwc_bwd_params)
        /*12b0*/ 	.word	0x00000028


	//----- nvinfo : EIATTR_FRAME_SIZE
	.align		4
.L_837:
        /*12b4*/ 	.byte	0x04, 0x11
        /*12b6*/ 	.short	(.L_839 - .L_838)
	.align		4
.L_838:
        /*12b8*/ 	.word	index@(_Z32group_norm_nhwc_bwd_scale_kernelI11Fp32IOFp16WLi448EEv26Group_norm_nhwc_bwd_params)
        /*12bc*/ 	.word	0x00000000


	//----- nvinfo : EIATTR_REGCOUNT
	.align		4
.L_839:
        /*12c0*/ 	.byte	0x04, 0x2f
        /*12c2*/ 	.short	(.L_841 - .L_840)
	.align		4
.L_840:
        /*12c4*/ 	.word	index@(_Z32group_norm_nhwc_bwd_scale_kernelI11Fp32IOFp16WLi192EEv26Group_norm_nhwc_bwd_params)
        /*12c8*/ 	.word	0x00000028


	//----- nvinfo : EIATTR_FRAME_SIZE
	.align		4
.L_841:
        /*12cc*/ 	.byte	0x04, 0x11
        /*12ce*/ 	.short	(.L_843 - .L_842)
	.align		4
.L_842:
        /*12d0*/ 	.word	index@(_Z32group_norm_nhwc_bwd_scale_kernelI11Fp32IOFp16WLi192EEv26Group_norm_nhwc_bwd_params)
        /*12d4*/ 	.word	0x00000000


	//----- nvinfo : EIATTR_REGCOUNT
	.align		4
.L_843:
        /*12d8*/ 	.byte	0x04, 0x2f
        /*12da*/ 	.short	(.L_845 - .L_844)
	.align		4
.L_844:
        /*12dc*/ 	.word	index@(_Z32group_norm_nhwc_bwd_scale_kernelI11Fp32IOFp16WLi128EEv26Group_norm_nhwc_bwd_params)
        /*12e0*/ 	.word	0x00000028


	//----- nvinfo : EIATTR_FRAME_SIZE
	.align		4
.L_845:
        /*12e4*/ 	.byte	0x04, 0x11
        /*12e6*/ 	.short	(.L_847 - .L_846)
	.align		4
.L_846:
        /*12e8*/ 	.word	index@(_Z32group_norm_nhwc_bwd_scale_kernelI11Fp32IOFp16WLi128EEv26Group_norm_nhwc_bwd_params)
        /*12ec*/ 	.word	0x00000000


	//----- nvinfo : EIATTR_REGCOUNT
	.align		4
.L_847:
        /*12f0*/ 	.byte	0x04, 0x2f
        /*12f2*/ 	.short	(.L_849 - .L_848)
	.align		4
.L_848:
        /*12f4*/ 	.word	index@(_Z32group_norm_nhwc_bwd_scale_kernelI11Fp32IOFp16WLi64EEv26Group_norm_nhwc_bwd_params)
        /*12f8*/ 	.word	0x00000028


	//----- nvinfo : EIATTR_FRAME_SIZE
	.align		4
.L_849:
        /*12fc*/ 	.byte	0x04, 0x11
        /*12fe*/ 	.short	(.L_851 - .L_850)
	.align		4
.L_850:
        /*1300*/ 	.word	index@(_Z32group_norm_nhwc_bwd_scale_kernelI11Fp32IOFp16WLi64EEv26Group_norm_nhwc_bwd_params)
        /*1304*/ 	.word	0x00000000


	//----- nvinfo : EIATTR_REGCOUNT
	.align		4
.L_851:
        /*1308*/ 	.byte	0x04, 0x2f
        /*130a*/ 	.short	(.L_853 - .L_852)
	.align		4
.L_852:
        /*130c*/ 	.word	index@(_Z32group_norm_nhwc_bwd_scale_kernelI11Fp32IOFp16WLi168EEv26Group_norm_nhwc_bwd_params)
        /*1310*/ 	.word	0x00000028


	//----- nvinfo : EIATTR_FRAME_SIZE
	.align		4
.L_853:
        /*1314*/ 	.byte	0x04, 0x11
        /*1316*/ 	.short	(.L_855 - .L_854)
	.align		4
.L_854:
        /*1318*/ 	.word	index@(_Z32group_norm_nhwc_bwd_scale_kernelI11Fp32IOFp16WLi168EEv26Group_norm_nhwc_bwd_params)
        /*131c*/ 	.word	0x00000000


	//----- nvinfo : EIATTR_REGCOUNT
	.align		4
.L_855:
        /*1320*/ 	.byte	0x04, 0x2f
        /*1322*/ 	.short	(.L_857 - .L_856)
	.align		4
.L_856:
        /*1324*/ 	.word	index@(_Z32group_norm_nhwc_bwd_scale_kernelI11Fp32IOFp16WLi196EEv26Group_norm_nhwc_bwd_params)
        /*1328*/ 	.word	0x00000028


	//----- nvinfo : EIATTR_FRAME_SIZE
	.align		4
.L_857:
        /*132c*/ 	.byte	0x04, 0x11
        /*132e*/ 	.short	(.L_859 - .L_858)
	.align		4
.L_858:
        /*1330*/ 	.word	index@(_Z32group_norm_nhwc_bwd_scale_kernelI11Fp32IOFp16WLi196EEv26Group_norm_nhwc_bwd_params)
        /*1334*/ 	.word	0x00000000


	//----- nvinfo : EIATTR_REGCOUNT
	.align		4
.L_859:
        /*1338*/ 	.byte	0x04, 0x2f
        /*133a*/ 	.short	(.L_861 - .L_860)
	.align		4
.L_860:
        /*133c*/ 	.word	index@(_Z32group_norm_nhwc_bwd_scale_kernelI11Fp32IOBf16WLi160EEv26Group_norm_nhwc_bwd_params)
        /*1340*/ 	.word	0x00000028


	//----- nvinfo : EIATTR_FRAME_SIZE
	.align		4
.L_861:
        /*1344*/ 	.byte	0x04, 0x11
        /*1346*/ 	.short	(.L_863 - .L_862)
	.align		4
.L_862:
        /*1348*/ 	.word	index@(_Z32group_norm_nhwc_bwd_scale_kernelI11Fp32IOBf16WLi160EEv26Group_norm_nhwc_bwd_params)
        /*134c*/ 	.word	0x00000000


	//----- nvinfo : EIATTR_REGCOUNT
	.align		4
.L_863:
        /*1350*/ 	.byte	0x04, 0x2f
        /*1352*/ 	.short	(.L_865 - .L_864)
	.align		4
.L_864:
        /*1354*/ 	.word	index@(_Z32group_norm_nhwc_bwd_scale_kernelI11Fp32IOBf16WLi140EEv26Group_norm_nhwc_bwd_params)
        /*1358*/ 	.word	0x00000028


	//----- nvinfo : EIATTR_FRAME_SIZE
	.align		4
.L_865:
        /*135c*/ 	.byte	0x04, 0x11
        /*135e*/ 	.short	(.L_867 - .L_866)
	.align		4
.L_866:
        /*1360*/ 	.word	index@(_Z32group_norm_nhwc_bwd_scale_kernelI11Fp32IOBf16WLi140EEv26Group_norm_nhwc_bwd_params)
        /*1364*/ 	.word	0x00000000


	//----- nvinfo : EIATTR_REGCOUNT
	.align		4
.L_867:
        /*1368*/ 	.byte	0x04, 0x2f
        /*136a*/ 	.short	(.L_869 - .L_868)
	.align		4
.L_868:
        /*136c*/ 	.word	index@(_Z32group_norm_nhwc_bwd_scale_kernelI11Fp32IOBf16WLi120EEv26Group_norm_nhwc_bwd_params)
        /*1370*/ 	.word	0x00000028


	//----- nvinfo : EIATTR_FRAME_SIZE
	.align		4
.L_869:
        /*1374*/ 	.byte	0x04, 0x11
        /*1376*/ 	.short	(.L_871 - .L_870)
	.align		4
.L_870:
        /*1378*/ 	.word	index@(_Z32group_norm_nhwc_bwd_scale_kernelI11Fp32IOBf16WLi120EEv26Group_norm_nhwc_bwd_params)
        /*137c*/ 	.word	0x00000000


	//----- nvinfo : EIATTR_REGCOUNT
	.align		4
.L_871:
        /*1380*/ 	.byte	0x04, 0x2f
        /*1382*/ 	.short	(.L_873 - .L_872)
	.align		4
.L_872:
        /*1384*/ 	.word	index@(_Z32group_norm_nhwc_bwd_scale_kernelI11Fp32IOBf16WLi256EEv26Group_norm_nhwc_bwd_params)
        /*1388*/ 	.word	0x00000028


	//----- nvinfo : EIATTR_FRAME_SIZE
	.align		4
.L_873:
        /*138c*/ 	.byte	0x04, 0x11
        /*138e*/ 	.short	(.L_875 - .L_874)
	.align		4
.L_874:
        /*1390*/ 	.word	index@(_Z32group_norm_nhwc_bwd_scale_kernelI11Fp32IOBf16WLi256EEv26Group_norm_nhwc_bwd_params)
        /*1394*/ 	.word	0x00000000


	//----- nvinfo : EIATTR_REGCOUNT
	.align		4
.L_875:
        /*1398*/ 	.byte	0x04, 0x2f
        /*139a*/ 	.short	(.L_877 - .L_876)
	.align		4
.L_876:
        /*139c*/ 	.word	index@(_Z32group_norm_nhwc_bwd_scale_kernelI11Fp32IOBf16WLi448EEv26Group_norm_nhwc_bwd_params)
        /*13a0*/ 	.word	0x00000028


	//----- nvinfo : EIATTR_FRAME_SIZE
	.align		4
.L_877:
        /*13a4*/ 	.byte	0x04, 0x11
        /*13a6*/ 	.short	(.L_879 - .L_878)
	.align		4
.L_878:
        /*13a8*/ 	.word	index@(_Z32group_norm_nhwc_bwd_scale_kernelI11Fp32IOBf16WLi448EEv26Group_norm_nhwc_bwd_params)
        /*13ac*/ 	.word	0x00000000


	//----- nvinfo : EIATTR_REGCOUNT
	.align		4
.L_879:
        /*13b0*/ 	.byte	0x04, 0x2f
        /*13b2*/ 	.short	(.L_881 - .L_880)
	.align		4
.L_880:
        /*13b4*/ 	.word	index@(_Z32group_norm_nhwc_bwd_scale_kernelI11Fp32IOBf16WLi192EEv26Group_norm_nhwc_bwd_params)
        /*13b8*/ 	.word	0x00000028


	//----- nvinfo : EIATTR_FRAME_SIZE
	.align		4
.L_881:
        /*13bc*/ 	.byte	0x04, 0x11
        /*13be*/ 	.short	(.L_883 - .L_882)
	.align		4
.L_882:
        /*13c0*/ 	.word	index@(_Z32group_norm_nhwc_bwd_scale_kernelI11Fp32IOBf16WLi192EEv26Group_norm_nhwc_bwd_params)
        /*13c4*/ 	.word	0x00000000


	//----- nvinfo : EIATTR_REGCOUNT
	.align		4
.L_883:
        /*13c8*/ 	.byte	0x04, 0x2f
        /*13ca*/ 	.short	(.L_885 - .L_884)
	.align		4
.L_884:
        /*13cc*/ 	.word	index@(_Z32group_norm_nhwc_bwd_scale_kernelI11Fp32IOBf16WLi128EEv26Group_norm_nhwc_bwd_params)
        /*13d0*/ 	.word	0x00000028


	//----- nvinfo : EIATTR_FRAME_SIZE
	.align		4
.L_885:
        /*13d4*/ 	.byte	0x04, 0x11
        /*13d6*/ 	.short	(.L_887 - .L_886)
	.align		4
.L_886:
        /*13d8*/ 	.word	index@(_Z32group_norm_nhwc_bwd_scale_kernelI11Fp32IOBf16WLi128EEv26Group_norm_nhwc_bwd_params)
        /*13dc*/ 	.word	0x00000000


	//----- nvinfo : EIATTR_REGCOUNT
	.align		4
.L_887:
        /*13e0*/ 	.byte	0x04, 0x2f
        /*13e2*/ 	.short	(.L_889 - .L_888)
	.align		4
.L_888:
        /*13e4*/ 	.word	index@(_Z32group_norm_nhwc_bwd_scale_kernelI11Fp32IOBf16WLi64EEv26Group_norm_nhwc_bwd_params)
        /*13e8*/ 	.word	0x00000028


	//----- nvinfo : EIATTR_FRAME_SIZE
	.align		4
.L_889:
        /*13ec*/ 	.byte	0x04, 0x11
        /*13ee*/ 	.short	(.L_891 - .L_890)
	.align		4
.L_890:
        /*13f0*/ 	.word	index@(_Z32group_norm_nhwc_bwd_scale_kernelI11Fp32IOBf16WLi64EEv26Group_norm_nhwc_bwd_params)
        /*13f4*/ 	.word	0x00000000


	//----- nvinfo : EIATTR_REGCOUNT
	.align		4
.L_891:
        /*13f8*/ 	.byte	0x04, 0x2f
        /*13fa*/ 	.short	(.L_893 - .L_892)
	.align		4
.L_892:
        /*13fc*/ 	.word	index@(_Z32group_norm_nhwc_bwd_scale_kernelI11Fp32IOBf16WLi168EEv26Group_norm_nhwc_bwd_params)
        /*1400*/ 	.word	0x00000028


	//----- nvinfo : EIATTR_FRAME_SIZE
	.align		4
.L_893:
        /*1404*/ 	.byte	0x04, 0x11
        /*1406*/ 	.short	(.L_895 - .L_894)
	.align		4
.L_894:
        /*1408*/ 	.word	index@(_Z32group_norm_nhwc_bwd_scale_kernelI11Fp32IOBf16WLi168EEv26Group_norm_nhwc_bwd_params)
        /*140c*/ 	.word	0x00000000


	//----- nvinfo : EIATTR_REGCOUNT
	.align		4
.L_895:
        /*1410*/ 	.byte	0x04, 0x2f
        /*1412*/ 	.short	(.L_897 - .L_896)
	.align		4
.L_896:
        /*1414*/ 	.word	index@(_Z32group_norm_nhwc_bwd_scale_kernelI11Fp32IOBf16WLi196EEv26Group_norm_nhwc_bwd_params)
        /*1418*/ 	.word	0x00000028


	//----- nvinfo : EIATTR_FRAME_SIZE
	.align		4
.L_897:
        /*141c*/ 	.byte	0x04, 0x11
        /*141e*/ 	.short	(.L_899 - .L_898)
	.align		4
.L_898:
        /*1420*/ 	.word	index@(_Z32group_norm_nhwc_bwd_scale_kernelI11Fp32IOBf16WLi196EEv26Group_norm_nhwc_bwd_params)
        /*1424*/ 	.word	0x00000000


	//----- nvinfo : EIATTR_REGCOUNT
	.align		4
.L_899:
        /*1428*/ 	.byte	0x04, 0x2f
        /*142a*/ 	.short	(.L_901 - .L_900)
	.align		4
.L_900:
        /*142c*/ 	.word	index@(_Z32group_norm_nhwc_bwd_scale_kernelI11Fp32IOFp32WLi160EEv26Group_norm_nhwc_bwd_params)
        /*1430*/ 	.word	0x00000020


	//----- nvinfo : EIATTR_FRAME_SIZE
	.align		4
.L_901:
        /*1434*/ 	.byte	0x04, 0x11
        /*1436*/ 	.short	(.L_903 - .L_902)
	.align		4
.L_902:
        /*1438*/ 	.word	index@(_Z32group_norm_nhwc_bwd_scale_kernelI11Fp32IOFp32WLi160EEv26Group_norm_nhwc_bwd_params)
        /*143c*/ 	.word	0x00000000


	//----- nvinfo : EIATTR_REGCOUNT
	.align		4
.L_903:
        /*1440*/ 	.byte	0x04, 0x2f
        /*1442*/ 	.short	(.L_905 - .L_904)
	.align		4
.L_904:
        /*1444*/ 	.word	index@(_Z32group_norm_nhwc_bwd_scale_kernelI11Fp32IOFp32WLi140EEv26Group_norm_nhwc_bwd_params)
        /*1448*/ 	.word	0x00000020


	//----- nvinfo : EIATTR_FRAME_SIZE
	.align		4
.L_905:
        /*144c*/ 	.byte	0x04, 0x11
        /*144e*/ 	.short	(.L_907 - .L_906)
	.align		4
.L_906:
        /*1450*/ 	.word	index@(_Z32group_norm_nhwc_bwd_scale_kernelI11Fp32IOFp32WLi140EEv26Group_norm_nhwc_bwd_params)
        /*1454*/ 	.word	0x00000000


	//----- nvinfo : EIATTR_REGCOUNT
	.align		4
.L_907:
        /*1458*/ 	.byte	0x04, 0x2f
        /*145a*/ 	.short	(.L_909 - .L_908)
	.align		4
.L_908:
        /*145c*/ 	.word	index@(_Z32group_norm_nhwc_bwd_scale_kernelI11Fp32IOFp32WLi120EEv26Group_norm_nhwc_bwd_params)
        /*1460*/ 	.word	0x00000020


	//----- nvinfo : EIATTR_FRAME_SIZE
	.align		4
.L_909:
        /*1464*/ 	.byte	0x04, 0x11
        /*1466*/ 	.short	(.L_911 - .L_910)
	.align		4
.L_910:
        /*1468*/ 	.word	index@(_Z32group_norm_nhwc_bwd_scale_kernelI11Fp32IOFp32WLi120EEv26Group_norm_nhwc_bwd_params)
        /*146c*/ 	.word	0x00000000


	//----- nvinfo : EIATTR_REGCOUNT
	.align		4
.L_911:
        /*1470*/ 	.byte	0x04, 0x2f
        /*1472*/ 	.short	(.L_913 - .L_912)
	.align		4
.L_912:
        /*1474*/ 	.word	index@(_Z32group_norm_nhwc_bwd_scale_kernelI11Fp32IOFp32WLi256EEv26Group_norm_nhwc_bwd_params)
        /*1478*/ 	.word	0x00000020


	//----- nvinfo : EIATTR_FRAME_SIZE
	.align		4
.L_913:
        /*147c*/ 	.byte	0x04, 0x11
        /*147e*/ 	.short	(.L_915 - .L_914)
	.align		4
.L_914:
        /*1480*/ 	.word	index@(_Z32group_norm_nhwc_bwd_scale_kernelI11Fp32IOFp32WLi256EEv26Group_norm_nhwc_bwd_params)
        /*1484*/ 	.word	0x00000000


	//----- nvinfo : EIATTR_REGCOUNT
	.align		4
.L_915:
        /*1488*/ 	.byte	0x04, 0x2f
        /*148a*/ 	.short	(.L_917 - .L_916)
	.align		4
.L_916:
        /*148c*/ 	.word	index@(_Z32group_norm_nhwc_bwd_scale_kernelI11Fp32IOFp32WLi448EEv26Group_norm_nhwc_bwd_params)
        /*1490*/ 	.word	0x00000020


	//----- nvinfo : EIATTR_FRAME_SIZE
	.align		4
.L_917:
        /*1494*/ 	.byte	0x04, 0x11
        /*1496*/ 	.short	(.L_919 - .L_918)
	.align		4
.L_918:
        /*1498*/ 	.word	index@(_Z32group_norm_nhwc_bwd_scale_kernelI11Fp32IOFp32WLi448EEv26Group_norm_nhwc_bwd_params)
        /*149c*/ 	.word	0x00000000


	//----- nvinfo : EIATTR_REGCOUNT
	.align		4
.L_919:
        /*14a0*/ 	.byte	0x04, 0x2f
        /*14a2*/ 	.short	(.L_921 - .L_920)
	.align		4
.L_920:
        /*14a4*/ 	.word	index@(_Z32group_norm_nhwc_bwd_scale_kernelI11Fp32IOFp32WLi192EEv26Group_norm_nhwc_bwd_params)
        /*14a8*/ 	.word	0x00000020


	//----- nvinfo : EIATTR_FRAME_SIZE
	.align		4
.L_921:
        /*14ac*/ 	.byte	0x04, 0x11
        /*14ae*/ 	.short	(.L_923 - .L_922)
	.align		4
.L_922:
        /*14b0*/ 	.word	index@(_Z32group_norm_nhwc_bwd_scale_kernelI11Fp32IOFp32WLi192EEv26Group_norm_nhwc_bwd_params)
        /*14b4*/ 	.word	0x00000000


	//----- nvinfo : EIATTR_REGCOUNT
	.align		4
.L_923:
        /*14b8*/ 	.byte	0x04, 0x2f
        /*14ba*/ 	.short	(.L_925 - .L_924)
	.align		4
.L_924:
        /*14bc*/ 	.word	index@(_Z32group_norm_nhwc_bwd_scale_kernelI11Fp32IOFp32WLi128EEv26Group_norm_nhwc_bwd_params)
        /*14c0*/ 	.word	0x00000020


	//----- nvinfo : EIATTR_FRAME_SIZE
	.align		4
.L_925:
        /*14c4*/ 	.byte	0x04, 0x11
        /*14c6*/ 	.short	(.L_927 - .L_926)
	.align		4
.L_926:
        /*14c8*/ 	.word	index@(_Z32group_norm_nhwc_bwd_scale_kernelI11Fp32IOFp32WLi128EEv26Group_norm_nhwc_bwd_params)
        /*14cc*/ 	.word	0x00000000


	//----- nvinfo : EIATTR_REGCOUNT
	.align		4
.L_927:
        /*14d0*/ 	.byte	0x04, 0x2f
        /*14d2*/ 	.short	(.L_929 - .L_928)
	.align		4
.L_928:
        /*14d4*/ 	.word	index@(_Z32group_norm_nhwc_bwd_scale_kernelI11Fp32IOFp32WLi64EEv26Group_norm_nhwc_bwd_params)
        /*14d8*/ 	.word	0x00000020


	//----- nvinfo : EIATTR_FRAME_SIZE
	.align		4
.L_929:
        /*14dc*/ 	.byte	0x04, 0x11
        /*14de*/ 	.short	(.L_931 - .L_930)
	.align		4
.L_930:
        /*14e0*/ 	.word	index@(_Z32group_norm_nhwc_bwd_scale_kernelI11Fp32IOFp32WLi64EEv26Group_norm_nhwc_bwd_params)
        /*14e4*/ 	.word	0x00000000


	//----- nvinfo : EIATTR_REGCOUNT
	.align		4
.L_931:
        /*14e8*/ 	.byte	0x04, 0x2f
        /*14ea*/ 	.short	(.L_933 - .L_932)
	.align		4
.L_932:
        /*14ec*/ 	.word	index@(_Z32group_norm_nhwc_bwd_scale_kernelI11Fp32IOFp32WLi168EEv26Group_norm_nhwc_bwd_params)
        /*14f0*/ 	.word	0x00000020


	//----- nvinfo : EIATTR_FRAME_SIZE
	.align		4
.L_933:
        /*14f4*/ 	.byte	0x04, 0x11
        /*14f6*/ 	.short	(.L_935 - .L_934)
	.align		4
.L_934:
        /*14f8*/ 	.word	index@(_Z32group_norm_nhwc_bwd_scale_kernelI11Fp32IOFp32WLi168EEv26Group_norm_nhwc_bwd_params)
        /*14fc*/ 	.word	0x00000000


	//----- nvinfo : EIATTR_REGCOUNT
	.align		4
.L_935:
        /*1500*/ 	.byte	0x04, 0x2f
        /*1502*/ 	.short	(.L_937 - .L_936)
	.align		4
.L_936:
        /*1504*/ 	.word	index@(_Z32group_norm_nhwc_bwd_scale_kernelI11Fp32IOFp32WLi196EEv26Group_norm_nhwc_bwd_params)
        /*1508*/ 	.word	0x00000020


	//----- nvinfo : EIATTR_FRAME_SIZE
	.align		4
.L_937:
        /*150c*/ 	.byte	0x04, 0x11
        /*150e*/ 	.short	(.L_939 - .L_938)
	.align		4
.L_938:
        /*1510*/ 	.word	index@(_Z32group_norm_nhwc_bwd_scale_kernelI11Fp32IOFp32WLi196EEv26Group_norm_nhwc_bwd_params)
        /*1514*/ 	.word	0x00000000


	//----- nvinfo : EIATTR_REGCOUNT
	.align		4
.L_939:
        /*1518*/ 	.byte	0x04, 0x2f
        /*151a*/ 	.short	(.L_941 - .L_940)
	.align		4
.L_940:
        /*151c*/ 	.word	index@(_ZN3cub17CUB_300001_SM_8006detail11EmptyKernelIvEEvv)
        /*1520*/ 	.word	0x00000004


	//----- nvinfo : EIATTR_FRAME_SIZE
	.align		4
.L_941:
        /*1524*/ 	.byte	0x04, 0x11
        /*1526*/ 	.short	(.L_943 - .L_942)
	.align		4
.L_942:
        /*1528*/ 	.word	index@(_ZN3cub17CUB_300001_SM_8006detail11EmptyKernelIvEEvv)
        /*152c*/ 	.word	0x00000000


	//----- nvinfo : EIATTR_MIN_STACK_SIZE
	.align		4
.L_943:
        /*1530*/ 	.byte	0x04, 0x12
        /*1532*/ 	.short	(.L_945 - .L_944)
	.align		4
.L_944:
        /*1534*/ 	.word	index@(_ZN3cub17CUB_300001_SM_8006detail11EmptyKernelIvEEvv)
        /*1538*/ 	.word	0x00000000


	//----- nvinfo : EIATTR_MIN_STACK_SIZE
	.align		4
.L_945:
        /*153c*/ 	.byte	0x04, 0x12
        /*153e*/ 	.short	(.L_947 - .L_946)
	.align		4
.L_946:
        /*1540*/ 	.word	index@(_Z32group_norm_nhwc_bwd_scale_kernelI11Fp32IOFp32WLi196EEv26Group_norm_nhwc_bwd_params)
        /*1544*/ 	.word	0x00000000


	//----- nvinfo : EIATTR_MIN_STACK_SIZE
	.align		4
.L_947:
        /*1548*/ 	.byte	0x04, 0x12
        /*154a*/ 	.short	(.L_949 - .L_948)
	.align		4
.L_948:
        /*154c*/ 	.word	index@(_Z32group_norm_nhwc_bwd_scale_kernelI11Fp32IOFp32WLi168EEv26Group_norm_nhwc_bwd_params)
        /*1550*/ 	.word	0x00000000


	//----- nvinfo : EIATTR_MIN_STACK_SIZE
	.align		4
.L_949:
        /*1554*/ 	.byte	0x04, 0x12
        /*1556*/ 	.short	(.L_951 - .L_950)
	.align		4
.L_950:
        /*1558*/ 	.word	index@(_Z32group_norm_nhwc_bwd_scale_kernelI11Fp32IOFp32WLi64EEv26Group_norm_nhwc_bwd_params)
        /*155c*/ 	.word	0x00000000


	//----- nvinfo : EIATTR_MIN_STACK_SIZE
	.align		4
.L_951:
        /*1560*/ 	.byte	0x04, 0x12
        /*1562*/ 	.short	(.L_953 - .L_952)
	.align		4
.L_952:
        /*1564*/ 	.word	index@(_Z32group_norm_nhwc_bwd_scale_kernelI11Fp32IOFp32WLi128EEv26Group_norm_nhwc_bwd_params)
        /*1568*/ 	.word	0x00000000


	//----- nvinfo : EIATTR_MIN_STACK_SIZE
	.align		4
.L_953:
        /*156c*/ 	.byte	0x04, 0x12
        /*156e*/ 	.short	(.L_955 - .L_954)
	.align		4
.L_954:
        /*1570*/ 	.word	index@(_Z32group_norm_nhwc_bwd_scale_kernelI11Fp32IOFp32WLi192EEv26Group_norm_nhwc_bwd_params)
        /*1574*/ 	.word	0x00000000


	//----- nvinfo : EIATTR_MIN_STACK_SIZE
	.align		4
.L_955:
        /*1578*/ 	.byte	0x04, 0x12
        /*157a*/ 	.short	(.L_957 - .L_956)
	.align		4
.L_956:
        /*157c*/ 	.word	index@(_Z32group_norm_nhwc_bwd_scale_kernelI11Fp32IOFp32WLi448EEv26Group_norm_nhwc_bwd_params)
        /*1580*/ 	.word	0x00000000


	//----- nvinfo : EIATTR_MIN_STACK_SIZE
	.align		4
.L_957:
        /*1584*/ 	.byte	0x04, 0x12
        /*1586*/ 	.short	(.L_959 - .L_958)
	.align		4
.L_958:
        /*1588*/ 	.word	index@(_Z32group_norm_nhwc_bwd_scale_kernelI11Fp32IOFp32WLi256EEv26Group_norm_nhwc_bwd_params)
        /*158c*/ 	.word	0x00000000


	//----- nvinfo : EIATTR_MIN_STACK_SIZE
	.align		4
.L_959:
        /*1590*/ 	.byte	0x04, 0x12
        /*1592*/ 	.short	(.L_961 - .L_960)
	.align		4
.L_960:
        /*1594*/ 	.word	index@(_Z32group_norm_nhwc_bwd_scale_kernelI11Fp32IOFp32WLi120EEv26Group_norm_nhwc_bwd_params)
        /*1598*/ 	.word	0x00000000


	//----- nvinfo : EIATTR_MIN_STACK_SIZE
	.align		4
.L_961:
        /*159c*/ 	.byte	0x04, 0x12
        /*159e*/ 	.short	(.L_963 - .L_962)
	.align		4
.L_962:
        /*15a0*/ 	.word	index@(_Z32group_norm_nhwc_bwd_scale_kernelI11Fp32IOFp32WLi140EEv26Group_norm_nhwc_bwd_params)
        /*15a4*/ 	.word	0x00000000


	//----- nvinfo : EIATTR_MIN_STACK_SIZE
	.align		4
.L_963:
        /*15a8*/ 	.byte	0x04, 0x12
        /*15aa*/ 	.short	(.L_965 - .L_964)
	.align		4
.L_964:
        /*15ac*/ 	.word	index@(_Z32group_norm_nhwc_bwd_scale_kernelI11Fp32IOFp32WLi160EEv26Group_norm_nhwc_bwd_params)
        /*15b0*/ 	.word	0x00000000


	//----- nvinfo : EIATTR_MIN_STACK_SIZE
	.align		4
.L_965:
        /*15b4*/ 	.byte	0x04, 0x12
        /*15b6*/ 	.short	(.L_967 - .L_966)
	.align		4
.L_966:
        /*15b8*/ 	.word	index@(_Z32group_norm_nhwc_bwd_scale_kernelI11Fp32IOBf16WLi196EEv26Group_norm_nhwc_bwd_params)
        /*15bc*/ 	.word	0x00000000


	//----- nvinfo : EIATTR_MIN_STACK_SIZE
	.align		4
.L_967:
        /*15c0*/ 	.byte	0x04, 0x12
        /*15c2*/ 	.short	(.L_969 - .L_968)
	.align		4
.L_968:
        /*15c4*/ 	.word	index@(_Z32group_norm_nhwc_bwd_scale_kernelI11Fp32IOBf16WLi168EEv26Group_norm_nhwc_bwd_params)
        /*15c8*/ 	.word	0x00000000


	//----- nvinfo : EIATTR_MIN_STACK_SIZE
	.align		4
.L_969:
        /*15cc*/ 	.byte	0x04, 0x12
        /*15ce*/ 	.short	(.L_971 - .L_970)
	.align		4
.L_970:
        /*15d0*/ 	.word	index@(_Z32group_norm_nhwc_bwd_scale_kernelI11Fp32IOBf16WLi64EEv26Group_norm_nhwc_bwd_params)
        /*15d4*/ 	.word	0x00000000


	//----- nvinfo : EIATTR_MIN_STACK_SIZE
	.align		4
.L_971:
        /*15d8*/ 	.byte	0x04, 0x12
        /*15da*/ 	.short	(.L_973 - .L_972)
	.align		4
.L_972:
        /*15dc*/ 	.word	index@(_Z32group_norm_nhwc_bwd_scale_kernelI11Fp32IOBf16WLi128EEv26Group_norm_nhwc_bwd_params)
        /*15e0*/ 	.word	0x00000000


	//----- nvinfo : EIATTR_MIN_STACK_SIZE
	.align		4
.L_973:
        /*15e4*/ 	.byte	0x04, 0x12
        /*15e6*/ 	.short	(.L_975 - .L_974)
	.align		4
.L_974:
        /*15e8*/ 	.word	index@(_Z32group_norm_nhwc_bwd_scale_kernelI11Fp32IOBf16WLi192EEv26Group_norm_nhwc_bwd_params)
        /*15ec*/ 	.word	0x00000000


	//----- nvinfo : EIATTR_MIN_STACK_SIZE
	.align		4
.L_975:
        /*15f0*/ 	.byte	0x04, 0x12
        /*15f2*/ 	.short	(.L_977 - .L_976)
	.align		4
.L_976:
        /*15f4*/ 	.word	index@(_Z32group_norm_nhwc_bwd_scale_kernelI11Fp32IOBf16WLi448EEv26Group_norm_nhwc_bwd_params)
        /*15f8*/ 	.word	0x00000000


	//----- nvinfo : EIATTR_MIN_STACK_SIZE
	.align		4
.L_977:
        /*15fc*/ 	.byte	0x04, 0x12
        /*15fe*/ 	.short	(.L_979 - .L_978)
	.align		4
.L_978:
        /*1600*/ 	.word	index@(_Z32group_norm_nhwc_bwd_scale_kernelI11Fp32IOBf16WLi256EEv26Group_norm_nhwc_bwd_params)
        /*1604*/ 	.word	0x00000000


	//----- nvinfo : EIATTR_MIN_STACK_SIZE
	.align		4
.L_979:
        /*1608*/ 	.byte	0x04, 0x12
        /*160a*/ 	.short	(.L_981 - .L_980)
	.align		4
.L_980:
        /*160c*/ 	.word	index@(_Z32group_norm_nhwc_bwd_scale_kernelI11Fp32IOBf16WLi120EEv26Group_norm_nhwc_bwd_params)
        /*1610*/ 	.word	0x00000000


	//----- nvinfo : EIATTR_MIN_STACK_SIZE
	.align		4
.L_981:
        /*1614*/ 	.byte	0x04, 0x12
        /*1616*/ 	.short	(.L_983 - .L_982)
	.align		4
.L_982:
        /*1618*/ 	.word	index@(_Z32group_norm_nhwc_bwd_scale_kernelI11Fp32IOBf16WLi140EEv26Group_norm_nhwc_bwd_params)
        /*161c*/ 	.word	0x00000000


	//----- nvinfo : EIATTR_MIN_STACK_SIZE
	.align		4
.L_983:
        /*1620*/ 	.byte	0x04, 0x12
        /*1622*/ 	.short	(.L_985 - .L_984)
	.align		4
.L_984:
        /*1624*/ 	.word	index@(_Z32group_norm_nhwc_bwd_scale_kernelI11Fp32IOBf16WLi160EEv26Group_norm_nhwc_bwd_params)
        /*1628*/ 	.word	0x00000000


	//----- nvinfo : EIATTR_MIN_STACK_SIZE
	.align		4
.L_985:
        /*162c*/ 	.byte	0x04, 0x12
        /*162e*/ 	.short	(.L_987 - .L_986)
	.align		4
.L_986:
        /*1630*/ 	.word	index@(_Z32group_norm_nhwc_bwd_scale_kernelI11Fp32IOFp16WLi196EEv26Group_norm_nhwc_bwd_params)
        /*1634*/ 	.word	0x00000000


	//----- nvinfo : EIATTR_MIN_STACK_SIZE
	.align		4
.L_987:
        /*1638*/ 	.byte	0x04, 0x12
        /*163a*/ 	.short	(.L_989 - .L_988)
	.align		4
.L_988:
        /*163c*/ 	.word	index@(_Z32group_norm_nhwc_bwd_scale_kernelI11Fp32IOFp16WLi168EEv26Group_norm_nhwc_bwd_params)
        /*1640*/ 	.word	0x00000000


	//----- nvinfo : EIATTR_MIN_STACK_SIZE
	.align		4
.L_989:
        /*1644*/ 	.byte	0x04, 0x12
        /*1646*/ 	.short	(.L_991 - .L_990)
	.align		4
.L_990:
        /*1648*/ 	.word	index@(_Z32group_norm_nhwc_bwd_scale_kernelI11Fp32IOFp16WLi64EEv26Group_norm_nhwc_bwd_params)
        /*164c*/ 	.word	0x00000000


	//----- nvinfo : EIATTR_MIN_STACK_SIZE
	.align		4
.L_991:
        /*1650*/ 	.byte	0x04, 0x12
        /*1652*/ 	.short	(.L_993 - .L_992)
	.align		4
.L_992:
        /*1654*/ 	.word	index@(_Z32group_norm_nhwc_bwd_scale_kernelI11Fp32IOFp16WLi128EEv26Group_norm_nhwc_bwd_params)
        /*1658*/ 	.word	0x00000000


	//----- nvinfo : EIATTR_MIN_STACK_SIZE
	.align		4
.L_993:
        /*165c*/ 	.byte	0x04, 0x12
        /*165e*/ 	.short	(.L_995 - .L_994)
	.align		4
.L_994:
        /*1660*/ 	.word	index@(_Z32group_norm_nhwc_bwd_scale_kernelI11Fp32IOFp16WLi192EEv26Group_norm_nhwc_bwd_params)
        /*1664*/ 	.word	0x00000000


	//----- nvinfo : EIATTR_MIN_STACK_SIZE
	.align		4
.L_995:
        /*1668*/ 	.byte	0x04, 0x12
        /*166a*/ 	.short	(.L_997 - .L_996)
	.align		4
.L_996:
        /*166c*/ 	.word	index@(_Z32group_norm_nhwc_bwd_scale_kernelI11Fp32IOFp16WLi448EEv26Group_norm_nhwc_bwd_params)
        /*1670*/ 	.word	0x00000000


	//----- nvinfo : EIATTR_MIN_STACK_SIZE
	.align		4
.L_997:
        /*1674*/ 	.byte	0x04, 0x12
        /*1676*/ 	.short	(.L_999 - .L_998)
	.align		4
.L_998:
        /*1678*/ 	.word	index@(_Z32group_norm_nhwc_bwd_scale_kernelI11Fp32IOFp16WLi256EEv26Group_norm_nhwc_bwd_params)
        /*167c*/ 	.word	0x00000000


	//----- nvinfo : EIATTR_MIN_STACK_SIZE
	.align		4
.L_999:
        /*1680*/ 	.byte	0x04, 0x12
        /*1682*/ 	.short	(.L_1001 - .L_1000)
	.align		4
.L_1000:
        /*1684*/ 	.word	index@(_Z32group_norm_nhwc_bwd_scale_kernelI11Fp32IOFp16WLi120EEv26Group_norm_nhwc_bwd_params)
        /*1688*/ 	.word	0x00000000


	//----- nvinfo : EIATTR_MIN_STACK_SIZE
	.align		4
.L_1001:
        /*168c*/ 	.byte	0x04, 0x12
        /*168e*/ 	.short	(.L_1003 - .L_1002)
	.align		4
.L_1002:
        /*1690*/ 	.word	index@(_Z32group_norm_nhwc_bwd_scale_kernelI11Fp32IOFp16WLi140EEv26Group_norm_nhwc_bwd_params)
        /*1694*/ 	.word	0x00000000


	//----- nvinfo : EIATTR_MIN_STACK_SIZE
	.align		4
.L_1003:
        /*1698*/ 	.byte	0x04, 0x12
        /*169a*/ 	.short	(.L_1005 - .L_1004)
	.align		4
.L_1004:
        /*169c*/ 	.word	index@(_Z32group_norm_nhwc_bwd_scale_kernelI11Fp32IOFp16WLi160EEv26Group_norm_nhwc_bwd_params)
        /*16a0*/ 	.word	0x00000000


	//----- nvinfo : EIATTR_MIN_STACK_SIZE
	.align		4
.L_1005:
        /*16a4*/ 	.byte	0x04, 0x12
        /*16a6*/ 	.short	(.L_1007 - .L_1006)
	.align		4
.L_1006:
        /*16a8*/ 	.word	index@(_Z32group_norm_nhwc_bwd_scale_kernelI11Bf16IOFp32WLi196EEv26Group_norm_nhwc_bwd_params)
        /*16ac*/ 	.word	0x00000000


	//----- nvinfo : EIATTR_MIN_STACK_SIZE
	.align		4
.L_1007:
        /*16b0*/ 	.byte	0x04, 0x12
        /*16b2*/ 	.short	(.L_1009 - .L_1008)
	.align		4
.L_1008:
        /*16b4*/ 	.word	index@(_Z32group_norm_nhwc_bwd_scale_kernelI11Bf16IOFp32WLi168EEv26Group_norm_nhwc_bwd_params)
        /*16b8*/ 	.word	0x00000000


	//----- nvinfo : EIATTR_MIN_STACK_SIZE
	.align		4
.L_1009:
        /*16bc*/ 	.byte	0x04, 0x12
        /*16be*/ 	.short	(.L_1011 - .L_1010)
	.align		4
.L_1010:
        /*16c0*/ 	.word	index@(_Z32group_norm_nhwc_bwd_scale_kernelI11Bf16IOFp32WLi64EEv26Group_norm_nhwc_bwd_params)
        /*16c4*/ 	.word	0x00000000


	//----- nvinfo : EIATTR_MIN_STACK_SIZE
	.align		4
.L_1011:
        /*16c8*/ 	.byte	0x04, 0x12
        /*16ca*/ 	.short	(.L_1013 - .L_1012)
	.align		4
.L_1012:
        /*16cc*/ 	.word	index@(_Z32group_norm_nhwc_bwd_scale_kernelI11Bf16IOFp32WLi128EEv26Group_norm_nhwc_bwd_params)
        /*16d0*/ 	.word	0x00000000


	//----- nvinfo : EIATTR_MIN_STACK_SIZE
	.align		4
.L_1013:
        /*16d4*/ 	.byte	0x04, 0x12
        /*16d6*/ 	.short	(.L_1015 - .L_1014)
	.align		4
.L_1014:
        /*16d8*/ 	.word	index@(_Z32group_norm_nhwc_bwd_scale_kernelI11Bf16IOFp32WLi192EEv26Group_norm_nhwc_bwd_params)
        /*16dc*/ 	.word	0x00000000


	//----- nvinfo : EIATTR_MIN_STACK_SIZE
	.align		4
.L_1015:
        /*16e0*/ 	.byte	0x04, 0x12
        /*16e2*/ 	.short	(.L_1017 - .L_1016)
	.align		4
.L_1016:
        /*16e4*/ 	.word	index@(_Z32group_norm_nhwc_bwd_scale_kernelI11Bf16IOFp32WLi448EEv26Group_norm_nhwc_bwd_params)
        /*16e8*/ 	.word	0x00000000


	//----- nvinfo : EIATTR_MIN_STACK_SIZE
	.align		4
.L_1017:
        /*16ec*/ 	.byte	0x04, 0x12
        /*16ee*/ 	.short	(.L_1019 - .L_1018)
	.align		4
.L_1018:
        /*16f0*/ 	.word	index@(_Z32group_norm_nhwc_bwd_scale_kernelI11Bf16IOFp32WLi256EEv26Group_norm_nhwc_bwd_params)
        /*16f4*/ 	.word	0x00000000


	//----- nvinfo : EIATTR_MIN_STACK_SIZE
	.align		4
.L_1019:
        /*16f8*/ 	.byte	0x04, 0x12
        /*16fa*/ 	.short	(.L_1021 - .L_1020)
	.align		4
.L_1020:
        /*16fc*/ 	.word	index@(_Z32group_norm_nhwc_bwd_scale_kernelI11Bf16IOFp32WLi120EEv26Group_norm_nhwc_bwd_params)
        /*1700*/ 	.word	0x00000000


	//----- nvinfo : EIATTR_MIN_STACK_SIZE
	.align		4
.L_1021:
        /*1704*/ 	.byte	0x04, 0x12
        /*1706*/ 	.short	(.L_1023 - .L_1022)
	.align		4
.L_1022:
        /*1708*/ 	.word	index@(_Z32group_norm_nhwc_bwd_scale_kernelI11Bf16IOFp32WLi140EEv26Group_norm_nhwc_bwd_params)
        /*170c*/ 	.word	0x00000000


	//----- nvinfo : EIATTR_MIN_STACK_SIZE
	.align		4
.L_1023:
        /*1710*/ 	.byte	0x04, 0x12
        /*1712*/ 	.short	(.L_1025 - .L_1024)
	.align		4
.L_1024:
        /*1714*/ 	.word	index@(_Z32group_norm_nhwc_bwd_scale_kernelI11Bf16IOFp32WLi160EEv26Group_norm_nhwc_bwd_params)
        /*1718*/ 	.word	0x00000000


	//----- nvinfo : EIATTR_MIN_STACK_SIZE
	.align		4
.L_1025:
        /*171c*/ 	.byte	0x04, 0x12
        /*171e*/ 	.short	(.L_1027 - .L_1026)
	.align		4
.L_1026:
        /*1720*/ 	.word	index@(_Z32group_norm_nhwc_bwd_scale_kernelI11Bf16IOBf16WLi196EEv26Group_norm_nhwc_bwd_params)
        /*1724*/ 	.word	0x00000000


	//----- nvinfo : EIATTR_MIN_STACK_SIZE
	.align		4
.L_1027:
        /*1728*/ 	.byte	0x04, 0x12
        /*172a*/ 	.short	(.L_1029 - .L_1028)
	.align		4
.L_1028:
        /*172c*/ 	.word	index@(_Z32group_norm_nhwc_bwd_scale_kernelI11Bf16IOBf16WLi168EEv26Group_norm_nhwc_bwd_params)
        /*1730*/ 	.word	0x00000000


	//----- nvinfo : EIATTR_MIN_STACK_SIZE
	.align		4
.L_1029:
        /*1734*/ 	.byte	0x04, 0x12
        /*1736*/ 	.short	(.L_1031 - .L_1030)
	.align		4
.L_1030:
        /*1738*/ 	.word	index@(_Z32group_norm_nhwc_bwd_scale_kernelI11Bf16IOBf16WLi64EEv26Group_norm_nhwc_bwd_params)
        /*173c*/ 	.word	0x00000000


	//----- nvinfo : EIATTR_MIN_STACK_SIZE
	.align		4
.L_1031:
        /*1740*/ 	.byte	0x04, 0x12
        /*1742*/ 	.short	(.L_1033 - .L_1032)
	.align		4
.L_1032:
        /*1744*/ 	.word	index@(_Z32group_norm_nhwc_bwd_scale_kernelI11Bf16IOBf16WLi128EEv26Group_norm_nhwc_bwd_params)
        /*1748*/ 	.word	0x00000000


	//----- nvinfo : EIATTR_MIN_STACK_SIZE
	.align		4
.L_1033:
        /*174c*/ 	.byte	0x04, 0x12
        /*174e*/ 	.short	(.L_1035 - .L_1034)
	.align		4
.L_1034:
        /*1750*/ 	.word	index@(_Z32group_norm_nhwc_bwd_scale_kernelI11Bf16IOBf16WLi192EEv26Group_norm_nhwc_bwd_params)
        /*1754*/ 	.word	0x00000000


	//----- nvinfo : EIATTR_MIN_STACK_SIZE
	.align		4
.L_1035:
        /*1758*/ 	.byte	0x04, 0x12
        /*175a*/ 	.short	(.L_1037 - .L_1036)
	.align		4
.L_1036:
        /*175c*/ 	.word	index@(_Z32group_norm_nhwc_bwd_scale_kernelI11Bf16IOBf16WLi448EEv26Group_norm_nhwc_bwd_params)
        /*1760*/ 	.word	0x00000000


	//----- nvinfo : EIATTR_MIN_STACK_SIZE
	.align		4
.L_1037:
        /*1764*/ 	.byte	0x04, 0x12
        /*1766*/ 	.short	(.L_1039 - .L_1038)
	.align		4
.L_1038:
        /*1768*/ 	.word	index@(_Z32group_norm_nhwc_bwd_scale_kernelI11Bf16IOBf16WLi256EEv26Group_norm_nhwc_bwd_params)
        /*176c*/ 	.word	0x00000000


	//----- nvinfo : EIATTR_MIN_STACK_SIZE
	.align		4
.L_1039:
        /*1770*/ 	.byte	0x04, 0x12
        /*1772*/ 	.short	(.L_1041 - .L_1040)
	.align		4
.L_1040:
        /*1774*/ 	.word	index@(_Z32group_norm_nhwc_bwd_scale_kernelI11Bf16IOBf16WLi120EEv26Group_norm_nhwc_bwd_params)
        /*1778*/ 	.word	0x00000000


	//----- nvinfo : EIATTR_MIN_STACK_SIZE
	.align		4
.L_1041:
        /*177c*/ 	.byte	0x04, 0x12
        /*177e*/ 	.short	(.L_1043 - .L_1042)
	.align		4
.L_1042:
        /*1780*/ 	.word	index@(_Z32group_norm_nhwc_bwd_scale_kernelI11Bf16IOBf16WLi140EEv26Group_norm_nhwc_bwd_params)
        /*1784*/ 	.word	0x00000000


	//----- nvinfo : EIATTR_MIN_STACK_SIZE
	.align		4
.L_1043:
        /*1788*/ 	.byte	0x04, 0x12
        /*178a*/ 	.short	(.L_1045 - .L_1044)
	.align		4
.L_1044:
        /*178c*/ 	.word	index@(_Z32group_norm_nhwc_bwd_scale_kernelI11Bf16IOBf16WLi160EEv26Group_norm_nhwc_bwd_params)
        /*1790*/ 	.word	0x00000000


	//----- nvinfo : EIATTR_MIN_STACK_SIZE
	.align		4
.L_1045:
        /*1794*/ 	.byte	0x04, 0x12
        /*1796*/ 	.short	(.L_1047 - .L_1046)
	.align		4
.L_1046:
        /*1798*/ 	.word	index@(_Z32group_norm_nhwc_bwd_scale_kernelI11Bf16IOFp16WLi196EEv26Group_norm_nhwc_bwd_params)
        /*179c*/ 	.word	0x00000000


	//----- nvinfo : EIATTR_MIN_STACK_SIZE
	.align		4
.L_1047:
        /*17a0*/ 	.byte	0x04, 0x12
        /*17a2*/ 	.short	(.L_1049 - .L_1048)
	.align		4
.L_1048:
        /*17a4*/ 	.word	index@(_Z32group_norm_nhwc_bwd_scale_kernelI11Bf16IOFp16WLi168EEv26Group_norm_nhwc_bwd_params)
        /*17a8*/ 	.word	0x00000000


	//----- nvinfo : EIATTR_MIN_STACK_SIZE
	.align		4
.L_1049:
        /*17ac*/ 	.byte	0x04, 0x12
        /*17ae*/ 	.short	(.L_1051 - .L_1050)
	.align		4
.L_1050:
        /*17b0*/ 	.word	index@(_Z32group_norm_nhwc_bwd_scale_kernelI11Bf16IOFp16WLi64EEv26Group_norm_nhwc_bwd_params)
        /*17b4*/ 	.word	0x00000000


	//----- nvinfo : EIATTR_MIN_STACK_SIZE
	.align		4
.L_1051:
        /*17b8*/ 	.byte	0x04, 0x12
        /*17ba*/ 	.short	(.L_1053 - .L_1052)
	.align		4
.L_1052:
        /*17bc*/ 	.word	index@(_Z32group_norm_nhwc_bwd_scale_kernelI11Bf16IOFp16WLi128EEv26Group_norm_nhwc_bwd_params)
        /*17c0*/ 	.word	0x00000000


	//----- nvinfo : EIATTR_MIN_STACK_SIZE
	.align		4
.L_1053:
        /*17c4*/ 	.byte	0x04, 0x12
        /*17c6*/ 	.short	(.L_1055 - .L_1054)
	.align		4
.L_1054:
        /*17c8*/ 	.word	index@(_Z32group_norm_nhwc_bwd_scale_kernelI11Bf16IOFp16WLi192EEv26Group_norm_nhwc_bwd_params)
        /*17cc*/ 	.word	0x00000000


	//----- nvinfo : EIATTR_MIN_STACK_SIZE
	.align		4
.L_1055:
        /*17d0*/ 	.byte	0x04, 0x12
        /*17d2*/ 	.short	(.L_1057 - .L_1056)
	.align		4
.L_1056:
        /*17d4*/ 	.word	index@(_Z32group_norm_nhwc_bwd_scale_kernelI11Bf16IOFp16WLi448EEv26Group_norm_nhwc_bwd_params)
        /*17d8*/ 	.word	0x00000000


	//----- nvinfo : EIATTR_MIN_STACK_SIZE
	.align		4
.L_1057:
        /*17dc*/ 	.byte	0x04, 0x12
        /*17de*/ 	.short	(.L_1059 - .L_1058)
	.align		4
.L_1058:
        /*17e0*/ 	.word	index@(_Z32group_norm_nhwc_bwd_scale_kernelI11Bf16IOFp16WLi256EEv26Group_norm_nhwc_bwd_params)
        /*17e4*/ 	.word	0x00000000


	//----- nvinfo : EIATTR_MIN_STACK_SIZE
	.align		4
.L_1059:
        /*17e8*/ 	.byte	0x04, 0x12
        /*17ea*/ 	.short	(.L_1061 - .L_1060)
	.align		4
.L_1060:
        /*17ec*/ 	.word	index@(_Z32group_norm_nhwc_bwd_scale_kernelI11Bf16IOFp16WLi120EEv26Group_norm_nhwc_bwd_params)
        /*17f0*/ 	.word	0x00000000


	//----- nvinfo : EIATTR_MIN_STACK_SIZE
	.align		4
.L_1061:
        /*17f4*/ 	.byte	0x04, 0x12
        /*17f6*/ 	.short	(.L_1063 - .L_1062)
	.align		4
.L_1062:
        /*17f8*/ 	.word	index@(_Z32group_norm_nhwc_bwd_scale_kernelI11Bf16IOFp16WLi140EEv26Group_norm_nhwc_bwd_params)
        /*17fc*/ 	.word	0x00000000


	//----- nvinfo : EIATTR_MIN_STACK_SIZE
	.align		4
.L_1063:
        /*1800*/ 	.byte	0x04, 0x12
        /*1802*/ 	.short	(.L_1065 - .L_1064)
	.align		4
.L_1064:
        /*1804*/ 	.word	index@(_Z32group_norm_nhwc_bwd_scale_kernelI11Bf16IOFp16WLi160EEv26Group_norm_nhwc_bwd_params)
        /*1808*/ 	.word	0x00000000


	//----- nvinfo : EIATTR_MIN_STACK_SIZE
	.align		4
.L_1065:
        /*180c*/ 	.byte	0x04, 0x12
        /*180e*/ 	.short	(.L_1067 - .L_1066)
	.align		4
.L_1066:
        /*1810*/ 	.word	index@(_Z32group_norm_nhwc_bwd_scale_kernelI11Fp16IOFp32WLi196EEv26Group_norm_nhwc_bwd_params)
        /*1814*/ 	.word	0x00000000


	//----- nvinfo : EIATTR_MIN_STACK_SIZE
	.align		4
.L_1067:
        /*1818*/ 	.byte	0x04, 0x12
        /*181a*/ 	.short	(.L_1069 - .L_1068)
	.align		4
.L_1068:
        /*181c*/ 	.word	index@(_Z32group_norm_nhwc_bwd_scale_kernelI11Fp16IOFp32WLi168EEv26Group_norm_nhwc_bwd_params)
        /*1820*/ 	.word	0x00000000


	//----- nvinfo : EIATTR_MIN_STACK_SIZE
	.align		4
.L_1069:
        /*1824*/ 	.byte	0x04, 0x12
        /*1826*/ 	.short	(.L_1071 - .L_1070)
	.align		4
.L_1070:
        /*1828*/ 	.word	index@(_Z32group_norm_nhwc_bwd_scale_kernelI11Fp16IOFp32WLi64EEv26Group_norm_nhwc_bwd_params)
        /*182c*/ 	.word	0x00000000


	//----- nvinfo : EIATTR_MIN_STACK_SIZE
	.align		4
.L_1071:
        /*1830*/ 	.byte	0x04, 0x12
        /*1832*/ 	.short	(.L_1073 - .L_1072)
	.align		4
.L_1072:
        /*1834*/ 	.word	index@(_Z32group_norm_nhwc_bwd_scale_kernelI11Fp16IOFp32WLi128EEv26Group_norm_nhwc_bwd_params)
        /*1838*/ 	.word	0x00000000


	//----- nvinfo : EIATTR_MIN_STACK_SIZE
	.align		4
.L_1073:
        /*183c*/ 	.byte	0x04, 0x12
        /*183e*/ 	.short	(.L_1075 - .L_1074)
	.align		4
.L_1074:
        /*1840*/ 	.word	index@(_Z32group_norm_nhwc_bwd_scale_kernelI11Fp16IOFp32WLi192EEv26Group_norm_nhwc_bwd_params)
        /*1844*/ 	.word	0x00000000


	//----- nvinfo : EIATTR_MIN_STACK_SIZE
	.align		4
.L_1075:
        /*1848*/ 	.byte	0x04, 0x12
        /*184a*/ 	.short	(.L_1077 - .L_1076)
	.align		4
.L_1076:
        /*184c*/ 	.word	index@(_Z32group_norm_nhwc_bwd_scale_kernelI11Fp16IOFp32WLi448EEv26Group_norm_nhwc_bwd_params)
        /*1850*/ 	.word	0x00000000


	//----- nvinfo : EIATTR_MIN_STACK_SIZE
	.align		4
.L_1077:
        /*1854*/ 	.byte	0x04, 0x12
        /*1856*/ 	.short	(.L_1079 - .L_1078)
	.align		4
.L_1078:
        /*1858*/ 	.word	index@(_Z32group_norm_nhwc_bwd_scale_kernelI11Fp16IOFp32WLi256EEv26Group_norm_nhwc_bwd_params)
        /*185c*/ 	.word	0x00000000


	//----- nvinfo : EIATTR_MIN_STACK_SIZE
	.align		4
.L_1079:
        /*1860*/ 	.byte	0x04, 0x12
        /*1862*/ 	.short	(.L_1081 - .L_1080)
	.align		4
.L_1080:
        /*1864*/ 	.word	index@(_Z32group_norm_nhwc_bwd_scale_kernelI11Fp16IOFp32WLi120EEv26Group_norm_nhwc_bwd_params)
        /*1868*/ 	.word	0x00000000


	//----- nvinfo : EIATTR_MIN_STACK_SIZE
	.align		4
.L_1081:
        /*186c*/ 	.byte	0x04, 0x12
        /*186e*/ 	.short	(.L_1083 - .L_1082)
	.align		4
.L_1082:
        /*1870*/ 	.word	index@(_Z32group_norm_nhwc_bwd_scale_kernelI11Fp16IOFp32WLi140EEv26Group_norm_nhwc_bwd_params)
        /*1874*/ 	.word	0x00000000


	//----- nvinfo : EIATTR_MIN_STACK_SIZE
	.align		4
.L_1083:
        /*1878*/ 	.byte	0x04, 0x12
        /*187a*/ 	.short	(.L_1085 - .L_1084)
	.align		4
.L_1084:
        /*187c*/ 	.word	index@(_Z32group_norm_nhwc_bwd_scale_kernelI11Fp16IOFp32WLi160EEv26Group_norm_nhwc_bwd_params)
        /*1880*/ 	.word	0x00000000


	//----- nvinfo : EIATTR_MIN_STACK_SIZE
	.align		4
.L_1085:
        /*1884*/ 	.byte	0x04, 0x12
        /*1886*/ 	.short	(.L_1087 - .L_1086)
	.align		4
.L_1086:
        /*1888*/ 	.word	index@(_Z32group_norm_nhwc_bwd_scale_kernelI11Fp16IOBf16WLi196EEv26Group_norm_nhwc_bwd_params)
        /*188c*/ 	.word	0x00000000


	//----- nvinfo : EIATTR_MIN_STACK_SIZE
	.align		4
.L_1087:
        /*1890*/ 	.byte	0x04, 0x12
        /*1892*/ 	.short	(.L_1089 - .L_1088)
	.align		4
.L_1088:
        /*1894*/ 	.word	index@(_Z32group_norm_nhwc_bwd_scale_kernelI11Fp16IOBf16WLi168EEv26Group_norm_nhwc_bwd_params)
        /*1898*/ 	.word	0x00000000


	//----- nvinfo : EIATTR_MIN_STACK_SIZE
	.align		4
.L_1089:
        /*189c*/ 	.byte	0x04, 0x12
        /*189e*/ 	.short	(.L_1091 - .L_1090)
	.align		4
.L_1090:
        /*18a0*/ 	.word	index@(_Z32group_norm_nhwc_bwd_scale_kernelI11Fp16IOBf16WLi64EEv26Group_norm_nhwc_bwd_params)
        /*18a4*/ 	.word	0x00000000


	//----- nvinfo : EIATTR_MIN_STACK_SIZE
	.align		4
.L_1091:
        /*18a8*/ 	.byte	0x04, 0x12
        /*18aa*/ 	.short	(.L_1093 - .L_1092)
	.align		4
.L_1092:
        /*18ac*/ 	.word	index@(_Z32group_norm_nhwc_bwd_scale_kernelI11Fp16IOBf16WLi128EEv26Group_norm_nhwc_bwd_params)
        /*18b0*/ 	.word	0x00000000


	//----- nvinfo : EIATTR_MIN_STACK_SIZE
	.align		4
.L_1093:
        /*18b4*/ 	.byte	0x04, 0x12
        /*18b6*/ 	.short	(.L_1095 - .L_1094)
	.align		4
.L_1094:
        /*18b8*/ 	.word	index@(_Z32group_norm_nhwc_bwd_scale_kernelI11Fp16IOBf16WLi192EEv26Group_norm_nhwc_bwd_params)
        /*18bc*/ 	.word	0x00000000


	//----- nvinfo : EIATTR_MIN_STACK_SIZE
	.align		4
.L_1095:
        /*18c0*/ 	.byte	0x04, 0x12
        /*18c2*/ 	.short	(.L_1097 - .L_1096)
	.align		4
.L_1096:
        /*18c4*/ 	.word	index@(_Z32group_norm_nhwc_bwd_scale_kernelI11Fp16IOBf16WLi448EEv26Group_norm_nhwc_bwd_params)
        /*18c8*/ 	.word	0x00000000


	//----- nvinfo : EIATTR_MIN_STACK_SIZE
	.align		4
.L_1097:
        /*18cc*/ 	.byte	0x04, 0x12
        /*18ce*/ 	.short	(.L_1099 - .L_1098)
	.align		4
.L_1098:
        /*18d0*/ 	.word	index@(_Z32group_norm_nhwc_bwd_scale_kernelI11Fp16IOBf16WLi256EEv26Group_norm_nhwc_bwd_params)
        /*18d4*/ 	.word	0x00000000


	//----- nvinfo : EIATTR_MIN_STACK_SIZE
	.align		4
.L_1099:
        /*18d8*/ 	.byte	0x04, 0x12
        /*18da*/ 	.short	(.L_1101 - .L_1100)
	.align		4
.L_1100:
        /*18dc*/ 	.word	index@(_Z32group_norm_nhwc_bwd_scale_kernelI11Fp16IOBf16WLi120EEv26Group_norm_nhwc_bwd_params)
        /*18e0*/ 	.word	0x00000000


	//----- nvinfo : EIATTR_MIN_STACK_SIZE
	.align		4
.L_1101:
        /*18e4*/ 	.byte	0x04, 0x12
        /*18e6*/ 	.short	(.L_1103 - .L_1102)
	.align		4
.L_1102:
        /*18e8*/ 	.word	index@(_Z32group_norm_nhwc_bwd_scale_kernelI11Fp16IOBf16WLi140EEv26Group_norm_nhwc_bwd_params)
        /*18ec*/ 	.word	0x00000000


	//----- nvinfo : EIATTR_MIN_STACK_SIZE
	.align		4
.L_1103:
        /*18f0*/ 	.byte	0x04, 0x12
        /*18f2*/ 	.short	(.L_1105 - .L_1104)
	.align		4
.L_1104:
        /*18f4*/ 	.word	index@(_Z32group_norm_nhwc_bwd_scale_kernelI11Fp16IOBf16WLi160EEv26Group_norm_nhwc_bwd_params)
        /*18f8*/ 	.word	0x00000000


	//----- nvinfo : EIATTR_MIN_STACK_SIZE
	.align		4
.L_1105:
        /*18fc*/ 	.byte	0x04, 0x12
        /*18fe*/ 	.short	(.L_1107 - .L_1106)
	.align		4
.L_1106:
        /*1900*/ 	.word	index@(_Z32group_norm_nhwc_bwd_scale_kernelI11Fp16IOFp16WLi196EEv26Group_norm_nhwc_bwd_params)
        /*1904*/ 	.word	0x00000000


	//----- nvinfo : EIATTR_MIN_STACK_SIZE
	.align		4
.L_1107:
        /*1908*/ 	.byte	0x04, 0x12
        /*190a*/ 	.short	(.L_1109 - .L_1108)
	.align		4
.L_1108:
        /*190c*/ 	.word	index@(_Z32group_norm_nhwc_bwd_scale_kernelI11Fp16IOFp16WLi168EEv26Group_norm_nhwc_bwd_params)
        /*1910*/ 	.word	0x00000000


	//----- nvinfo : EIATTR_MIN_STACK_SIZE
	.align		4
.L_1109:
        /*1914*/ 	.byte	0x04, 0x12
        /*1916*/ 	.short	(.L_1111 - .L_1110)
	.align		4
.L_1110:
        /*1918*/ 	.word	index@(_Z32group_norm_nhwc_bwd_scale_kernelI11Fp16IOFp16WLi64EEv26Group_norm_nhwc_bwd_params)
        /*191c*/ 	.word	0x00000000


	//----- nvinfo : EIATTR_MIN_STACK_SIZE
	.align		4
.L_1111:
        /*1920*/ 	.byte	0x04, 0x12
        /*1922*/ 	.short	(.L_1113 - .L_1112)
	.align		4
.L_1112:
        /*1924*/ 	.word	index@(_Z32group_norm_nhwc_bwd_scale_kernelI11Fp16IOFp16WLi128EEv26Group_norm_nhwc_bwd_params)
        /*1928*/ 	.word	0x00000000


	//----- nvinfo : EIATTR_MIN_STACK_SIZE
	.align		4
.L_1113:
        /*192c*/ 	.byte	0x04, 0x12
        /*192e*/ 	.short	(.L_1115 - .L_1114)
	.align		4
.L_1114:
        /*1930*/ 	.word	index@(_Z32group_norm_nhwc_bwd_scale_kernelI11Fp16IOFp16WLi192EEv26Group_norm_nhwc_bwd_params)
        /*1934*/ 	.word	0x00000000


	//----- nvinfo : EIATTR_MIN_STACK_SIZE
	.align		4
.L_1115:
        /*1938*/ 	.byte	0x04, 0x12
        /*193a*/ 	.short	(.L_1117 - .L_1116)
	.align		4
.L_1116:
        /*193c*/ 	.word	index@(_Z32group_norm_nhwc_bwd_scale_kernelI11Fp16IOFp16WLi448EEv26Group_norm_nhwc_bwd_params)
        /*1940*/ 	.word	0x00000000


	//----- nvinfo : EIATTR_MIN_STACK_SIZE
	.align		4
.L_1117:
        /*1944*/ 	.byte	0x04, 0x12
        /*1946*/ 	.short	(.L_1119 - .L_1118)
	.align		4
.L_1118:
        /*1948*/ 	.word	index@(_Z32group_norm_nhwc_bwd_scale_kernelI11Fp16IOFp16WLi256EEv26Group_norm_nhwc_bwd_params)
        /*194c*/ 	.word	0x00000000


	//----- nvinfo : EIATTR_MIN_STACK_SIZE
	.align		4
.L_1119:
        /*1950*/ 	.byte	0x04, 0x12
        /*1952*/ 	.short	(.L_1121 - .L_1120)
	.align		4
.L_1120:
        /*1954*/ 	.word	index@(_Z32group_norm_nhwc_bwd_scale_kernelI11Fp16IOFp16WLi120EEv26Group_norm_nhwc_bwd_params)
        /*1958*/ 	.word	0x00000000


	//----- nvinfo : EIATTR_MIN_STACK_SIZE
	.align		4
.L_1121:
        /*195c*/ 	.byte	0x04, 0x12
        /*195e*/ 	.short	(.L_1123 - .L_1122)
	.align		4
.L_1122:
        /*1960*/ 	.word	index@(_Z32group_norm_nhwc_bwd_scale_kernelI11Fp16IOFp16WLi140EEv26Group_norm_nhwc_bwd_params)
        /*1964*/ 	.word	0x00000000


	//----- nvinfo : EIATTR_MIN_STACK_SIZE
	.align		4
.L_1123:
        /*1968*/ 	.byte	0x04, 0x12
        /*196a*/ 	.short	(.L_1125 - .L_1124)
	.align		4
.L_1124:
        /*196c*/ 	.word	index@(_Z32group_norm_nhwc_bwd_scale_kernelI11Fp16IOFp16WLi160EEv26Group_norm_nhwc_bwd_params)
        /*1970*/ 	.word	0x00000000


	//----- nvinfo : EIATTR_MIN_STACK_SIZE
	.align		4
.L_1125:
        /*1974*/ 	.byte	0x04, 0x12
        /*1976*/ 	.short	(.L_1127 - .L_1126)
	.align		4
.L_1126:
        /*1978*/ 	.word	index@(_Z30group_norm_nhwc_bwd_sum_kernelI11Fp32IOFp32WLi196EEv26Group_norm_nhwc_bwd_params)
        /*197c*/ 	.word	0x00000000


	//----- nvinfo : EIATTR_MIN_STACK_SIZE
	.align		4
.L_1127:
        /*1980*/ 	.byte	0x04, 0x12
        /*1982*/ 	.short	(.L_1129 - .L_1128)
	.align		4
.L_1128:
        /*1984*/ 	.word	index@(_Z30group_norm_nhwc_bwd_sum_kernelI11Fp32IOFp32WLi168EEv26Group_norm_nhwc_bwd_params)
        /*1988*/ 	.word	0x00000000


	//----- nvinfo : EIATTR_MIN_STACK_SIZE
	.align		4
.L_1129:
        /*198c*/ 	.byte	0x04, 0x12
        /*198e*/ 	.short	(.L_1131 - .L_1130)
	.align		4
.L_1130:
        /*1990*/ 	.word	index@(_Z30group_norm_nhwc_bwd_sum_kernelI11Fp32IOFp32WLi64EEv26Group_norm_nhwc_bwd_params)
        /*1994*/ 	.word	0x00000000


	//----- nvinfo : EIATTR_MIN_STACK_SIZE
	.align		4
.L_1131:
        /*1998*/ 	.byte	0x04, 0x12
        /*199a*/ 	.short	(.L_1133 - .L_1132)
	.align		4
.L_1132:
        /*199c*/ 	.word	index@(_Z30group_norm_nhwc_bwd_sum_kernelI11Fp32IOFp32WLi128EEv26Group_norm_nhwc_bwd_params)
        /*19a0*/ 	.word	0x00000000


	//----- nvinfo : EIATTR_MIN_STACK_SIZE
	.align		4
.L_1133:
        /*19a4*/ 	.byte	0x04, 0x12
        /*19a6*/ 	.short	(.L_1135 - .L_1134)
	.align		4
.L_1134:
        /*19a8*/ 	.word	index@(_Z30group_norm_nhwc_bwd_sum_kernelI11Fp32IOFp32WLi192EEv26Group_norm_nhwc_bwd_params)
        /*19ac*/ 	.word	0x00000000


	//----- nvinfo : EIATTR_MIN_STACK_SIZE
	.align		4
.L_1135:
        /*19b0*/ 	.byte	0x04, 0x12
        /*19b2*/ 	.short	(.L_1137 - .L_1136)
	.align		4
.L_1136:
        /*19b4*/ 	.word	index@(_Z30group_norm_nhwc_bwd_sum_kernelI11Fp32IOFp32WLi448EEv26Group_norm_nhwc_bwd_params)
        /*19b8*/ 	.word	0x00000000


	//----- nvinfo : EIATTR_MIN_STACK_SIZE
	.align		4
.L_1137:
        /*19bc*/ 	.byte	0x04, 0x12
        /*19be*/ 	.short	(.L_1139 - .L_1138)
	.align		4
.L_1138:
        /*19c0*/ 	.word	index@(_Z30group_norm_nhwc_bwd_sum_kernelI11Fp32IOFp32WLi256EEv26Group_norm_nhwc_bwd_params)
        /*19c4*/ 	.word	0x00000000


	//----- nvinfo : EIATTR_MIN_STACK_SIZE
	.align		4
.L_1139:
        /*19c8*/ 	.byte	0x04, 0x12
        /*19ca*/ 	.short	(.L_1141 - .L_1140)
	.align		4
.L_1140:
        /*19cc*/ 	.word	index@(_Z30group_norm_nhwc_bwd_sum_kernelI11Fp32IOFp32WLi120EEv26Group_norm_nhwc_bwd_params)
        /*19d0*/ 	.word	0x00000000


	//----- nvinfo : EIATTR_MIN_STACK_SIZE
	.align		4
.L_1141:
        /*19d4*/ 	.byte	0x04, 0x12
        /*19d6*/ 	.short	(.L_1143 - .L_1142)
	.align		4
.L_1142:
        /*19d8*/ 	.word	index@(_Z30group_norm_nhwc_bwd_sum_kernelI11Fp32IOFp32WLi140EEv26Group_norm_nhwc_bwd_params)
        /*19dc*/ 	.word	0x00000000


	//----- nvinfo : EIATTR_MIN_STACK_SIZE
	.align		4
.L_1143:
        /*19e0*/ 	.byte	0x04, 0x12
        /*19e2*/ 	.short	(.L_1145 - .L_1144)
	.align		4
.L_1144:
        /*19e4*/ 	.word	index@(_Z30group_norm_nhwc_bwd_sum_kernelI11Fp32IOFp32WLi160EEv26Group_norm_nhwc_bwd_params)
        /*19e8*/ 	.word	0x00000000


	//----- nvinfo : EIATTR_MIN_STACK_SIZE
	.align		4
.L_1145:
        /*19ec*/ 	.byte	0x04, 0x12
        /*19ee*/ 	.short	(.L_1147 - .L_1146)
	.align		4
.L_1146:
        /*19f0*/ 	.word	index@(_Z30group_norm_nhwc_bwd_sum_kernelI11Fp32IOBf16WLi196EEv26Group_norm_nhwc_bwd_params)
        /*19f4*/ 	.word	0x00000000


	//----- nvinfo : EIATTR_MIN_STACK_SIZE
	.align		4
.L_1147:
        /*19f8*/ 	.byte	0x04, 0x12
        /*19fa*/ 	.short	(.L_1149 - .L_1148)
	.align		4
.L_1148:
        /*19fc*/ 	.word	index@(_Z30group_norm_nhwc_bwd_sum_kernelI11Fp32IOBf16WLi168EEv26Group_norm_nhwc_bwd_params)
        /*1a00*/ 	.word	0x00000000


	//----- nvinfo : EIATTR_MIN_STACK_SIZE
	.align		4
.L_1149:
        /*1a04*/ 	.byte	0x04, 0x12
        /*1a06*/ 	.short	(.L_1151 - .L_1150)
	.align		4
.L_1150:
        /*1a08*/ 	.word	index@(_Z30group_norm_nhwc_bwd_sum_kernelI11Fp32IOBf16WLi64EEv26Group_norm_nhwc_bwd_params)
        /*1a0c*/ 	.word	0x00000000


	//----- nvinfo : EIATTR_MIN_STACK_SIZE
	.align		4
.L_1151:
        /*1a10*/ 	.byte	0x04, 0x12
        /*1a12*/ 	.short	(.L_1153 - .L_1152)
	.align		4
.L_1152:
        /*1a14*/ 	.word	index@(_Z30group_norm_nhwc_bwd_sum_kernelI11Fp32IOBf16WLi128EEv26Group_norm_nhwc_bwd_params)
        /*1a18*/ 	.word	0x00000000


	//----- nvinfo : EIATTR_MIN_STACK_SIZE
	.align		4
.L_1153:
        /*1a1c*/ 	.byte	0x04, 0x12
        /*1a1e*/ 	.short	(.L_1155 - .L_1154)
	.align		4
.L_1154:
        /*1a20*/ 	.word	index@(_Z30group_norm_nhwc_bwd_sum_kernelI11Fp32IOBf16WLi192EEv26Group_norm_nhwc_bwd_params)
        /*1a24*/ 	.word	0x00000000


	//----- nvinfo : EIATTR_MIN_STACK_SIZE
	.align		4
.L_1155:
        /*1a28*/ 	.byte	0x04, 0x12
        /*1a2a*/ 	.short	(.L_1157 - .L_1156)
	.align		4
.L_1156:
        /*1a2c*/ 	.word	index@(_Z30group_norm_nhwc_bwd_sum_kernelI11Fp32IOBf16WLi448EEv26Group_norm_nhwc_bwd_params)
        /*1a30*/ 	.word	0x00000000


	//----- nvinfo : EIATTR_MIN_STACK_SIZE
	.align		4
.L_1157:
        /*1a34*/ 	.byte	0x04, 0x12
        /*1a36*/ 	.short	(.L_1159 - .L_1158)
	.align		4
.L_1158:
        /*1a38*/ 	.word	index@(_Z30group_norm_nhwc_bwd_sum_kernelI11Fp32IOBf16WLi256EEv26Group_norm_nhwc_bwd_params)
        /*1a3c*/ 	.word	0x00000000


	//----- nvinfo : EIATTR_MIN_STACK_SIZE
	.align		4
.L_1159:
        /*1a40*/ 	.byte	0x04, 0x12
        /*1a42*/ 	.short	(.L_1161 - .L_1160)
	.align		4
.L_1160:
        /*1a44*/ 	.word	index@(_Z30group_norm_nhwc_bwd_sum_kernelI11Fp32IOBf16WLi120EEv26Group_norm_nhwc_bwd_params)
        /*1a48*/ 	.word	0x00000000


	//----- nvinfo : EIATTR_MIN_STACK_SIZE
	.align		4
.L_1161:
        /*1a4c*/ 	.byte	0x04, 0x12
        /*1a4e*/ 	.short	(.L_1163 - .L_1162)
	.align		4
.L_1162:
        /*1a50*/ 	.word	index@(_Z30group_norm_nhwc_bwd_sum_kernelI11Fp32IOBf16WLi140EEv26Group_norm_nhwc_bwd_params)
        /*1a54*/ 	.word	0x00000000


	//----- nvinfo : EIATTR_MIN_STACK_SIZE
	.align		4
.L_1163:
        /*1a58*/ 	.byte	0x04, 0x12
        /*1a5a*/ 	.short	(.L_1165 - .L_1164)
	.align		4
.L_1164:
        /*1a5c*/ 	.word	index@(_Z30group_norm_nhwc_bwd_sum_kernelI11Fp32IOBf16WLi160EEv26Group_norm_nhwc_bwd_params)
        /*1a60*/ 	.word	0x00000000


	//----- nvinfo : EIATTR_MIN_STACK_SIZE
	.align		4
.L_1165:
        /*1a64*/ 	.byte	0x04, 0x12
        /*1a66*/ 	.short	(.L_1167 - .L_1166)
	.align		4
.L_1166:
        /*1a68*/ 	.word	index@(_Z30group_norm_nhwc_bwd_sum_kernelI11Fp32IOFp16WLi196EEv26Group_norm_nhwc_bwd_params)
        /*1a6c*/ 	.word	0x00000000


	//----- nvinfo : EIATTR_MIN_STACK_SIZE
	.align		4
.L_1167:
        /*1a70*/ 	.byte	0x04, 0x12
        /*1a72*/ 	.short	(.L_1169 - .L_1168)
	.align		4
.L_1168:
        /*1a74*/ 	.word	index@(_Z30group_norm_nhwc_bwd_sum_kernelI11Fp32IOFp16WLi168EEv26Group_norm_nhwc_bwd_params)
        /*1a78*/ 	.word	0x00000000


	//----- nvinfo : EIATTR_MIN_STACK_SIZE
	.align		4
.L_1169:
        /*1a7c*/ 	.byte	0x04, 0x12
        /*1a7e*/ 	.short	(.L_1171 - .L_1170)
	.align		4
.L_1170:
        /*1a80*/ 	.word	index@(_Z30group_norm_nhwc_bwd_sum_kernelI11Fp32IOFp16WLi64EEv26Group_norm_nhwc_bwd_params)
        /*1a84*/ 	.word	0x00000000


	//----- nvinfo : EIATTR_MIN_STACK_SIZE
	.align		4
.L_1171:
        /*1a88*/ 	.byte	0x04, 0x12
        /*1a8a*/ 	.short	(.L_1173 - .L_1172)
	.align		4
.L_1172:
        /*1a8c*/ 	.word	index@(_Z30group_norm_nhwc_bwd_sum_kernelI11Fp32IOFp16WLi128EEv26Group_norm_nhwc_bwd_params)
        /*1a90*/ 	.word	0x00000000


	//----- nvinfo : EIATTR_MIN_STACK_SIZE
	.align		4
.L_1173:
        /*1a94*/ 	.byte	0x04, 0x12
        /*1a96*/ 	.short	(.L_1175 - .L_1174)
	.align		4
.L_1174:
        /*1a98*/ 	.word	index@(_Z30group_norm_nhwc_bwd_sum_kernelI11Fp32IOFp16WLi192EEv26Group_norm_nhwc_bwd_params)
        /*1a9c*/ 	.word	0x00000000


	//----- nvinfo : EIATTR_MIN_STACK_SIZE
	.align		4
.L_1175:
        /*1aa0*/ 	.byte	0x04, 0x12
        /*1aa2*/ 	.short	(.L_1177 - .L_1176)
	.align		4
.L_1176:
        /*1aa4*/ 	.word	index@(_Z30group_norm_nhwc_bwd_sum_kernelI11Fp32IOFp16WLi448EEv26Group_norm_nhwc_bwd_params)
        /*1aa8*/ 	.word	0x00000000


	//----- nvinfo : EIATTR_MIN_STACK_SIZE
	.align		4
.L_1177:
        /*1aac*/ 	.byte	0x04, 0x12
        /*1aae*/ 	.short	(.L_1179 - .L_1178)
	.align		4
.L_1178:
        /*1ab0*/ 	.word	index@(_Z30group_norm_nhwc_bwd_sum_kernelI11Fp32IOFp16WLi256EEv26Group_norm_nhwc_bwd_params)
        /*1ab4*/ 	.word	0x00000000


	//----- nvinfo : EIATTR_MIN_STACK_SIZE
	.align		4
.L_1179:
        /*1ab8*/ 	.byte	0x04, 0x12
        /*1aba*/ 	.short	(.L_1181 - .L_1180)
	.align		4
.L_1180:
        /*1abc*/ 	.word	index@(_Z30group_norm_nhwc_bwd_sum_kernelI11Fp32IOFp16WLi120EEv26Group_norm_nhwc_bwd_params)
        /*1ac0*/ 	.word	0x00000000


	//----- nvinfo : EIATTR_MIN_STACK_SIZE
	.align		4
.L_1181:
        /*1ac4*/ 	.byte	0x04, 0x12
        /*1ac6*/ 	.short	(.L_1183 - .L_1182)
	.align		4
.L_1182:
        /*1ac8*/ 	.word	index@(_Z30group_norm_nhwc_bwd_sum_kernelI11Fp32IOFp16WLi140EEv26Group_norm_nhwc_bwd_params)
        /*1acc*/ 	.word	0x00000000


	//----- nvinfo : EIATTR_MIN_STACK_SIZE
	.align		4
.L_1183:
        /*1ad0*/ 	.byte	0x04, 0x12
        /*1ad2*/ 	.short	(.L_1185 - .L_1184)
	.align		4
.L_1184:
        /*1ad4*/ 	.word	index@(_Z30group_norm_nhwc_bwd_sum_kernelI11Fp32IOFp16WLi160EEv26Group_norm_nhwc_bwd_params)
        /*1ad8*/ 	.word	0x00000000


	//----- nvinfo : EIATTR_MIN_STACK_SIZE
	.align		4
.L_1185:
        /*1adc*/ 	.byte	0x04, 0x12
        /*1ade*/ 	.short	(.L_1187 - .L_1186)
	.align		4
.L_1186:
        /*1ae0*/ 	.word	index@(_Z30group_norm_nhwc_bwd_sum_kernelI11Bf16IOFp32WLi196EEv26Group_norm_nhwc_bwd_params)
        /*1ae4*/ 	.word	0x00000000


	//----- nvinfo : EIATTR_MIN_STACK_SIZE
	.align		4
.L_1187:
        /*1ae8*/ 	.byte	0x04, 0x12
        /*1aea*/ 	.short	(.L_1189 - .L_1188)
	.align		4
.L_1188:
        /*1aec*/ 	.word	index@(_Z30group_norm_nhwc_bwd_sum_kernelI11Bf16IOFp32WLi168EEv26Group_norm_nhwc_bwd_params)
        /*1af0*/ 	.word	0x00000000


	//----- nvinfo : EIATTR_MIN_STACK_SIZE
	.align		4
.L_1189:
        /*1af4*/ 	.byte	0x04, 0x12
        /*1af6*/ 	.short	(.L_1191 - .L_1190)
	.align		4
.L_1190:
        /*1af8*/ 	.word	index@(_Z30group_norm_nhwc_bwd_sum_kernelI11Bf16IOFp32WLi64EEv26Group_norm_nhwc_bwd_params)
        /*1afc*/ 	.word	0x00000000


	//----- nvinfo : EIATTR_MIN_STACK_SIZE
	.align		4
.L_1191:
        /*1b00*/ 	.byte	0x04, 0x12
        /*1b02*/ 	.short	(.L_1193 - .L_1192)
	.align		4
.L_1192:
        /*1b04*/ 	.word	index@(_Z30group_norm_nhwc_bwd_sum_kernelI11Bf16IOFp32WLi128EEv26Group_norm_nhwc_bwd_params)
        /*1b08*/ 	.word	0x00000000


	//----- nvinfo : EIATTR_MIN_STACK_SIZE
	.align		4
.L_1193:
        /*1b0c*/ 	.byte	0x04, 0x12
        /*1b0e*/ 	.short	(.L_1195 - .L_1194)
	.align		4
.L_1194:
        /*1b10*/ 	.word	index@(_Z30group_norm_nhwc_bwd_sum_kernelI11Bf16IOFp32WLi192EEv26Group_norm_nhwc_bwd_params)
        /*1b14*/ 	.word	0x00000000


	//----- nvinfo : EIATTR_MIN_STACK_SIZE
	.align		4
.L_1195:
        /*1b18*/ 	.byte	0x04, 0x12
        /*1b1a*/ 	.short	(.L_1197 - .L_1196)
	.align		4
.L_1196:
        /*1b1c*/ 	.word	index@(_Z30group_norm_nhwc_bwd_sum_kernelI11Bf16IOFp32WLi448EEv26Group_norm_nhwc_bwd_params)
        /*1b20*/ 	.word	0x00000000


	//----- nvinfo : EIATTR_MIN_STACK_SIZE
	.align		4
.L_1197:
        /*1b24*/ 	.byte	0x04, 0x12
        /*1b26*/ 	.short	(.L_1199 - .L_1198)
	.align		4
.L_1198:
        /*1b28*/ 	.word	index@(_Z30group_norm_nhwc_bwd_sum_kernelI11Bf16IOFp32WLi256EEv26Group_norm_nhwc_bwd_params)
        /*1b2c*/ 	.word	0x00000000


	//----- nvinfo : EIATTR_MIN_STACK_SIZE
	.align		4
.L_1199:
        /*1b30*/ 	.byte	0x04, 0x12
        /*1b32*/ 	.short	(.L_1201 - .L_1200)
	.align		4
.L_1200:
        /*1b34*/ 	.word	index@(_Z30group_norm_nhwc_bwd_sum_kernelI11Bf16IOFp32WLi120EEv26Group_norm_nhwc_bwd_params)
        /*1b38*/ 	.word	0x00000000


	//----- nvinfo : EIATTR_MIN_STACK_SIZE
	.align		4
.L_1201:
        /*1b3c*/ 	.byte	0x04, 0x12
        /*1b3e*/ 	.short	(.L_1203 - .L_1202)
	.align		4
.L_1202:
        /*1b40*/ 	.word	index@(_Z30group_norm_nhwc_bwd_sum_kernelI11Bf16IOFp32WLi140EEv26Group_norm_nhwc_bwd_params)
        /*1b44*/ 	.word	0x00000000


	//----- nvinfo : EIATTR_MIN_STACK_SIZE
	.align		4
.L_1203:
        /*1b48*/ 	.byte	0x04, 0x12
        /*1b4a*/ 	.short	(.L_1205 - .L_1204)
	.align		4
.L_1204:
        /*1b4c*/ 	.word	index@(_Z30group_norm_nhwc_bwd_sum_kernelI11Bf16IOFp32WLi160EEv26Group_norm_nhwc_bwd_params)
        /*1b50*/ 	.word	0x00000000


	//----- nvinfo : EIATTR_MIN_STACK_SIZE
	.align		4
.L_1205:
        /*1b54*/ 	.byte	0x04, 0x12
        /*1b56*/ 	.short	(.L_1207 - .L_1206)
	.align		4
.L_1206:
        /*1b58*/ 	.word	index@(_Z30group_norm_nhwc_bwd_sum_kernelI11Bf16IOBf16WLi196EEv26Group_norm_nhwc_bwd_params)
        /*1b5c*/ 	.word	0x00000000


	//----- nvinfo : EIATTR_MIN_STACK_SIZE
	.align		4
.L_1207:
        /*1b60*/ 	.byte	0x04, 0x12
        /*1b62*/ 	.short	(.L_1209 - .L_1208)
	.align		4
.L_1208:
        /*1b64*/ 	.word	index@(_Z30group_norm_nhwc_bwd_sum_kernelI11Bf16IOBf16WLi168EEv26Group_norm_nhwc_bwd_params)
        /*1b68*/ 	.word	0x00000000


	//----- nvinfo : EIATTR_MIN_STACK_SIZE
	.align		4
.L_1209:
        /*1b6c*/ 	.byte	0x04, 0x12
        /*1b6e*/ 	.short	(.L_1211 - .L_1210)
	.align		4
.L_1210:
        /*1b70*/ 	.word	index@(_Z30group_norm_nhwc_bwd_sum_kernelI11Bf16IOBf16WLi64EEv26Group_norm_nhwc_bwd_params)
        /*1b74*/ 	.word	0x00000000


	//----- nvinfo : EIATTR_MIN_STACK_SIZE
	.align		4
.L_1211:
        /*1b78*/ 	.byte	0x04, 0x12
        /*1b7a*/ 	.short	(.L_1213 - .L_1212)
	.align		4
.L_1212:
        /*1b7c*/ 	.word	index@(_Z30group_norm_nhwc_bwd_sum_kernelI11Bf16IOBf16WLi128EEv26Group_norm_nhwc_bwd_params)
        /*1b80*/ 	.word	0x00000000


	//----- nvinfo : EIATTR_MIN_STACK_SIZE
	.align		4
.L_1213:
        /*1b84*/ 	.byte	0x04, 0x12
        /*1b86*/ 	.short	(.L_1215 - .L_1214)
	.align		4
.L_1214:
        /*1b88*/ 	.word	index@(_Z30group_norm_nhwc_bwd_sum_kernelI11Bf16IOBf16WLi192EEv26Group_norm_nhwc_bwd_params)
        /*1b8c*/ 	.word	0x00000000


	//----- nvinfo : EIATTR_MIN_STACK_SIZE
	.align		4
.L_1215:
        /*1b90*/ 	.byte	0x04, 0x12
        /*1b92*/ 	.short	(.L_1217 - .L_1216)
	.align		4
.L_1216:
        /*1b94*/ 	.word	index@(_Z30group_norm_nhwc_bwd_sum_kernelI11Bf16IOBf16WLi448EEv26Group_norm_nhwc_bwd_params)
        /*1b98*/ 	.word	0x00000000


	//----- nvinfo : EIATTR_MIN_STACK_SIZE
	.align		4
.L_1217:
        /*1b9c*/ 	.byte	0x04, 0x12
        /*1b9e*/ 	.short	(.L_1219 - .L_1218)
	.align		4
.L_1218:
        /*1ba0*/ 	.word	index@(_Z30group_norm_nhwc_bwd_sum_kernelI11Bf16IOBf16WLi256EEv26Group_norm_nhwc_bwd_params)
        /*1ba4*/ 	.word	0x00000000


	//----- nvinfo : EIATTR_MIN_STACK_SIZE
	.align		4
.L_1219:
        /*1ba8*/ 	.byte	0x04, 0x12
        /*1baa*/ 	.short	(.L_1221 - .L_1220)
	.align		4
.L_1220:
        /*1bac*/ 	.word	index@(_Z30group_norm_nhwc_bwd_sum_kernelI11Bf16IOBf16WLi120EEv26Group_norm_nhwc_bwd_params)
        /*1bb0*/ 	.word	0x00000000


	//----- nvinfo : EIATTR_MIN_STACK_SIZE
	.align		4
.L_1221:
        /*1bb4*/ 	.byte	0x04, 0x12
        /*1bb6*/ 	.short	(.L_1223 - .L_1222)
	.align		4
.L_1222:
        /*1bb8*/ 	.word	index@(_Z30group_norm_nhwc_bwd_sum_kernelI11Bf16IOBf16WLi140EEv26Group_norm_nhwc_bwd_params)
        /*1bbc*/ 	.word	0x00000000


	//----- nvinfo : EIATTR_MIN_STACK_SIZE
	.align		4
.L_1223:
        /*1bc0*/ 	.byte	0x04, 0x12
        /*1bc2*/ 	.short	(.L_1225 - .L_1224)
	.align		4
.L_1224:
        /*1bc4*/ 	.word	index@(_Z30group_norm_nhwc_bwd_sum_kernelI11Bf16IOBf16WLi160EEv26Group_norm_nhwc_bwd_params)
        /*1bc8*/ 	.word	0x00000000


	//----- nvinfo : EIATTR_MIN_STACK_SIZE
	.align		4
.L_1225:
        /*1bcc*/ 	.byte	0x04, 0x12
        /*1bce*/ 	.short	(.L_1227 - .L_1226)
	.align		4
.L_1226:
        /*1bd0*/ 	.word	index@(_Z30group_norm_nhwc_bwd_sum_kernelI11Bf16IOFp16WLi196EEv26Group_norm_nhwc_bwd_params)
        /*1bd4*/ 	.word	0x00000000


	//----- nvinfo : EIATTR_MIN_STACK_SIZE
	.align		4
.L_1227:
        /*1bd8*/ 	.byte	0x04, 0x12
        /*1bda*/ 	.short	(.L_1229 - .L_1228)
	.align		4
.L_1228:
        /*1bdc*/ 	.word	index@(_Z30group_norm_nhwc_bwd_sum_kernelI11Bf16IOFp16WLi168EEv26Group_norm_nhwc_bwd_params)
        /*1be0*/ 	.word	0x00000000


	//----- nvinfo : EIATTR_MIN_STACK_SIZE
	.align		4
.L_1229:
        /*1be4*/ 	.byte	0x04, 0x12
        /*1be6*/ 	.short	(.L_1231 - .L_1230)
	.align		4
.L_1230:
        /*1be8*/ 	.word	index@(_Z30group_norm_nhwc_bwd_sum_kernelI11Bf16IOFp16WLi64EEv26Group_norm_nhwc_bwd_params)
        /*1bec*/ 	.word	0x00000000


	//----- nvinfo : EIATTR_MIN_STACK_SIZE
	.align		4
.L_1231:
        /*1bf0*/ 	.byte	0x04, 0x12
        /*1bf2*/ 	.short	(.L_1233 - .L_1232)
	.align		4
.L_1232:
        /*1bf4*/ 	.word	index@(_Z30group_norm_nhwc_bwd_sum_kernelI11Bf16IOFp16WLi128EEv26Group_norm_nhwc_bwd_params)
        /*1bf8*/ 	.word	0x00000000


	//----- nvinfo : EIATTR_MIN_STACK_SIZE
	.align		4
.L_1233:
        /*1bfc*/ 	.byte	0x04, 0x12
        /*1bfe*/ 	.short	(.L_1235 - .L_1234)
	.align		4
.L_1234:
        /*1c00*/ 	.word	index@(_Z30group_norm_nhwc_bwd_sum_kernelI11Bf16IOFp16WLi192EEv26Group_norm_nhwc_bwd_params)
        /*1c04*/ 	.word	0x00000000


	//----- nvinfo : EIATTR_MIN_STACK_SIZE
	.align		4
.L_1235:
        /*1c08*/ 	.byte	0x04, 0x12
        /*1c0a*/ 	.short	(.L_1237 - .L_1236)
	.align		4
.L_1236:
        /*1c0c*/ 	.word	index@(_Z30group_norm_nhwc_bwd_sum_kernelI11Bf16IOFp16WLi448EEv26Group_norm_nhwc_bwd_params)
        /*1c10*/ 	.word	0x00000000


	//----- nvinfo : EIATTR_MIN_STACK_SIZE
	.align		4
.L_1237:
        /*1c14*/ 	.byte	0x04, 0x12
        /*1c16*/ 	.short	(.L_1239 - .L_1238)
	.align		4
.L_1238:
        /*1c18*/ 	.word	index@(_Z30group_norm_nhwc_bwd_sum_kernelI11Bf16IOFp16WLi256EEv26Group_norm_nhwc_bwd_params)
        /*1c1c*/ 	.word	0x00000000


	//----- nvinfo : EIATTR_MIN_STACK_SIZE
	.align		4
.L_1239:
        /*1c20*/ 	.byte	0x04, 0x12
        /*1c22*/ 	.short	(.L_1241 - .L_1240)
	.align		4
.L_1240:
        /*1c24*/ 	.word	index@(_Z30group_norm_nhwc_bwd_sum_kernelI11Bf16IOFp16WLi120EEv26Group_norm_nhwc_bwd_params)
        /*1c28*/ 	.word	0x00000000


	//----- nvinfo : EIATTR_MIN_STACK_SIZE
	.align		4
.L_1241:
        /*1c2c*/ 	.byte	0x04, 0x12
        /*1c2e*/ 	.short	(.L_1243 - .L_1242)
	.align		4
.L_1242:
        /*1c30*/ 	.word	index@(_Z30group_norm_nhwc_bwd_sum_kernelI11Bf16IOFp16WLi140EEv26Group_norm_nhwc_bwd_params)
        /*1c34*/ 	.word	0x00000000


	//----- nvinfo : EIATTR_MIN_STACK_SIZE
	.align		4
.L_1243:
        /*1c38*/ 	.byte	0x04, 0x12
        /*1c3a*/ 	.short	(.L_1245 - .L_1244)
	.align		4
.L_1244:
        /*1c3c*/ 	.word	index@(_Z30group_norm_nhwc_bwd_sum_kernelI11Bf16IOFp16WLi160EEv26Group_norm_nhwc_bwd_params)
        /*1c40*/ 	.word	0x00000000


	//----- nvinfo : EIATTR_MIN_STACK_SIZE
	.align		4
.L_1245:
        /*1c44*/ 	.byte	0x04, 0x12
        /*1c46*/ 	.short	(.L_1247 - .L_1246)
	.align		4
.L_1246:
        /*1c48*/ 	.word	index@(_Z30group_norm_nhwc_bwd_sum_kernelI11Fp16IOFp32WLi196EEv26Group_norm_nhwc_bwd_params)
        /*1c4c*/ 	.word	0x00000000


	//----- nvinfo : EIATTR_MIN_STACK_SIZE
	.align		4
.L_1247:
        /*1c50*/ 	.byte	0x04, 0x12
        /*1c52*/ 	.short	(.L_1249 - .L_1248)
	.align		4
.L_1248:
        /*1c54*/ 	.word	index@(_Z30group_norm_nhwc_bwd_sum_kernelI11Fp16IOFp32WLi168EEv26Group_norm_nhwc_bwd_params)
        /*1c58*/ 	.word	0x00000000


	//----- nvinfo : EIATTR_MIN_STACK_SIZE
	.align		4
.L_1249:
        /*1c5c*/ 	.byte	0x04, 0x12
        /*1c5e*/ 	.short	(.L_1251 - .L_1250)
	.align		4
.L_1250:
        /*1c60*/ 	.word	index@(_Z30group_norm_nhwc_bwd_sum_kernelI11Fp16IOFp32WLi64EEv26Group_norm_nhwc_bwd_params)
        /*1c64*/ 	.word	0x00000000


	//----- nvinfo : EIATTR_MIN_STACK_SIZE
	.align		4
.L_1251:
        /*1c68*/ 	.byte	0x04, 0x12
        /*1c6a*/ 	.short	(.L_1253 - .L_1252)
	.align		4
.L_1252:
        /*1c6c*/ 	.word	index@(_Z30group_norm_nhwc_bwd_sum_kernelI11Fp16IOFp32WLi128EEv26Group_norm_nhwc_bwd_params)
        /*1c70*/ 	.word	0x00000000


	//----- nvinfo : EIATTR_MIN_STACK_SIZE
	.align		4
.L_1253:
        /*1c74*/ 	.byte	0x04, 0x12
        /*1c76*/ 	.short	(.L_1255 - .L_1254)
	.align		4
.L_1254:
        /*1c78*/ 	.word	index@(_Z30group_norm_nhwc_bwd_sum_kernelI11Fp16IOFp32WLi192EEv26Group_norm_nhwc_bwd_params)
        /*1c7c*/ 	.word	0x00000000


	//----- nvinfo : EIATTR_MIN_STACK_SIZE
	.align		4
.L_1255:
        /*1c80*/ 	.byte	0x04, 0x12
        /*1c82*/ 	.short	(.L_1257 - .L_1256)
	.align		4
.L_1256:
        /*1c84*/ 	.word	index@(_Z30group_norm_nhwc_bwd_sum_kernelI11Fp16IOFp32WLi448EEv26Group_norm_nhwc_bwd_params)
        /*1c88*/ 	.word	0x00000000


	//----- nvinfo : EIATTR_MIN_STACK_SIZE
	.align		4
.L_1257:
        /*1c8c*/ 	.byte	0x04, 0x12
        /*1c8e*/ 	.short	(.L_1259 - .L_1258)
	.align		4
.L_1258:
        /*1c90*/ 	.word	index@(_Z30group_norm_nhwc_bwd_sum_kernelI11Fp16IOFp32WLi256EEv26Group_norm_nhwc_bwd_params)
        /*1c94*/ 	.word	0x00000000


	//----- nvinfo : EIATTR_MIN_STACK_SIZE
	.align		4
.L_1259:
        /*1c98*/ 	.byte	0x04, 0x12
        /*1c9a*/ 	.short	(.L_1261 - .L_1260)
	.align		4
.L_1260:
        /*1c9c*/ 	.word	index@(_Z30group_norm_nhwc_bwd_sum_kernelI11Fp16IOFp32WLi120EEv26Group_norm_nhwc_bwd_params)
        /*1ca0*/ 	.word	0x00000000


	//----- nvinfo : EIATTR_MIN_STACK_SIZE
	.align		4
.L_1261:
        /*1ca4*/ 	.byte	0x04, 0x12
        /*1ca6*/ 	.short	(.L_1263 - .L_1262)
	.align		4
.L_1262:
        /*1ca8*/ 	.word	index@(_Z30group_norm_nhwc_bwd_sum_kernelI11Fp16IOFp32WLi140EEv26Group_norm_nhwc_bwd_params)
        /*1cac*/ 	.word	0x00000000


	//----- nvinfo : EIATTR_MIN_STACK_SIZE
	.align		4
.L_1263:
        /*1cb0*/ 	.byte	0x04, 0x12
        /*1cb2*/ 	.short	(.L_1265 - .L_1264)
	.align		4
.L_1264:
        /*1cb4*/ 	.word	index@(_Z30group_norm_nhwc_bwd_sum_kernelI11Fp16IOFp32WLi160EEv26Group_norm_nhwc_bwd_params)
        /*1cb8*/ 	.word	0x00000000


	//----- nvinfo : EIATTR_MIN_STACK_SIZE
	.align		4
.L_1265:
        /*1cbc*/ 	.byte	0x04, 0x12
        /*1cbe*/ 	.short	(.L_1267 - .L_1266)
	.align		4
.L_1266:
        /*1cc0*/ 	.word	index@(_Z30group_norm_nhwc_bwd_sum_kernelI11Fp16IOBf16WLi196EEv26Group_norm_nhwc_bwd_params)
        /*1cc4*/ 	.word	0x00000000


	//----- nvinfo : EIATTR_MIN_STACK_SIZE
	.align		4
.L_1267:
        /*1cc8*/ 	.byte	0x04, 0x12
        /*1cca*/ 	.short	(.L_1269 - .L_1268)
	.align		4
.L_1268:
        /*1ccc*/ 	.word	index@(_Z30group_norm_nhwc_bwd_sum_kernelI11Fp16IOBf16WLi168EEv26Group_norm_nhwc_bwd_params)
        /*1cd0*/ 	.word	0x00000000


	//----- nvinfo : EIATTR_MIN_STACK_SIZE
	.align		4
.L_1269:
        /*1cd4*/ 	.byte	0x04, 0x12
        /*1cd6*/ 	.short	(.L_1271 - .L_1270)
	.align		4
.L_1270:
        /*1cd8*/ 	.word	index@(_Z30group_norm_nhwc_bwd_sum_kernelI11Fp16IOBf16WLi64EEv26Group_norm_nhwc_bwd_params)
        /*1cdc*/ 	.word	0x00000000


	//----- nvinfo : EIATTR_MIN_STACK_SIZE
	.align		4
.L_1271:
        /*1ce0*/ 	.byte	0x04, 0x12
        /*1ce2*/ 	.short	(.L_1273 - .L_1272)
	.align		4
.L_1272:
        /*1ce4*/ 	.word	index@(_Z30group_norm_nhwc_bwd_sum_kernelI11Fp16IOBf16WLi128EEv26Group_norm_nhwc_bwd_params)
        /*1ce8*/ 	.word	0x00000000


	//----- nvinfo : EIATTR_MIN_STACK_SIZE
	.align		4
.L_1273:
        /*1cec*/ 	.byte	0x04, 0x12
        /*1cee*/ 	.short	(.L_1275 - .L_1274)
	.align		4
.L_1274:
        /*1cf0*/ 	.word	index@(_Z30group_norm_nhwc_bwd_sum_kernelI11Fp16IOBf16WLi192EEv26Group_norm_nhwc_bwd_params)
        /*1cf4*/ 	.word	0x00000000


	//----- nvinfo : EIATTR_MIN_STACK_SIZE
	.align		4
.L_1275:
        /*1cf8*/ 	.byte	0x04, 0x12
        /*1cfa*/ 	.short	(.L_1277 - .L_1276)
	.align		4
.L_1276:
        /*1cfc*/ 	.word	index@(_Z30group_norm_nhwc_bwd_sum_kernelI11Fp16IOBf16WLi448EEv26Group_norm_nhwc_bwd_params)
        /*1d00*/ 	.word	0x00000000


	//----- nvinfo : EIATTR_MIN_STACK_SIZE
	.align		4
.L_1277:
        /*1d04*/ 	.byte	0x04, 0x12
        /*1d06*/ 	.short	(.L_1279 - .L_1278)
	.align		4
.L_1278:
        /*1d08*/ 	.word	index@(_Z30group_norm_nhwc_bwd_sum_kernelI11Fp16IOBf16WLi256EEv26Group_norm_nhwc_bwd_params)
        /*1d0c*/ 	.word	0x00000000


	//----- nvinfo : EIATTR_MIN_STACK_SIZE
	.align		4
.L_1279:
        /*1d10*/ 	.byte	0x04, 0x12
        /*1d12*/ 	.short	(.L_1281 - .L_1280)
	.align		4
.L_1280:
        /*1d14*/ 	.word	index@(_Z30group_norm_nhwc_bwd_sum_kernelI11Fp16IOBf16WLi120EEv26Group_norm_nhwc_bwd_params)
        /*1d18*/ 	.word	0x00000000


	//----- nvinfo : EIATTR_MIN_STACK_SIZE
	.align		4
.L_1281:
        /*1d1c*/ 	.byte	0x04, 0x12
        /*1d1e*/ 	.short	(.L_1283 - .L_1282)
	.align		4
.L_1282:
        /*1d20*/ 	.word	index@(_Z30group_norm_nhwc_bwd_sum_kernelI11Fp16IOBf16WLi140EEv26Group_norm_nhwc_bwd_params)
        /*1d24*/ 	.word	0x00000000


	//----- nvinfo : EIATTR_MIN_STACK_SIZE
	.align		4
.L_1283:
        /*1d28*/ 	.byte	0x04, 0x12
        /*1d2a*/ 	.short	(.L_1285 - .L_1284)
	.align		4
.L_1284:
        /*1d2c*/ 	.word	index@(_Z30group_norm_nhwc_bwd_sum_kernelI11Fp16IOBf16WLi160EEv26Group_norm_nhwc_bwd_params)
        /*1d30*/ 	.word	0x00000000


	//----- nvinfo : EIATTR_MIN_STACK_SIZE
	.align		4
.L_1285:
        /*1d34*/ 	.byte	0x04, 0x12
        /*1d36*/ 	.short	(.L_1287 - .L_1286)
	.align		4
.L_1286:
        /*1d38*/ 	.word	index@(_Z30group_norm_nhwc_bwd_sum_kernelI11Fp16IOFp16WLi196EEv26Group_norm_nhwc_bwd_params)
        /*1d3c*/ 	.word	0x00000000


	//----- nvinfo : EIATTR_MIN_STACK_SIZE
	.align		4
.L_1287:
        /*1d40*/ 	.byte	0x04, 0x12
        /*1d42*/ 	.short	(.L_1289 - .L_1288)
	.align		4
.L_1288:
        /*1d44*/ 	.word	index@(_Z30group_norm_nhwc_bwd_sum_kernelI11Fp16IOFp16WLi168EEv26Group_norm_nhwc_bwd_params)
        /*1d48*/ 	.word	0x00000000


	//----- nvinfo : EIATTR_MIN_STACK_SIZE
	.align		4
.L_1289:
        /*1d4c*/ 	.byte	0x04, 0x12
        /*1d4e*/ 	.short	(.L_1291 - .L_1290)
	.align		4
.L_1290:
        /*1d50*/ 	.word	index@(_Z30group_norm_nhwc_bwd_sum_kernelI11Fp16IOFp16WLi64EEv26Group_norm_nhwc_bwd_params)
        /*1d54*/ 	.word	0x00000000


	//----- nvinfo : EIATTR_MIN_STACK_SIZE
	.align		4
.L_1291:
        /*1d58*/ 	.byte	0x04, 0x12
        /*1d5a*/ 	.short	(.L_1293 - .L_1292)
	.align		4
.L_1292:
        /*1d5c*/ 	.word	index@(_Z30group_norm_nhwc_bwd_sum_kernelI11Fp16IOFp16WLi128EEv26Group_norm_nhwc_bwd_params)
        /*1d60*/ 	.word	0x00000000


	//----- nvinfo : EIATTR_MIN_STACK_SIZE
	.align		4
.L_1293:
        /*1d64*/ 	.byte	0x04, 0x12
        /*1d66*/ 	.short	(.L_1295 - .L_1294)
	.align		4
.L_1294:
        /*1d68*/ 	.word	index@(_Z30group_norm_nhwc_bwd_sum_kernelI11Fp16IOFp16WLi192EEv26Group_norm_nhwc_bwd_params)
        /*1d6c*/ 	.word	0x00000000


	//----- nvinfo : EIATTR_MIN_STACK_SIZE
	.align		4
.L_1295:
        /*1d70*/ 	.byte	0x04, 0x12
        /*1d72*/ 	.short	(.L_1297 - .L_1296)
	.align		4
.L_1296:
        /*1d74*/ 	.word	index@(_Z30group_norm_nhwc_bwd_sum_kernelI11Fp16IOFp16WLi448EEv26Group_norm_nhwc_bwd_params)
        /*1d78*/ 	.word	0x00000000


	//----- nvinfo : EIATTR_MIN_STACK_SIZE
	.align		4
.L_1297:
        /*1d7c*/ 	.byte	0x04, 0x12
        /*1d7e*/ 	.short	(.L_1299 - .L_1298)
	.align		4
.L_1298:
        /*1d80*/ 	.word	index@(_Z30group_norm_nhwc_bwd_sum_kernelI11Fp16IOFp16WLi256EEv26Group_norm_nhwc_bwd_params)
        /*1d84*/ 	.word	0x00000000


	//----- nvinfo : EIATTR_MIN_STACK_SIZE
	.align		4
.L_1299:
        /*1d88*/ 	.byte	0x04, 0x12
        /*1d8a*/ 	.short	(.L_1301 - .L_1300)
	.align		4
.L_1300:
        /*1d8c*/ 	.word	index@(_Z30group_norm_nhwc_bwd_sum_kernelI11Fp16IOFp16WLi120EEv26Group_norm_nhwc_bwd_params)
        /*1d90*/ 	.word	0x00000000


	//----- nvinfo : EIATTR_MIN_STACK_SIZE
	.align		4
.L_1301:
        /*1d94*/ 	.byte	0x04, 0x12
        /*1d96*/ 	.short	(.L_1303 - .L_1302)
	.align		4
.L_1302:
        /*1d98*/ 	.word	index@(_Z30group_norm_nhwc_bwd_sum_kernelI11Fp16IOFp16WLi140EEv26Group_norm_nhwc_bwd_params)
        /*1d9c*/ 	.word	0x00000000


	//----- nvinfo : EIATTR_MIN_STACK_SIZE
	.align		4
.L_1303:
        /*1da0*/ 	.byte	0x04, 0x12
        /*1da2*/ 	.short	(.L_1305 - .L_1304)
	.align		4
.L_1304:
        /*1da4*/ 	.word	index@(_Z30group_norm_nhwc_bwd_sum_kernelI11Fp16IOFp16WLi160EEv26Group_norm_nhwc_bwd_params)
        /*1da8*/ 	.word	0x00000000
.L_1305:


//--------------------- .nv.info._ZN3cub17CUB_300001_SM_8006detail11EmptyKernelIvEEvv --------------------------
	.section	.nv.info._ZN3cub17CUB_300001_SM_8006detail11EmptyKernelIvEEvv,"",@"SHT_CUDA_INFO"
	.sectionflags	@""
	.align	4


	//----- nvinfo : EIATTR_CUDA_API_VERSION
	.align		4
        /*0000*/ 	.byte	0x04, 0x37
        /*0002*/ 	.short	(.L_1307 - .L_1306)
.L_1306:
        /*0004*/ 	.word	0x00000082


	//----- nvinfo : EIATTR_SW2861232_WAR
	.align		4
.L_1307:
        /*0008*/ 	.byte	0x01, 0x35
	.zero		2


	//----- nvinfo : EIATTR_MAXREG_COUNT
	.align		4
        /*000c*/ 	.byte	0x03, 0x1b
        /*000e*/ 	.short	0x00ff


	//----- nvinfo : EIATTR_MERCURY_ISA_VERSION
	.align		4
        /*0010*/ 	.byte	0x03, 0x5f
        /*0012*/ 	.short	0x0000


	//----- nvinfo : EIATTR_EXIT_INSTR_OFFSETS
	.align		4
        /*0014*/ 	.byte	0x04, 0x1c
        /*0016*/ 	.short	(.L_1309 - .L_1308)


	//   ....[0]....
.L_1308:
        /*0018*/ 	.word	0x00000010
.L_1309:


//--------------------- .nv.info._Z32group_norm_nhwc_bwd_scale_kernelI11Fp32IOFp32WLi196EEv26Group_norm_nhwc_bwd_params --------------------------
	.section	.nv.info._Z32group_norm_nhwc_bwd_scale_kernelI11Fp32IOFp32WLi196EEv26Group_norm_nhwc_bwd_params,"",@"SHT_CUDA_INFO"
	.sectionflags	@""
	.align	4


	//----- nvinfo : EIATTR_CUDA_API_VERSION
	.align		4
        /*0000*/ 	.byte	0x04, 0x37
        /*0002*/ 	.short	(.L_1311 - .L_1310)
.L_1310:
        /*0004*/ 	.word	0x00000082


	//----- nvinfo : EIATTR_SW2861232_WAR
	.align		4
.L_1311:
        /*0008*/ 	.byte	0x01, 0x35
	.zero		2


	//----- nvinfo : EIATTR_PARAM_CBANK
	.align		4
        /*000c*/ 	.byte	0x04, 0x0a
        /*000e*/ 	.short	(.L_1313 - .L_1312)
	.align		4
.L_1312:
        /*0010*/ 	.word	index@(.nv.constant0._Z32group_norm_nhwc_bwd_scale_kernelI11Fp32IOFp32WLi196EEv26Group_norm_nhwc_bwd_params)
        /*0014*/ 	.short	0x0160
        /*0016*/ 	.short	0x00b8


	//----- nvinfo : EIATTR_CBANK_PARAM_SIZE
	.align		4
.L_1313:
        /*0018*/ 	.byte	0x03, 0x19
        /*001a*/ 	.short	0x00b8


	//----- nvinfo : EIATTR_KPARAM_INFO
	.align		4
        /*001c*/ 	.byte	0x04, 0x17
        /*001e*/ 	.short	(.L_1315 - .L_1314)
.L_1314:
        /*0020*/ 	.word	0x00000000
        /*0024*/ 	.short	0x0000
        /*0026*/ 	.short	0x0000
        /*0028*/ 	.byte	0x00, 0xf0, 0xe1, 0x02


	//----- nvinfo : EIATTR_MAXREG_COUNT
	.align		4
.L_1315:
        /*002c*/ 	.byte	0x03, 0x1b
        /*002e*/ 	.short	0x00ff


	//----- nvinfo : EIATTR_MERCURY_ISA_VERSION
	.align		4
        /*0030*/ 	.byte	0x03, 0x5f
        /*0032*/ 	.short	0x0000


	//----- nvinfo : EIATTR_EXIT_INSTR_OFFSETS
	.align		4
        /*0034*/ 	.byte	0x04, 0x1c
        /*0036*/ 	.short	(.L_1317 - .L_1316)


	//   ....[0]....
.L_1316:
        /*0038*/ 	.word	0x00001b30


	//   ....[1]....
        /*003c*/ 	.word	0x00001b80


	//   ....[2]....
        /*0040*/ 	.word	0x00001d60


	//----- nvinfo : EIATTR_CTAIDZ_USED
	.align		4
.L_1317:
        /*0044*/ 	.byte	0x01, 0x04
	.zero		2


	//----- nvinfo : EIATTR_CRS_STACK_SIZE
	.align		4
        /*0048*/ 	.byte	0x04, 0x1e
        /*004a*/ 	.short	(.L_1319 - .L_1318)
.L_1318:
        /*004c*/ 	.word	0x00000000
.L_1319:


//--------------------- .nv.info._Z32group_norm_nhwc_bwd_scale_kernelI11Fp32IOFp32WLi168EEv26Group_norm_nhwc_bwd_params --------------------------
	.section	.nv.info._Z32group_norm_nhwc_bwd_scale_kernelI11Fp32IOFp32WLi168EEv26Group_norm_nhwc_bwd_params,"",@"SHT_CUDA_INFO"
	.sectionflags	@""
	.align	4


	//----- nvinfo : EIATTR_CUDA_API_VERSION
	.align		4
        /*0000*/ 	.byte	0x04, 0x37
        /*0002*/ 	.short	(.L_1321 - .L_1320)
.L_1320:
        /*0004*/ 	.word	0x00000082


	//----- nvinfo : EIATTR_SW2861232_WAR
	.align		4
.L_1321:
        /*0008*/ 	.byte	0x01, 0x35
	.zero		2


	//----- nvinfo : EIATTR_PARAM_CBANK
	.align		4
        /*000c*/ 	.byte	0x04, 0x0a
        /*000e*/ 	.short	(.L_1323 - .L_1322)
	.align		4
.L_1322:
        /*0010*/ 	.word	index@(.nv.constant0._Z32group_norm_nhwc_bwd_scale_kernelI11Fp32IOFp32WLi168EEv26Group_norm_nhwc_bwd_params)
        /*0014*/ 	.short	0x0160
        /*0016*/ 	.short	0x00b8


	//----- nvinfo : EIATTR_CBANK_PARAM_SIZE
	.align		4
.L_1323:
        /*0018*/ 	.byte	0x03, 0x19
        /*001a*/ 	.short	0x00b8


	//----- nvinfo : EIATTR_KPARAM_INFO
	.align		4
        /*001c*/ 	.byte	0x04, 0x17
        /*001e*/ 	.short	(.L_1325 - .L_1324)
.L_1324:
        /*0020*/ 	.word	0x00000000
        /*0024*/ 	.short	0x0000
        /*0026*/ 	.short	0x0000
        /*0028*/ 	.byte	0x00, 0xf0, 0xe1, 0x02


	//----- nvinfo : EIATTR_MAXREG_COUNT
	.align		4
.L_1325:
        /*002c*/ 	.byte	0x03, 0x1b
        /*002e*/ 	.short	0x00ff


	//----- nvinfo : EIATTR_MERCURY_ISA_VERSION
	.align		4
        /*0030*/ 	.byte	0x03, 0x5f
        /*0032*/ 	.short	0x0000


	//----- nvinfo : EIATTR_EXIT_INSTR_OFFSETS
	.align		4
        /*0034*/ 	.byte	0x04, 0x1c
        /*0036*/ 	.short	(.L_1327 - .L_1326)


	//   ....[0]....
.L_1326:
        /*0038*/ 	.word	0x00001b30


	//   ....[1]....
        /*003c*/ 	.word	0x00001b80


	//   ....[2]....
        /*0040*/ 	.word	0x00001d60


	//----- nvinfo : EIATTR_CTAIDZ_USED
	.align		4
.L_1327:
        /*0044*/ 	.byte	0x01, 0x04
	.zero		2


	//----- nvinfo : EIATTR_CRS_STACK_SIZE
	.align		4
        /*0048*/ 	.byte	0x04, 0x1e
        /*004a*/ 	.short	(.L_1329 - .L_1328)
.L_1328:
        /*004c*/ 	.word	0x00000000
.L_1329:


//--------------------- .nv.info._Z32group_norm_nhwc_bwd_scale_kernelI11Fp32IOFp32WLi64EEv26Group_norm_nhwc_bwd_params --------------------------
	.section	.nv.info._Z32group_norm_nhwc_bwd_scale_kernelI11Fp32IOFp32WLi64EEv26Group_norm_nhwc_bwd_params,"",@"SHT_CUDA_INFO"
	.sectionflags	@""
	.align	4


	//----- nvinfo : EIATTR_CUDA_API_VERSION
	.align		4
        /*0000*/ 	.byte	0x04, 0x37
        /*0002*/ 	.short	(.L_1331 - .L_1330)
.L_1330:
        /*0004*/ 	.word	0x00000082


	//----- nvinfo : EIATTR_SW2861232_WAR
	.align		4
.L_1331:
        /*0008*/ 	.byte	0x01, 0x35
	.zero		2


	//----- nvinfo : EIATTR_PARAM_CBANK
	.align		4
        /*000c*/ 	.byte	0x04, 0x0a
        /*000e*/ 	.short	(.L_1333 - .L_1332)
	.align		4
.L_1332:
        /*0010*/ 	.word	index@(.nv.constant0._Z32group_norm_nhwc_bwd_scale_kernelI11Fp32IOFp32WLi64EEv26Group_norm_nhwc_bwd_params)
        /*0014*/ 	.short	0x0160
        /*0016*/ 	.short	0x00b8


	//----- nvinfo : EIATTR_CBANK_PARAM_SIZE
	.align		4
.L_1333:
        /*0018*/ 	.byte	0x03, 0x19
        /*001a*/ 	.short	0x00b8


	//----- nvinfo : EIATTR_KPARAM_INFO
	.align		4
        /*001c*/ 	.byte	0x04, 0x17
        /*001e*/ 	.short	(.L_1335 - .L_1334)
.L_1334:
        /*0020*/ 	.word	0x00000000
        /*0024*/ 	.short	0x0000
        /*0026*/ 	.short	0x0000
        /*0028*/ 	.byte	0x00, 0xf0, 0xe1, 0x02


	//----- nvinfo : EIATTR_MAXREG_COUNT
	.align		4
.L_1335:
        /*002c*/ 	.byte	0x03, 0x1b
        /*002e*/ 	.short	0x00ff


	//----- nvinfo : EIATTR_MERCURY_ISA_VERSION
	.align		4
        /*0030*/ 	.byte	0x03, 0x5f
        /*0032*/ 	.short	0x0000


	//----- nvinfo : EIATTR_EXIT_INSTR_OFFSETS
	.align		4
        /*0034*/ 	.byte	0x04, 0x1c
        /*0036*/ 	.short	(.L_1337 - .L_1336)


	//   ....[0]....
.L_1336:
        /*0038*/ 	.word	0x00001b30


	//   ....[1]....
        /*003c*/ 	.word	0x00001b80


	//   ....[2]....
        /*0040*/ 	.word	0x00001d60


	//----- nvinfo : EIATTR_CTAIDZ_USED
	.align		4
.L_1337:
        /*0044*/ 	.byte	0x01, 0x04
	.zero		2


	//----- nvinfo : EIATTR_CRS_STACK_SIZE
	.align		4
        /*0048*/ 	.byte	0x04, 0x1e
        /*004a*/ 	.short	(.L_1339 - .L_1338)
.L_1338:
        /*004c*/ 	.word	0x00000000
.L_1339:


//--------------------- .nv.info._Z32group_norm_nhwc_bwd_scale_kernelI11Fp32IOFp32WLi128EEv26Group_norm_nhwc_bwd_params --------------------------
	.section	.nv.info._Z32group_norm_nhwc_bwd_scale_kernelI11Fp32IOFp32WLi128EEv26Group_norm_nhwc_bwd_params,"",@"SHT_CUDA_INFO"
	.sectionflags	@""
	.align	4


	//----- nvinfo : EIATTR_CUDA_API_VERSION
	.align		4
        /*0000*/ 	.byte	0x04, 0x37
        /*0002*/ 	.short	(.L_1341 - .L_1340)
.L_1340:
        /*0004*/ 	.word	0x00000082


	//----- nvinfo : EIATTR_SW2861232_WAR
	.align		4
.L_1341:
        /*0008*/ 	.byte	0x01, 0x35
	.zero		2


	//----- nvinfo : EIATTR_PARAM_CBANK
	.align		4
        /*000c*/ 	.byte	0x04, 0x0a
        /*000e*/ 	.short	(.L_1343 - .L_1342)
	.align		4
.L_1342:
        /*0010*/ 	.word	index@(.nv.constant0._Z32group_norm_nhwc_bwd_scale_kernelI11Fp32IOFp32WLi128EEv26Group_norm_nhwc_bwd_params)
        /*0014*/ 	.short	0x0160
        /*0016*/ 	.short	0x00b8


	//----- nvinfo : EIATTR_CBANK_PARAM_SIZE
	.align		4
.L_1343:
        /*0018*/ 	.byte	0x03, 0x19
        /*001a*/ 	.short	0x00b8


	//----- nvinfo : EIATTR_KPARAM_INFO
	.align		4
        /*001c*/ 	.byte	0x04, 0x17
        /*001e*/ 	.short	(.L_1345 - .L_1344)
.L_1344:
        /*0020*/ 	.word	0x00000000
        /*0024*/ 	.short	0x0000
        /*0026*/ 	.short	0x0000
        /*0028*/ 	.byte	0x00, 0xf0, 0xe1, 0x02


	//----- nvinfo : EIATTR_MAXREG_COUNT
	.align		4
.L_1345:
        /*002c*/ 	.byte	0x03, 0x1b
        /*002e*/ 	.short	0x00ff


	//----- nvinfo : EIATTR_MERCURY_ISA_VERSION
	.align		4
        /*0030*/ 	.byte	0x03, 0x5f
        /*0032*/ 	.short	0x0000


	//----- nvinfo : EIATTR_EXIT_INSTR_OFFSETS
	.align		4
        /*0034*/ 	.byte	0x04, 0x1c
        /*0036*/ 	.short	(.L_1347 - .L_1346)


	//   ....[0]....
.L_1346:
        /*0038*/ 	.word	0x00001b30


	//   ....[1]....
        /*003c*/ 	.word	0x00001b80


	//   ....[2]....
        /*0040*/ 	.word	0x00001d60


	//----- nvinfo : EIATTR_CTAIDZ_USED
	.align		4
.L_1347:
        /*0044*/ 	.byte	0x01, 0x04
	.zero		2


	//----- nvinfo : EIATTR_CRS_STACK_SIZE
	.align		4
        /*0048*/ 	.byte	0x04, 0x1e
        /*004a*/ 	.short	(.L_1349 - .L_1348)
.L_1348:
        /*004c*/ 	.word	0x00000000
.L_1349:


//--------------------- .nv.info._Z32group_norm_nhwc_bwd_scale_kernelI11Fp32IOFp32WLi192EEv26Group_norm_nhwc_bwd_params --------------------------
	.section	.nv.info._Z32group_norm_nhwc_bwd_scale_kernelI11Fp32IOFp32WLi192EEv26Group_norm_nhwc_bwd_params,"",@"SHT_CUDA_INFO"
	.sectionflags	@""
	.align	4


	//----- nvinfo : EIATTR_CUDA_API_VERSION
	.align		4
        /*0000*/ 	.byte	0x04, 0x37
        /*0002*/ 	.short	(.L_1351 - .L_1350)
.L_1350:
        /*0004*/ 	.word	0x00000082


	//----- nvinfo : EIATTR_SW2861232_WAR
	.align		4
.L_1351:
        /*0008*/ 	.byte	0x01, 0x35
	.zero		2


	//----- nvinfo : EIATTR_PARAM_CBANK
	.align		4
        /*000c*/ 	.byte	0x04, 0x0a
        /*000e*/ 	.short	(.L_1353 - .L_1352)
	.align		4
.L_1352:
        /*0010*/ 	.word	index@(.nv.constant0._Z32group_norm_nhwc_bwd_scale_kernelI11Fp32IOFp32WLi192EEv26Group_norm_nhwc_bwd_params)
        /*0014*/ 	.short	0x0160
        /*0016*/ 	.short	0x00b8


	//----- nvinfo : EIATTR_CBANK_PARAM_SIZE
	.align		4
.L_1353:
        /*0018*/ 	.byte	0x03, 0x19
        /*001a*/ 	.short	0x00b8


	//----- nvinfo : EIATTR_KPARAM_INFO
	.align		4
        /*001c*/ 	.byte	0x04, 0x17
        /*001e*/ 	.short	(.L_1355 - .L_1354)
.L_1354:
        /*0020*/ 	.word	0x00000000
        /*0024*/ 	.short	0x0000
        /*0026*/ 	.short	0x0000
        /*0028*/ 	.byte	0x00, 0xf0, 0xe1, 0x02


	//----- nvinfo : EIATTR_MAXREG_COUNT
	.align		4
.L_1355:
        /*002c*/ 	.byte	0x03, 0x1b
        /*002e*/ 	.short	0x00ff


	//----- nvinfo : EIATTR_MERCURY_ISA_VERSION
	.align		4
        /*0030*/ 	.byte	0x03, 0x5f
        /*0032*/ 	.short	0x0000


	//----- nvinfo : EIATTR_EXIT_INSTR_OFFSETS
	.align		4
        /*0034*/ 	.byte	0x04, 0x1c
        /*0036*/ 	.short	(.L_1357 - .L_1356)


	//   ....[0]....
.L_1356:
        /*0038*/ 	.word	0x00001b30


	//   ....[1]....
        /*003c*/ 	.word	0x00001b80


	//   ....[2]....
        /*0040*/ 	.word	0x00001d60


	//----- nvinfo : EIATTR_CTAIDZ_USED
	.align		4
.L_1357:
        /*0044*/ 	.byte	0x01, 0x04
	.zero		2


	//----- nvinfo : EIATTR_CRS_STACK_SIZE
	.align		4
        /*0048*/ 	.byte	0x04, 0x1e
        /*004a*/ 	.short	(.L_1359 - .L_1358)
.L_1358:
        /*004c*/ 	.word	0x00000000
.L_1359:


//--------------------- .nv.info._Z32group_norm_nhwc_bwd_scale_kernelI11Fp32IOFp32WLi448EEv26Group_norm_nhwc_bwd_params --------------------------
	.section	.nv.info._Z32group_norm_nhwc_bwd_scale_kernelI11Fp32IOFp32WLi448EEv26Group_norm_nhwc_bwd_params,"",@"SHT_CUDA_INFO"
	.sectionflags	@""
	.align	4


	//----- nvinfo : EIATTR_CUDA_API_VERSION
	.align		4
        /*0000*/ 	.byte	0x04, 0x37
        /*0002*/ 	.short	(.L_1361 - .L_1360)
.L_1360:
        /*0004*/ 	.word	0x00000082


	//----- nvinfo : EIATTR_SW2861232_WAR
	.align		4
.L_1361:
        /*0008*/ 	.byte	0x01, 0x35
	.zero		2


	//----- nvinfo : EIATTR_PARAM_CBANK
	.align		4
        /*000c*/ 	.byte	0x04, 0x0a
        /*000e*/ 	.short	(.L_1363 - .L_1362)
	.align		4
.L_1362:
        /*0010*/ 	.word	index@(.nv.constant0._Z32group_norm_nhwc_bwd_scale_kernelI11Fp32IOFp32WLi448EEv26Group_norm_nhwc_bwd_params)
        /*0014*/ 	.short	0x0160
        /*0016*/ 	.short	0x00b8


	//----- nvinfo : EIATTR_CBANK_PARAM_SIZE
	.align		4
.L_1363:
        /*0018*/ 	.byte	0x03, 0x19
        /*001a*/ 	.short	0x00b8


	//----- nvinfo : EIATTR_KPARAM_INFO
	.align		4
        /*001c*/ 	.byte	0x04, 0x17
        /*001e*/ 	.short	(.L_1365 - .L_1364)
.L_1364:
        /*0020*/ 	.word	0x00000000
        /*0024*/ 	.short	0x0000
        /*0026*/ 	.short	0x0000
        /*0028*/ 	.byte	0x00, 0xf0, 0xe1, 0x02


	//----- nvinfo : EIATTR_MAXREG_COUNT
	.align		4
.L_1365:
        /*002c*/ 	.byte	0x03, 0x1b
        /*002e*/ 	.short	0x00ff


	//----- nvinfo : EIATTR_MERCURY_ISA_VERSION
	.align		4
        /*0030*/ 	.byte	0x03, 0x5f
        /*0032*/ 	.short	0x0000


	//----- nvinfo : EIATTR_EXIT_INSTR_OFFSETS
	.align		4
        /*0034*/ 	.byte	0x04, 0x1c
        /*0036*/ 	.short	(.L_1367 - .L_1366)


	//   ....[0]....
.L_1366:
        /*0038*/ 	.word	0x00001b30


	//   ....[1]....
        /*003c*/ 	.word	0x00001b80


	//   ....[2]....
        /*0040*/ 	.word	0x00001d60


	//----- nvinfo : EIATTR_CTAIDZ_USED
	.align		4
.L_1367:
        /*0044*/ 	.byte	0x01, 0x04
	.zero		2


	//----- nvinfo : EIATTR_CRS_STACK_SIZE
	.align		4
        /*0048*/ 	.byte	0x04, 0x1e
        /*004a*/ 	.short	(.L_1369 - .L_1368)
.L_1368:
        /*004c*/ 	.word	0x00000000
.L_1369:


//--------------------- .nv.info._Z32group_norm_nhwc_bwd_scale_kernelI11Fp32IOFp32WLi256EEv26Group_norm_nhwc_bwd_params --------------------------
	.section	.nv.info._Z32group_norm_nhwc_bwd_scale_kernelI11Fp32IOFp32WLi256EEv26Group_norm_nhwc_bwd_params,"",@"SHT_CUDA_INFO"
	.sectionflags	@""
	.align	4


	//----- nvinfo : EIATTR_CUDA_API_VERSION
	.align		4
        /*0000*/ 	.byte	0x04, 0x37
        /*0002*/ 	.short	(.L_1371 - .L_1370)
.L_1370:
        /*0004*/ 	.word	0x00000082


	//----- nvinfo : EIATTR_SW2861232_WAR
	.align		4
.L_1371:
        /*0008*/ 	.byte	0x01, 0x35
	.zero		2


	//----- nvinfo : EIATTR_PARAM_CBANK
	.align		4
        /*000c*/ 	.byte	0x04, 0x0a
        /*000e*/ 	.short	(.L_1373 - .L_1372)
	.align		4
.L_1372:
        /*0010*/ 	.word	index@(.nv.constant0._Z32group_norm_nhwc_bwd_scale_kernelI11Fp32IOFp32WLi256EEv26Group_norm_nhwc_bwd_params)
        /*0014*/ 	.short	0x0160
        /*0016*/ 	.short	0x00b8


	//----- nvinfo : EIATTR_CBANK_PARAM_SIZE
	.align		4
.L_1373:
        /*0018*/ 	.byte	0x03, 0x19
        /*001a*/ 	.short	0x00b8


	//----- nvinfo : EIATTR_KPARAM_INFO
	.align		4
        /*001c*/ 	.byte	0x04, 0x17
        /*001e*/ 	.short	(.L_1375 - .L_1374)
.L_1374:
        /*0020*/ 	.word	0x00000000
        /*0024*/ 	.short	0x0000
        /*0026*/ 	.short	0x0000
        /*0028*/ 	.byte	0x00, 0xf0, 0xe1, 0x02


	//----- nvinfo : EIATTR_MAXREG_COUNT
	.align		4
.L_1375:
        /*002c*/ 	.byte	0x03, 0x1b
        /*002e*/ 	.short	0x00ff


	//----- nvinfo : EIATTR_MERCURY_ISA_VERSION
	.align		4
        /*0030*/ 	.byte	0x03, 0x5f
        /*0032*/ 	.short	0x0000


	//----- nvinfo : EIATTR_EXIT_INSTR_OFFSETS
	.align		4
        /*0034*/ 	.byte	0x04, 0x1c
        /*0036*/ 	.short	(.L_1377 - .L_1376)


	//   ....[0]....
.L_1376:
        /*0038*/ 	.word	0x00001b30


	//   ....[1]....
        /*003c*/ 	.word	0x00001b80


	//   ....[2]....
        /*0040*/ 	.word	0x00001d60


	//----- nvinfo : EIATTR_CTAIDZ_USED
	.align		4
.L_1377:
        /*0044*/ 	.byte	0x01, 0x04
	.zero		2


	//----- nvinfo : EIATTR_CRS_STACK_SIZE
	.align		4
        /*0048*/ 	.byte	0x04, 0x1e
        /*004a*/ 	.short	(.L_1379 - .L_1378)
.L_1378:
        /*004c*/ 	.word	0x00000000
.L_1379:


//--------------------- .nv.info._Z32group_norm_nhwc_bwd_scale_kernelI11Fp32IOFp32WLi120EEv26Group_norm_nhwc_bwd_params --------------------------
	.section	.nv.info._Z32group_norm_nhwc_bwd_scale_kernelI11Fp32IOFp32WLi120EEv26Group_norm_nhwc_bwd_params,"",@"SHT_CUDA_INFO"
	.sectionflags	@""
	.align	4


	//----- nvinfo : EIATTR_CUDA_API_VERSION
	.align		4
        /*0000*/ 	.byte	0x04, 0x37
        /*0002*/ 	.short	(.L_1381 - .L_1380)
.L_1380:
        /*0004*/ 	.word	0x00000082


	//----- nvinfo : EIATTR_SW2861232_WAR
	.align		4
.L_1381:
        /*0008*/ 	.byte	0x01, 0x35
	.zero		2


	//----- nvinfo : EIATTR_PARAM_CBANK
	.align		4
        /*000c*/ 	.byte	0x04, 0x0a
        /*000e*/ 	.short	(.L_1383 - .L_1382)
	.align		4
.L_1382:
        /*0010*/ 	.word	index@(.nv.constant0._Z32group_norm_nhwc_bwd_scale_kernelI11Fp32IOFp32WLi120EEv26Group_norm_nhwc_bwd_params)
        /*0014*/ 	.short	0x0160
        /*0016*/ 	.short	0x00b8


	//----- nvinfo : EIATTR_CBANK_PARAM_SIZE
	.align		4
.L_1383:
        /*0018*/ 	.byte	0x03, 0x19
        /*001a*/ 	.short	0x00b8


	//----- nvinfo : EIATTR_KPARAM_INFO
	.align		4
        /*001c*/ 	.byte	0x04, 0x17
        /*001e*/ 	.short	(.L_1385 - .L_1384)
.L_1384:
        /*0020*/ 	.word	0x00000000
        /*0024*/ 	.short	0x0000
        /*0026*/ 	.short	0x0000
        /*0028*/ 	.byte	0x00, 0xf0, 0xe1, 0x02


	//----- nvinfo : EIATTR_MAXREG_COUNT
	.align		4
.L_1385:
        /*002c*/ 	.byte	0x03, 0x1b
        /*002e*/ 	.short	0x00ff


	//----- nvinfo : EIATTR_MERCURY_ISA_VERSION
	.align		4
        /*0030*/ 	.byte	0x03, 0x5f
        /*0032*/ 	.short	0x0000


	//----- nvinfo : EIATTR_EXIT_INSTR_OFFSETS
	.align		4
        /*0034*/ 	.byte	0x04, 0x1c
        /*0036*/ 	.short	(.L_1387 - .L_1386)


	//   ....[0]....
.L_1386:
        /*0038*/ 	.word	0x00001b30


	//   ....[1]....
        /*003c*/ 	.word	0x00001b80


	//   ....[2]....
        /*0040*/ 	.word	0x00001d60


	//----- nvinfo : EIATTR_CTAIDZ_USED
	.align		4
.L_1387:
        /*0044*/ 	.byte	0x01, 0x04
	.zero		2


	//----- nvinfo : EIATTR_CRS_STACK_SIZE
	.align		4
        /*0048*/ 	.byte	0x04, 0x1e
        /*004a*/ 	.short	(.L_1389 - .L_1388)
.L_1388:
        /*004c*/ 	.word	0x00000000
.L_1389:


//--------------------- .nv.info._Z32group_norm_nhwc_bwd_scale_kernelI11Fp32IOFp32WLi140EEv26Group_norm_nhwc_bwd_params --------------------------
	.section	.nv.info._Z32group_norm_nhwc_bwd_scale_kernelI11Fp32IOFp32WLi140EEv26Group_norm_nhwc_bwd_params,"",@"SHT_CUDA_INFO"
	.sectionflags	@""
	.align	4


	//----- nvinfo : EIATTR_CUDA_API_VERSION
	.align		4
        /*0000*/ 	.byte	0x04, 0x37
        /*0002*/ 	.short	(.L_1391 - .L_1390)
.L_1390:
        /*0004*/ 	.word	0x00000082


	//----- nvinfo : EIATTR_SW2861232_WAR
	.align		4
.L_1391:
        /*0008*/ 	.byte	0x01, 0x35
	.zero		2


	//----- nvinfo : EIATTR_PARAM_CBANK
	.align		4
        /*000c*/ 	.byte	0x04, 0x0a
        /*000e*/ 	.short	(.L_1393 - .L_1392)
	.align		4
.L_1392:
        /*0010*/ 	.word	index@(.nv.constant0._Z32group_norm_nhwc_bwd_scale_kernelI11Fp32IOFp32WLi140EEv26Group_norm_nhwc_bwd_params)
        /*0014*/ 	.short	0x0160
        /*0016*/ 	.short	0x00b8


	//----- nvinfo : EIATTR_CBANK_PARAM_SIZE
	.align		4
.L_1393:
        /*0018*/ 	.byte	0x03, 0x19
        /*001a*/ 	.short	0x00b8


	//----- nvinfo : EIATTR_KPARAM_INFO
	.align		4
        /*001c*/ 	.byte	0x04, 0x17
        /*001e*/ 	.short	(.L_1395 - .L_1394)
.L_1394:
        /*0020*/ 	.word	0x00000000
        /*0024*/ 	.short	0x0000
        /*0026*/ 	.short	0x0000
        /*0028*/ 	.byte	0x00, 0xf0, 0xe1, 0x02


	//----- nvinfo : EIATTR_MAXREG_COUNT
	.align		4
.L_1395:
        /*002c*/ 	.byte	0x03, 0x1b
        /*002e*/ 	.short	0x00ff


	//----- nvinfo : EIATTR_MERCURY_ISA_VERSION
	.align		4
        /*0030*/ 	.byte	0x03, 0x5f
        /*0032*/ 	.short	0x0000


	//----- nvinfo : EIATTR_EXIT_INSTR_OFFSETS
	.align		4
        /*0034*/ 	.byte	0x04, 0x1c
        /*0036*/ 	.short	(.L_1397 - .L_1396)


	//   ....[0]....
.L_1396:
        /*0038*/ 	.word	0x00001b30


	//   ....[1]....
        /*003c*/ 	.word	0x00001b80


	//   ....[2]....
        /*0040*/ 	.word	0x00001d60


	//----- nvinfo : EIATTR_CTAIDZ_USED
	.align		4
.L_1397:
        /*0044*/ 	.byte	0x01, 0x04
	.zero		2


	//----- nvinfo : EIATTR_CRS_STACK_SIZE
	.align		4
        /*0048*/ 	.byte	0x04, 0x1e
        /*004a*/ 	.short	(.L_1399 - .L_1398)
.L_1398:
        /*004c*/ 	.word	0x00000000
.L_1399:


//--------------------- .nv.info._Z32group_norm_nhwc_bwd_scale_kernelI11Fp32IOFp32WLi160EEv26Group_norm_nhwc_bwd_params --------------------------
	.section	.nv.info._Z32group_norm_nhwc_bwd_scale_kernelI11Fp32IOFp32WLi160EEv26Group_norm_nhwc_bwd_params,"",@"SHT_CUDA_INFO"
	.sectionflags	@""
	.align	4


	//----- nvinfo : EIATTR_CUDA_API_VERSION
	.align		4
        /*0000*/ 	.byte	0x04, 0x37
        /*0002*/ 	.short	(.L_1401 - .L_1400)
.L_1400:
        /*0004*/ 	.word	0x00000082


	//----- nvinfo : EIATTR_SW2861232_WAR
	.align		4
.L_1401:
        /*0008*/ 	.byte	0x01, 0x35
	.zero		2


	//----- nvinfo : EIATTR_PARAM_CBANK
	.align		4
        /*000c*/ 	.byte	0x04, 0x0a
        /*000e*/ 	.short	(.L_1403 - .L_1402)
	.align		4
.L_1402:
        /*0010*/ 	.word	index@(.nv.constant0._Z32group_norm_nhwc_bwd_scale_kernelI11Fp32IOFp32WLi160EEv26Group_norm_nhwc_bwd_params)
        /*0014*/ 	.short	0x0160
        /*0016*/ 	.short	0x00b8


	//----- nvinfo : EIATTR_CBANK_PARAM_SIZE
	.align		4
.L_1403:
        /*0018*/ 	.byte	0x03, 0x19
        /*001a*/ 	.short	0x00b8


	//----- nvinfo : EIATTR_KPARAM_INFO
	.align		4
        /*001c*/ 	.byte	0x04, 0x17
        /*001e*/ 	.short	(.L_1405 - .L_1404)
.L_1404:
        /*0020*/ 	.word	0x00000000
        /*0024*/ 	.short	0x0000
        /*0026*/ 	.short	0x0000
        /*0028*/ 	.byte	0x00, 0xf0, 0xe1, 0x02


	//----- nvinfo : EIATTR_MAXREG_COUNT
	.align		4
.L_1405:
        /*002c*/ 	.byte	0x03, 0x1b
        /*002e*/ 	.short	0x00ff


	//----- nvinfo : EIATTR_MERCURY_ISA_VERSION
	.align		4
        /*0030*/ 	.byte	0x03, 0x5f
        /*0032*/ 	.short	0x0000


	//----- nvinfo : EIATTR_EXIT_INSTR_OFFSETS
	.align		4
        /*0034*/ 	.byte	0x04, 0x1c
        /*0036*/ 	.short	(.L_1407 - .L_1406)


	//   ....[0]....
.L_1406:
        /*0038*/ 	.word	0x00001b30


	//   ....[1]....
        /*003c*/ 	.word	0x00001b80


	//   ....[2]....
        /*0040*/ 	.word	0x00001d60


	//----- nvinfo : EIATTR_CTAIDZ_USED
	.align		4
.L_1407:
        /*0044*/ 	.byte	0x01, 0x04
	.zero		2


	//----- nvinfo : EIATTR_CRS_STACK_SIZE
	.align		4
        /*0048*/ 	.byte	0x04, 0x1e
        /*004a*/ 	.short	(.L_1409 - .L_1408)
.L_1408:
        /*004c*/ 	.word	0x00000000
.L_1409:


//--------------------- .nv.info._Z32group_norm_nhwc_bwd_scale_kernelI11Fp32IOBf16WLi196EEv26Group_norm_nhwc_bwd_params --------------------------
	.section	.nv.info._Z32group_norm_nhwc_bwd_scale_kernelI11Fp32IOBf16WLi196EEv26Group_norm_nhwc_bwd_params,"",@"SHT_CUDA_INFO"
	.sectionflags	@""
	.align	4


	//----- nvinfo : EIATTR_CUDA_API_VERSION
	.align		4
        /*0000*/ 	.byte	0x04, 0x37
        /*0002*/ 	.short	(.L_1411 - .L_1410)
.L_1410:
        /*0004*/ 	.word	0x00000082


	//----- nvinfo : EIATTR_SW2861232_WAR
	.align		4
.L_1411:
        /*0008*/ 	.byte	0x01, 0x35
	.zero		2


	//----- nvinfo : EIATTR_PARAM_CBANK
	.align		4
        /*000c*/ 	.byte	0x04, 0x0a
        /*000e*/ 	.short	(.L_1413 - .L_1412)
	.align		4
.L_1412:
        /*0010*/ 	.word	index@(.nv.constant0._Z32group_norm_nhwc_bwd_scale_kernelI11Fp32IOBf16WLi196EEv26Group_norm_nhwc_bwd_params)
        /*0014*/ 	.short	0x0160
        /*0016*/ 	.short	0x00b8


	//----- nvinfo : EIATTR_CBANK_PARAM_SIZE
	.align		4
.L_1413:
        /*0018*/ 	.byte	0x03, 0x19
        /*001a*/ 	.short	0x00b8


	//----- nvinfo : EIATTR_KPARAM_INFO
	.align		4
        /*001c*/ 	.byte	0x04, 0x17
        /*001e*/ 	.short	(.L_1415 - .L_1414)
.L_1414:
        /*0020*/ 	.word	0x00000000
        /*0024*/ 	.short	0x0000
        /*0026*/ 	.short	0x0000
        /*0028*/ 	.byte	0x00, 0xf0, 0xe1, 0x02


	//----- nvinfo : EIATTR_MAXREG_COUNT
	.align		4
.L_1415:
        /*002c*/ 	.byte	0x03, 0x1b
        /*002e*/ 	.short	0x00ff


	//----- nvinfo : EIATTR_MERCURY_ISA_VERSION
	.align		4
        /*0030*/ 	.byte	0x03, 0x5f
        /*0032*/ 	.short	0x0000


	//----- nvinfo : EIATTR_EXIT_INSTR_OFFSETS
	.align		4
        /*0034*/ 	.byte	0x04, 0x1c
        /*0036*/ 	.short	(.L_1417 - .L_1416)


	//   ....[0]....
.L_1416:
        /*0038*/ 	.word	0x00001040


	//   ....[1]....
        /*003c*/ 	.word	0x00001090


	//   ....[2]....
        /*0040*/ 	.word	0x00001290


	//----- nvinfo : EIATTR_CTAIDZ_USED
	.align		4
.L_1417:
        /*0044*/ 	.byte	0x01, 0x04
	.zero		2


	//----- nvinfo : EIATTR_CRS_STACK_SIZE
	.align		4
        /*0048*/ 	.byte	0x04, 0x1e
        /*004a*/ 	.short	(.L_1419 - .L_1418)
.L_1418:
        /*004c*/ 	.word	0x00000000
.L_1419:


//--------------------- .nv.info._Z32group_norm_nhwc_bwd_scale_kernelI11Fp32IOBf16WLi168EEv26Group_norm_nhwc_bwd_params --------------------------
	.section	.nv.info._Z32group_norm_nhwc_bwd_scale_kernelI11Fp32IOBf16WLi168EEv26Group_norm_nhwc_bwd_params,"",@"SHT_CUDA_INFO"
	.sectionflags	@""
	.align	4


	//----- nvinfo : EIATTR_CUDA_API_VERSION
	.align		4
        /*0000*/ 	.byte	0x04, 0x37
        /*0002*/ 	.short	(.L_1421 - .L_1420)
.L_1420:
        /*0004*/ 	.word	0x00000082


	//----- nvinfo : EIATTR_SW2861232_WAR
	.align		4
.L_1421:
        /*0008*/ 	.byte	0x01, 0x35
	.zero		2


	//----- nvinfo : EIATTR_PARAM_CBANK
	.align		4
        /*000c*/ 	.byte	0x04, 0x0a
        /*000e*/ 	.short	(.L_1423 - .L_1422)
	.align		4
.L_1422:
        /*0010*/ 	.word	index@(.nv.constant0._Z32group_norm_nhwc_bwd_scale_kernelI11Fp32IOBf16WLi168EEv26Group_norm_nhwc_bwd_params)
        /*0014*/ 	.short	0x0160
        /*0016*/ 	.short	0x00b8


	//----- nvinfo : EIATTR_CBANK_PARAM_SIZE
	.align		4
.L_1423:
        /*0018*/ 	.byte	0x03, 0x19
        /*001a*/ 	.short	0x00b8


	//----- nvinfo : EIATTR_KPARAM_INFO
	.align		4
        /*001c*/ 	.byte	0x04, 0x17
        /*001e*/ 	.short	(.L_1425 - .L_1424)
.L_1424:
        /*0020*/ 	.word	0x00000000
        /*0024*/ 	.short	0x0000
        /*0026*/ 	.short	0x0000
        /*0028*/ 	.byte	0x00, 0xf0, 0xe1, 0x02


	//----- nvinfo : EIATTR_MAXREG_COUNT
	.align		4
.L_1425:
        /*002c*/ 	.byte	0x03, 0x1b
        /*002e*/ 	.short	0x00ff


	//----- nvinfo : EIATTR_MERCURY_ISA_VERSION
	.align		4
        /*0030*/ 	.byte	0x03, 0x5f
        /*0032*/ 	.short	0x0000


	//----- nvinfo : EIATTR_EXIT_INSTR_OFFSETS
	.align		4
        /*0034*/ 	.byte	0x04, 0x1c
        /*0036*/ 	.short	(.L_1427 - .L_1426)


	//   ....[0]....
.L_1426:
        /*0038*/ 	.word	0x00001040


	//   ....[1]....
        /*003c*/ 	.word	0x00001090


	//   ....[2]....
        /*0040*/ 	.word	0x00001290


	//----- nvinfo : EIATTR_CTAIDZ_USED
	.align		4
.L_1427:
        /*0044*/ 	.byte	0x01, 0x04
	.zero		2


	//----- nvinfo : EIATTR_CRS_STACK_SIZE
	.align		4
        /*0048*/ 	.byte	0x04, 0x1e
        /*004a*/ 	.short	(.L_1429 - .L_1428)
.L_1428:
        /*004c*/ 	.word	0x00000000
.L_1429:


//--------------------- .nv.info._Z32group_norm_nhwc_bwd_scale_kernelI11Fp32IOBf16WLi64EEv26Group_norm_nhwc_bwd_params --------------------------
	.section	.nv.info._Z32group_norm_nhwc_bwd_scale_kernelI11Fp32IOBf16WLi64EEv26Group_norm_nhwc_bwd_params,"",@"SHT_CUDA_INFO"
	.sectionflags	@""
	.align	4


	//----- nvinfo : EIATTR_CUDA_API_VERSION
	.align		4
        /*0000*/ 	.byte	0x04, 0x37
        /*0002*/ 	.short	(.L_1431 - .L_1430)
.L_1430:
        /*0004*/ 	.word	0x00000082


	//----- nvinfo : EIATTR_SW2861232_WAR
	.align		4
.L_1431:
        /*0008*/ 	.byte	0x01, 0x35
	.zero		2


	//----- nvinfo : EIATTR_PARAM_CBANK
	.align		4
        /*000c*/ 	.byte	0x04, 0x0a
        /*000e*/ 	.short	(.L_1433 - .L_1432)
	.align		4
.L_1432:
        /*0010*/ 	.word	index@(.nv.constant0._Z32group_norm_nhwc_bwd_scale_kernelI11Fp32IOBf16WLi64EEv26Group_norm_nhwc_bwd_params)
        /*0014*/ 	.short	0x0160
        /*0016*/ 	.short	0x00b8


	//----- nvinfo : EIATTR_CBANK_PARAM_SIZE
	.align		4
.L_1433:
        /*0018*/ 	.byte	0x03, 0x19
        /*001a*/ 	.short	0x00b8


	//----- nvinfo : EIATTR_KPARAM_INFO
	.align		4
        /*001c*/ 	.byte	0x04, 0x17
        /*001e*/ 	.short	(.L_1435 - .L_1434)
.L_1434:
        /*0020*/ 	.word	0x00000000
        /*0024*/ 	.short	0x0000
        /*0026*/ 	.short	0x0000
        /*0028*/ 	.byte	0x00, 0xf0, 0xe1, 0x02


	//----- nvinfo : EIATTR_MAXREG_COUNT
	.align		4
.L_1435:
        /*002c*/ 	.byte	0x03, 0x1b
        /*002e*/ 	.short	0x00ff


	//----- nvinfo : EIATTR_MERCURY_ISA_VERSION
	.align		4
        /*0030*/ 	.byte	0x03, 0x5f
        /*0032*/ 	.short	0x0000


	//----- nvinfo : EIATTR_EXIT_INSTR_OFFSETS
	.align		4
        /*0034*/ 	.byte	0x04, 0x1c
        /*0036*/ 	.short	(.L_1437 - .L_1436)


	//   ....[0]....
.L_1436:
        /*0038*/ 	.word	0x00001040


	//   ....[1]....
        /*003c*/ 	.word	0x00001090


	//   ....[2]....
        /*0040*/ 	.word	0x00001290


	//----- nvinfo : EIATTR_CTAIDZ_USED
	.align		4
.L_1437:
        /*0044*/ 	.byte	0x01, 0x04
	.zero		2


	//----- nvinfo : EIATTR_CRS_STACK_SIZE
	.align		4
        /*0048*/ 	.byte	0x04, 0x1e
        /*004a*/ 	.short	(.L_1439 - .L_1438)
.L_1438:
        /*004c*/ 	.word	0x00000000
.L_1439:


//--------------------- .nv.info._Z32group_norm_nhwc_bwd_scale_kernelI11Fp32IOBf16WLi128EEv26Group_norm_nhwc_bwd_params --------------------------
	.section	.nv.info._Z32group_norm_nhwc_bwd_scale_kernelI11Fp32IOBf16WLi128EEv26Group_norm_nhwc_bwd_params,"",@"SHT_CUDA_INFO"
	.sectionflags	@""
	.align	4


	//----- nvinfo : EIATTR_CUDA_API_VERSION
	.align		4
        /*0000*/ 	.byte	0x04, 0x37
        /*0002*/ 	.short	(.L_1441 - .L_1440)
.L_1440:
        /*0004*/ 	.word	0x00000082


	//----- nvinfo : EIATTR_SW2861232_WAR
	.align		4
.L_1441:
        /*0008*/ 	.byte	0x01, 0x35
	.zero		2


	//----- nvinfo : EIATTR_PARAM_CBANK
	.align		4
        /*000c*/ 	.byte	0x04, 0x0a
        /*000e*/ 	.short	(.L_1443 - .L_1442)
	.align		4
.L_1442:
        /*0010*/ 	.word	index@(.nv.constant0._Z32group_norm_nhwc_bwd_scale_kernelI11Fp32IOBf16WLi128EEv26Group_norm_nhwc_bwd_params)
        /*0014*/ 	.short	0x0160
        /*0016*/ 	.short	0x00b8


	//----- nvinfo : EIATTR_CBANK_PARAM_SIZE
	.align		4
.L_1443:
        /*0018*/ 	.byte	0x03, 0x19
        /*001a*/ 	.short	0x00b8


	//----- nvinfo : EIATTR_KPARAM_INFO
	.align		4
        /*001c*/ 	.byte	0x04, 0x17
        /*001e*/ 	.short	(.L_1445 - .L_1444)
.L_1444:
        /*0020*/ 	.word	0x00000000
        /*0024*/ 	.short	0x0000
        /*0026*/ 	.short	0x0000
        /*0028*/ 	.byte	0x00, 0xf0, 0xe1, 0x02


	//----- nvinfo : EIATTR_MAXREG_COUNT
	.align		4
.L_1445:
        /*002c*/ 	.byte	0x03, 0x1b
        /*002e*/ 	.short	0x00ff


	//----- nvinfo : EIATTR_MERCURY_ISA_VERSION
	.align		4
        /*0030*/ 	.byte	0x03, 0x5f
        /*0032*/ 	.short	0x0000


	//----- nvinfo : EIATTR_EXIT_INSTR_OFFSETS
	.align		4
        /*0034*/ 	.byte	0x04, 0x1c
        /*0036*/ 	.short	(.L_1447 - .L_1446)


	//   ....[0]....
.L_1446:
        /*0038*/ 	.word	0x00001040


	//   ....[1]....
        /*003c*/ 	.word	0x00001090


	//   ....[2]....
        /*0040*/ 	.word	0x00001290


	//----- nvinfo : EIATTR_CTAIDZ_USED
	.align		4
.L_1447:
        /*0044*/ 	.byte	0x01, 0x04
	.zero		2


	//----- nvinfo : EIATTR_CRS_STACK_SIZE
	.align		4
        /*0048*/ 	.byte	0x04, 0x1e
        /*004a*/ 	.short	(.L_1449 - .L_1448)
.L_1448:
        /*004c*/ 	.word	0x00000000
.L_1449:


//--------------------- .nv.info._Z32group_norm_nhwc_bwd_scale_kernelI11Fp32IOBf16WLi192EEv26Group_norm_nhwc_bwd_params --------------------------
	.section	.nv.info._Z32group_norm_nhwc_bwd_scale_kernelI11Fp32IOBf16WLi192EEv26Group_norm_nhwc_bwd_params,"",@"SHT_CUDA_INFO"
	.sectionflags	@""
	.align	4


	//----- nvinfo : EIATTR_CUDA_API_VERSION
	.align		4
        /*0000*/ 	.byte	0x04, 0x37
        /*0002*/ 	.short	(.L_1451 - .L_1450)
.L_1450:
        /*0004*/ 	.word	0x00000082


	//----- nvinfo : EIATTR_SW2861232_WAR
	.align		4
.L_1451:
        /*0008*/ 	.byte	0x01, 0x35
	.zero		2


	//----- nvinfo : EIATTR_PARAM_CBANK
	.align		4
        /*000c*/ 	.byte	0x04, 0x0a
        /*000e*/ 	.short	(.L_1453 - .L_1452)
	.align		4
.L_1452:
        /*0010*/ 	.word	index@(.nv.constant0._Z32group_norm_nhwc_bwd_scale_kernelI11Fp32IOBf16WLi192EEv26Group_norm_nhwc_bwd_params)
        /*0014*/ 	.short	0x0160
        /*0016*/ 	.short	0x00b8


	//----- nvinfo : EIATTR_CBANK_PARAM_SIZE
	.align		4
.L_1453:
        /*0018*/ 	.byte	0x03, 0x19
        /*001a*/ 	.short	0x00b8


	//----- nvinfo : EIATTR_KPARAM_INFO
	.align		4
        /*001c*/ 	.byte	0x04, 0x17
        /*001e*/ 	.short	(.L_1455 - .L_1454)
.L_1454:
        /*0020*/ 	.word	0x00000000
        /*0024*/ 	.short	0x0000
        /*0026*/ 	.short	0x0000
        /*0028*/ 	.byte	0x00, 0xf0, 0xe1, 0x02


	//----- nvinfo : EIATTR_MAXREG_COUNT
	.align		4
.L_1455:
        /*002c*/ 	.byte	0x03, 0x1b
        /*002e*/ 	.short	0x00ff


	//----- nvinfo : EIATTR_MERCURY_ISA_VERSION
	.align		4
        /*0030*/ 	.byte	0x03, 0x5f
        /*0032*/ 	.short	0x0000


	//----- nvinfo : EIATTR_EXIT_INSTR_OFFSETS
	.align		4
        /*0034*/ 	.byte	0x04, 0x1c
        /*0036*/ 	.short	(.L_1457 - .L_1456)


	//   ....[0]....
.L_1456:
        /*0038*/ 	.word	0x00001040


	//   ....[1]....
        /*003c*/ 	.word	0x00001090


	//   ....[2]....
        /*0040*/ 	.word	0x00001290


	//----- nvinfo : EIATTR_CTAIDZ_USED
	.align		4
.L_1457:
        /*0044*/ 	.byte	0x01, 0x04
	.zero		2


	//----- nvinfo : EIATTR_CRS_STACK_SIZE
	.align		4
        /*0048*/ 	.byte	0x04, 0x1e
        /*004a*/ 	.short	(.L_1459 - .L_1458)
.L_1458:
        /*004c*/ 	.word	0x00000000
.L_1459:


//--------------------- .nv.info._Z32group_norm_nhwc_bwd_scale_kernelI11Fp32IOBf16WLi448EEv26Group_norm_nhwc_bwd_params --------------------------
	.section	.nv.info._Z32group_norm_nhwc_bwd_scale_kernelI11Fp32IOBf16WLi448EEv26Group_norm_nhwc_bwd_params,"",@"SHT_CUDA_INFO"
	.sectionflags	@""
	.align	4


	//----- nvinfo : EIATTR_CUDA_API_VERSION
	.align		4
        /*0000*/ 	.byte	0x04, 0x37
        /*0002*/ 	.short	(.L_1461 - .L_1460)
.L_1460:
        /*0004*/ 	.word	0x00000082


	//----- nvinfo : EIATTR_SW2861232_WAR
	.align		4
.L_1461:
        /*0008*/ 	.byte	0x01, 0x35
	.zero		2


	//----- nvinfo : EIATTR_PARAM_CBANK
	.align		4
        /*000c*/ 	.byte	0x04, 0x0a
        /*000e*/ 	.short	(.L_1463 - .L_1462)
	.align		4
.L_1462:
        /*0010*/ 	.word	index@(.nv.constant0._Z32group_norm_nhwc_bwd_scale_kernelI11Fp32IOBf16WLi448EEv26Group_norm_nhwc_bwd_params)
        /*0014*/ 	.short	0x0160
        /*0016*/ 	.short	0x00b8


	//----- nvinfo : EIATTR_CBANK_PARAM_SIZE
	.align		4
.L_1463:
        /*0018*/ 	.byte	0x03, 0x19
        /*001a*/ 	.short	0x00b8


	//----- nvinfo : EIATTR_KPARAM_INFO
	.align		4
        /*001c*/ 	.byte	0x04, 0x17
        /*001e*/ 	.short	(.L_1465 - .L_1464)
.L_1464:
        /*0020*/ 	.word	0x00000000
        /*0024*/ 	.short	0x0000
        /*0026*/ 	.short	0x0000
        /*0028*/ 	.byte	0x00, 0xf0, 0xe1, 0x02


	//----- nvinfo : EIATTR_MAXREG_COUNT
	.align		4
.L_1465:
        /*002c*/ 	.byte	0x03, 0x1b
        /*002e*/ 	.short	0x00ff


	//----- nvinfo : EIATTR_MERCURY_ISA_VERSION
	.align		4
        /*0030*/ 	.byte	0x03, 0x5f
        /*0032*/ 	.short	0x0000


	//----- nvinfo : EIATTR_EXIT_INSTR_OFFSETS
	.align		4
        /*0034*/ 	.byte	0x04, 0x1c
        /*0036*/ 	.short	(.L_1467 - .L_1466)


	//   ....[0]....
.L_1466:
        /*0038*/ 	.word	0x00001040


	//   ....[1]....
        /*003c*/ 	.word	0x00001090


	//   ....[2]....
        /*0040*/ 	.word	0x00001290


	//----- nvinfo : EIATTR_CTAIDZ_USED
	.align		4
.L_1467:
        /*0044*/ 	.byte	0x01, 0x04
	.zero		2


	//----- nvinfo : EIATTR_CRS_STACK_SIZE
	.align		4
        /*0048*/ 	.byte	0x04, 0x1e
        /*004a*/ 	.short	(.L_1469 - .L_1468)
.L_1468:
        /*004c*/ 	.word	0x00000000
.L_1469:


//--------------------- .nv.info._Z32group_norm_nhwc_bwd_scale_kernelI11Fp32IOBf16WLi256EEv26Group_norm_nhwc_bwd_params --------------------------
	.section	.nv.info._Z32group_norm_nhwc_bwd_scale_kernelI11Fp32IOBf16WLi256EEv26Group_norm_nhwc_bwd_params,"",@"SHT_CUDA_INFO"
	.sectionflags	@""
	.align	4


	//----- nvinfo : EIATTR_CUDA_API_VERSION
	.align		4
        /*0000*/ 	.byte	0x04, 0x37
        /*0002*/ 	.short	(.L_1471 - .L_1470)
.L_1470:
        /*0004*/ 	.word	0x00000082


	//----- nvinfo : EIATTR_SW2861232_WAR
	.align		4
.L_1471:
        /*0008*/ 	.byte	0x01, 0x35
	.zero		2


	//----- nvinfo : EIATTR_PARAM_CBANK
	.align		4
        /*000c*/ 	.byte	0x04, 0x0a
        /*000e*/ 	.short	(.L_1473 - .L_1472)
	.align		4
.L_1472:
        /*0010*/ 	.word	index@(.nv.constant0._Z32group_norm_nhwc_bwd_scale_kernelI11Fp32IOBf16WLi256EEv26Group_norm_nhwc_bwd_params)
        /*0014*/ 	.short	0x0160
        /*0016*/ 	.short	0x00b8


	//----- nvinfo : EIATTR_CBANK_PARAM_SIZE
	.align		4
.L_1473:
        /*0018*/ 	.byte	0x03, 0x19
        /*001a*/ 	.short	0x00b8


	//----- nvinfo : EIATTR_KPARAM_INFO
	.align		4
        /*001c*/ 	.byte	0x04, 0x17
        /*001e*/ 	.short	(.L_1475 - .L_1474)
.L_1474:
        /*0020*/ 	.word	0x00000000
        /*0024*/ 	.short	0x0000
        /*0026*/ 	.short	0x0000
        /*0028*/ 	.byte	0x00, 0xf0, 0xe1, 0x02


	//----- nvinfo : EIATTR_MAXREG_COUNT
	.align		4
.L_1475:
        /*002c*/ 	.byte	0x03, 0x1b
        /*002e*/ 	.short	0x00ff


	//----- nvinfo : EIATTR_MERCURY_ISA_VERSION
	.align		4
        /*0030*/ 	.byte	0x03, 0x5f
        /*0032*/ 	.short	0x0000


	//----- nvinfo : EIATTR_EXIT_INSTR_OFFSETS
	.align		4
        /*0034*/ 	.byte	0x04, 0x1c
        /*0036*/ 	.short	(.L_1477 - .L_1476)


	//   ....[0]....
.L_1476:
        /*0038*/ 	.word	0x00001040


	//   ....[1]....
        /*003c*/ 	.word	0x00001090


	//   ....[2]....
        /*0040*/ 	.word	0x00001290


	//----- nvinfo : EIATTR_CTAIDZ_USED
	.align		4
.L_1477:
        /*0044*/ 	.byte	0x01, 0x04
	.zero		2


	//----- nvinfo : EIATTR_CRS_STACK_SIZE
	.align		4
        /*0048*/ 	.byte	0x04, 0x1e
        /*004a*/ 	.short	(.L_1479 - .L_1478)
.L_1478:
        /*004c*/ 	.word	0x00000000
.L_1479:


//--------------------- .nv.info._Z32group_norm_nhwc_bwd_scale_kernelI11Fp32IOBf16WLi120EEv26Group_norm_nhwc_bwd_params --------------------------
	.section	.nv.info._Z32group_norm_nhwc_bwd_scale_kernelI11Fp32IOBf16WLi120EEv26Group_norm_nhwc_bwd_params,"",@"SHT_CUDA_INFO"
	.sectionflags	@""
	.align	4


	//----- nvinfo : EIATTR_CUDA_API_VERSION
	.align		4
        /*0000*/ 	.byte	0x04, 0x37
        /*0002*/ 	.short	(.L_1481 - .L_1480)
.L_1480:
        /*0004*/ 	.word	0x00000082


	//----- nvinfo : EIATTR_SW2861232_WAR
	.align		4
.L_1481:
        /*0008*/ 	.byte	0x01, 0x35
	.zero		2


	//----- nvinfo : EIATTR_PARAM_CBANK
	.align		4
        /*000c*/ 	.byte	0x04, 0x0a
        /*000e*/ 	.short	(.L_1483 - .L_1482)
	.align		4
.L_1482:
        /*0010*/ 	.word	index@(.nv.constant0._Z32group_norm_nhwc_bwd_scale_kernelI11Fp32IOBf16WLi120EEv26Group_norm_nhwc_bwd_params)
        /*0014*/ 	.short	0x0160
        /*0016*/ 	.short	0x00b8


	//----- nvinfo : EIATTR_CBANK_PARAM_SIZE
	.align		4
.L_1483:
        /*0018*/ 	.byte	0x03, 0x19
        /*001a*/ 	.short	0x00b8


	//----- nvinfo : EIATTR_KPARAM_INFO
	.align		4
        /*001c*/ 	.byte	0x04, 0x17
        /*001e*/ 	.short	(.L_1485 - .L_1484)
.L_1484:
        /*0020*/ 	.word	0x00000000
        /*0024*/ 	.short	0x0000
        /*0026*/ 	.short	0x0000
        /*0028*/ 	.byte	0x00, 0xf0, 0xe1, 0x02


	//----- nvinfo : EIATTR_MAXREG_COUNT
	.align		4
.L_1485:
        /*002c*/ 	.byte	0x03, 0x1b
        /*002e*/ 	.short	0x00ff


	//----- nvinfo : EIATTR_MERCURY_ISA_VERSION
	.align		4
        /*0030*/ 	.byte	0x03, 0x5f
        /*0032*/ 	.short	0x0000


	//----- nvinfo : EIATTR_EXIT_INSTR_OFFSETS
	.align		4
        /*0034*/ 	.byte	0x04, 0x1c
        /*0036*/ 	.short	(.L_1487 - .L_1486)


	//   ....[0]....
.L_1486:
        /*0038*/ 	.word	0x00001040


	//   ....[1]....
        /*003c*/ 	.word	0x00001090


	//   ....[2]....
        /*0040*/ 	.word	0x00001290


	//----- nvinfo : EIATTR_CTAIDZ_USED
	.align		4
.L_1487:
        /*0044*/ 	.byte	0x01, 0x04
	.zero		2


	//----- nvinfo : EIATTR_CRS_STACK_SIZE
	.align		4
        /*0048*/ 	.byte	0x04, 0x1e
        /*004a*/ 	.short	(.L_1489 - .L_1488)
.L_1488:
        /*004c*/ 	.word	0x00000000
.L_1489:


//--------------------- .nv.info._Z32group_norm_nhwc_bwd_scale_kernelI11Fp32IOBf16WLi140EEv26Group_norm_nhwc_bwd_params --------------------------
	.section	.nv.info._Z32group_norm_nhwc_bwd_scale_kernelI11Fp32IOBf16WLi140EEv26Group_norm_nhwc_bwd_params,"",@"SHT_CUDA_INFO"
	.sectionflags	@""
	.align	4


	//----- nvinfo : EIATTR_CUDA_API_VERSION
	.align		4
        /*0000*/ 	.byte	0x04, 0x37
        /*0002*/ 	.short	(.L_1491 - .L_1490)
.L_1490:
        /*0004*/ 	.word	0x00000082


	//----- nvinfo : EIATTR_SW2861232_WAR
	.align		4
.L_1491:
        /*0008*/ 	.byte	0x01, 0x35
	.zero		2


	//----- nvinfo : EIATTR_PARAM_CBANK
	.align		4
        /*000c*/ 	.byte	0x04, 0x0a
        /*000e*/ 	.short	(.L_1493 - .L_1492)
	.align		4
.L_1492:
        /*0010*/ 	.word	index@(.nv.constant0._Z32group_norm_nhwc_bwd_scale_kernelI11Fp32IOBf16WLi140EEv26Group_norm_nhwc_bwd_params)
        /*0014*/ 	.short	0x0160
        /*0016*/ 	.short	0x00b8


	//----- nvinfo : EIATTR_CBANK_PARAM_SIZE
	.align		4
.L_1493:
        /*0018*/ 	.byte	0x03, 0x19
        /*001a*/ 	.short	0x00b8


	//----- nvinfo : EIATTR_KPARAM_INFO
	.align		4
        /*001c*/ 	.byte	0x04, 0x17
        /*001e*/ 	.short	(.L_1495 - .L_1494)
.L_1494:
        /*0020*/ 	.word	0x00000000
        /*0024*/ 	.short	0x0000
        /*0026*/ 	.short	0x0000
        /*0028*/ 	.byte	0x00, 0xf0, 0xe1, 0x02


	//----- nvinfo : EIATTR_MAXREG_COUNT
	.align		4
.L_1495:
        /*002c*/ 	.byte	0x03, 0x1b
        /*002e*/ 	.short	0x00ff


	//----- nvinfo : EIATTR_MERCURY_ISA_VERSION
	.align		4
        /*0030*/ 	.byte	0x03, 0x5f
        /*0032*/ 	.short	0x0000


	//----- nvinfo : EIATTR_EXIT_INSTR_OFFSETS
	.align		4
        /*0034*/ 	.byte	0x04, 0x1c
        /*0036*/ 	.short	(.L_1497 - .L_1496)


	//   ....[0]....
.L_1496:
        /*0038*/ 	.word	0x00001040


	//   ....[1]....
        /*003c*/ 	.word	0x00001090


	//   ....[2]....
        /*0040*/ 	.word	0x00001290


	//----- nvinfo : EIATTR_CTAIDZ_USED
	.align		4
.L_1497:
        /*0044*/ 	.byte	0x01, 0x04
	.zero		2


	//----- nvinfo : EIATTR_CRS_STACK_SIZE
	.align		4
        /*0048*/ 	.byte	0x04, 0x1e
        /*004a*/ 	.short	(.L_1499 - .L_1498)
.L_1498:
        /*004c*/ 	.word	0x00000000
.L_1499:


//--------------------- .nv.info._Z32group_norm_nhwc_bwd_scale_kernelI11Fp32IOBf16WLi160EEv26Group_norm_nhwc_bwd_params --------------------------
	.section	.nv.info._Z32group_norm_nhwc_bwd_scale_kernelI11Fp32IOBf16WLi160EEv26Group_norm_nhwc_bwd_params,"",@"SHT_CUDA_INFO"
	.sectionflags	@""
	.align	4


	//----- nvinfo : EIATTR_CUDA_API_VERSION
	.align		4
        /*0000*/ 	.byte	0x04, 0x37
        /*0002*/ 	.short	(.L_1501 - .L_1500)
.L_1500:
        /*0004*/ 	.word	0x00000082


	//----- nvinfo : EIATTR_SW2861232_WAR
	.align		4
.L_1501:
        /*0008*/ 	.byte	0x01, 0x35
	.zero		2


	//----- nvinfo : EIATTR_PARAM_CBANK
	.align		4
        /*000c*/ 	.byte	0x04, 0x0a
        /*000e*/ 	.short	(.L_1503 - .L_1502)
	.align		4
.L_1502:
        /*0010*/ 	.word	index@(.nv.constant0._Z32group_norm_nhwc_bwd_scale_kernelI11Fp32IOBf16WLi160EEv26Group_norm_nhwc_bwd_params)
        /*0014*/ 	.short	0x0160
        /*0016*/ 	.short	0x00b8


	//----- nvinfo : EIATTR_CBANK_PARAM_SIZE
	.align		4
.L_1503:
        /*0018*/ 	.byte	0x03, 0x19
        /*001a*/ 	.short	0x00b8


	//----- nvinfo : EIATTR_KPARAM_INFO
	.align		4
        /*001c*/ 	.byte	0x04, 0x17
        /*001e*/ 	.short	(.L_1505 - .L_1504)
.L_1504:
        /*0020*/ 	.word	0x00000000
        /*0024*/ 	.short	0x0000
        /*0026*/ 	.short	0x0000
        /*0028*/ 	.byte	0x00, 0xf0, 0xe1, 0x02


	//----- nvinfo : EIATTR_MAXREG_COUNT
	.align		4
.L_1505:
        /*002c*/ 	.byte	0x03, 0x1b
        /*002e*/ 	.short	0x00ff


	//----- nvinfo : EIATTR_MERCURY_ISA_VERSION
	.align		4
        /*0030*/ 	.byte	0x03, 0x5f
        /*0032*/ 	.short	0x0000


	//----- nvinfo : EIATTR_EXIT_INSTR_OFFSETS
	.align		4
        /*0034*/ 	.byte	0x04, 0x1c
        /*0036*/ 	.short	(.L_1507 - .L_1506)


	//   ....[0]....
.L_1506:
        /*0038*/ 	.word	0x00001040


	//   ....[1]....
        /*003c*/ 	.word	0x00001090


	//   ....[2]....
        /*0040*/ 	.word	0x00001290


	//----- nvinfo : EIATTR_CTAIDZ_USED
	.align		4
.L_1507:
        /*0044*/ 	.byte	0x01, 0x04
	.zero		2


	//----- nvinfo : EIATTR_CRS_STACK_SIZE
	.align		4
        /*0048*/ 	.byte	0x04, 0x1e
        /*004a*/ 	.short	(.L_1509 - .L_1508)
.L_1508:
        /*004c*/ 	.word	0x00000000
.L_1509:


//--------------------- .nv.info._Z32group_norm_nhwc_bwd_scale_kernelI11Fp32IOFp16WLi196EEv26Group_norm_nhwc_bwd_params --------------------------
	.section	.nv.info._Z32group_norm_nhwc_bwd_scale_kernelI11Fp32IOFp16WLi196EEv26Group_norm_nhwc_bwd_params,"",@"SHT_CUDA_INFO"
	.sectionflags	@""
	.align	4


	//----- nvinfo : EIATTR_CUDA_API_VERSION
	.align		4
        /*0000*/ 	.byte	0x04, 0x37
        /*0002*/ 	.short	(.L_1511 - .L_1510)
.L_1510:
        /*0004*/ 	.word	0x00000082


	//----- nvinfo : EIATTR_SW2861232_WAR
	.align		4
.L_1511:
        /*0008*/ 	.byte	0x01, 0x35
	.zero		2


	//----- nvinfo : EIATTR_PARAM_CBANK
	.align		4
        /*000c*/ 	.byte	0x04, 0x0a
        /*000e*/ 	.short	(.L_1513 - .L_1512)
	.align		4
.L_1512:
        /*0010*/ 	.word	index@(.nv.constant0._Z32group_norm_nhwc_bwd_scale_kernelI11Fp32IOFp16WLi196EEv26Group_norm_nhwc_bwd_params)
        /*0014*/ 	.short	0x0160
        /*0016*/ 	.short	0x00b8


	//----- nvinfo : EIATTR_CBANK_PARAM_SIZE
	.align		4
.L_1513:
        /*0018*/ 	.byte	0x03, 0x19
        /*001a*/ 	.short	0x00b8


	//----- nvinfo : EIATTR_KPARAM_INFO
	.align		4
        /*001c*/ 	.byte	0x04, 0x17
        /*001e*/ 	.short	(.L_1515 - .L_1514)
.L_1514:
        /*0020*/ 	.word	0x00000000
        /*0024*/ 	.short	0x0000
        /*0026*/ 	.short	0x0000
        /*0028*/ 	.byte	0x00, 0xf0, 0xe1, 0x02


	//----- nvinfo : EIATTR_MAXREG_COUNT
	.align		4
.L_1515:
        /*002c*/ 	.byte	0x03, 0x1b
        /*002e*/ 	.short	0x00ff


	//----- nvinfo : EIATTR_MERCURY_ISA_VERSION
	.align		4
        /*0030*/ 	.byte	0x03, 0x5f
        /*0032*/ 	.short	0x0000


	//----- nvinfo : EIATTR_EXIT_INSTR_OFFSETS
	.align		4
        /*0034*/ 	.byte	0x04, 0x1c
        /*0036*/ 	.short	(.L_1517 - .L_1516)


	//   ....[0]....
.L_1516:
        /*0038*/ 	.word	0x00001040


	//   ....[1]....
        /*003c*/ 	.word	0x00001090


	//   ....[2]....
        /*0040*/ 	.word	0x00001290


	//----- nvinfo : EIATTR_CTAIDZ_USED
	.align		4
.L_1517:
        /*0044*/ 	.byte	0x01, 0x04
	.zero		2


	//----- nvinfo : EIATTR_CRS_STACK_SIZE
	.align		4
        /*0048*/ 	.byte	0x04, 0x1e
        /*004a*/ 	.short	(.L_1519 - .L_1518)
.L_1518:
        /*004c*/ 	.word	0x00000000
.L_1519:


//--------------------- .nv.info._Z32group_norm_nhwc_bwd_scale_kernelI11Fp32IOFp16WLi168EEv26Group_norm_nhwc_bwd_params --------------------------
	.section	.nv.info._Z32group_norm_nhwc_bwd_scale_kernelI11Fp32IOFp16WLi168EEv26Group_norm_nhwc_bwd_params,"",@"SHT_CUDA_INFO"
	.sectionflags	@""
	.align	4


	//----- nvinfo : EIATTR_CUDA_API_VERSION
	.align		4
        /*0000*/ 	.byte	0x04, 0x37
        /*0002*/ 	.short	(.L_1521 - .L_1520)
.L_1520:
        /*0004*/ 	.word	0x00000082


	//----- nvinfo : EIATTR_SW2861232_WAR
	.align		4
.L_1521:
        /*0008*/ 	.byte	0x01, 0x35
	.zero		2


	//----- nvinfo : EIATTR_PARAM_CBANK
	.align		4
        /*000c*/ 	.byte	0x04, 0x0a
        /*000e*/ 	.short	(.L_1523 - .L_1522)
	.align		4
.L_1522:
        /*0010*/ 	.word	index@(.nv.constant0._Z32group_norm_nhwc_bwd_scale_kernelI11Fp32IOFp16WLi168EEv26Group_norm_nhwc_bwd_params)
        /*0014*/ 	.short	0x0160
        /*0016*/ 	.short	0x00b8


	//----- nvinfo : EIATTR_CBANK_PARAM_SIZE
	.align		4
.L_1523:
        /*0018*/ 	.byte	0x03, 0x19
        /*001a*/ 	.short	0x00b8


	//----- nvinfo : EIATTR_KPARAM_INFO
	.align		4
        /*001c*/ 	.byte	0x04, 0x17
        /*001e*/ 	.short	(.L_1525 - .L_1524)
.L_1524:
        /*0020*/ 	.word	0x00000000
        /*0024*/ 	.short	0x0000
        /*0026*/ 	.short	0x0000
        /*0028*/ 	.byte	0x00, 0xf0, 0xe1, 0x02


	//----- nvinfo : EIATTR_MAXREG_COUNT
	.align		4
.L_1525:
        /*002c*/ 	.byte	0x03, 0x1b
        /*002e*/ 	.short	0x00ff


	//----- nvinfo : EIATTR_MERCURY_ISA_VERSION
	.align		4
        /*0030*/ 	.byte	0x03, 0x5f
        /*0032*/ 	.short	0x0000


	//----- nvinfo : EIATTR_EXIT_INSTR_OFFSETS
	.align		4
        /*0034*/ 	.byte	0x04, 0x1c
        /*0036*/ 	.short	(.L_1527 - .L_1526)


	//   ....[0]....
.L_1526:
        /*0038*/ 	.word	0x00001040


	//   ....[1]....
        /*003c*/ 	.word	0x00001090


	//   ....[2]....
        /*0040*/ 	.word	0x00001290


	//----- nvinfo : EIATTR_CTAIDZ_USED
	.align		4
.L_1527:
        /*0044*/ 	.byte	0x01, 0x04
	.zero		2


	//----- nvinfo : EIATTR_CRS_STACK_SIZE
	.align		4
        /*0048*/ 	.byte	0x04, 0x1e
        /*004a*/ 	.short	(.L_1529 - .L_1528)
.L_1528:
        /*004c*/ 	.word	0x00000000
.L_1529:


//--------------------- .nv.info._Z32group_norm_nhwc_bwd_scale_kernelI11Fp32IOFp16WLi64EEv26Group_norm_nhwc_bwd_params --------------------------
	.section	.nv.info._Z32group_norm_nhwc_bwd_scale_kernelI11Fp32IOFp16WLi64EEv26Group_norm_nhwc_bwd_params,"",@"SHT_CUDA_INFO"
	.sectionflags	@""
	.align	4


	//----- nvinfo : EIATTR_CUDA_API_VERSION
	.align		4
        /*0000*/ 	.byte	0x04, 0x37
        /*0002*/ 	.short	(.L_1531 - .L_1530)
.L_1530:
        /*0004*/ 	.word	0x00000082


	//----- nvinfo : EIATTR_SW2861232_WAR
	.align		4
.L_1531:
        /*0008*/ 	.byte	0x01, 0x35
	.zero		2


	//----- nvinfo : EIATTR_PARAM_CBANK
	.align		4
        /*000c*/ 	.byte	0x04, 0x0a
        /*000e*/ 	.short	(.L_1533 - .L_1532)
	.align		4
.L_1532:
        /*0010*/ 	.word	index@(.nv.constant0._Z32group_norm_nhwc_bwd_scale_kernelI11Fp32IOFp16WLi64EEv26Group_norm_nhwc_bwd_params)
        /*0014*/ 	.short	0x0160
        /*0016*/ 	.short	0x00b8


	//----- nvinfo : EIATTR_CBANK_PARAM_SIZE
	.align		4
.L_1533:
        /*0018*/ 	.byte	0x03, 0x19
        /*001a*/ 	.short	0x00b8


	//----- nvinfo : EIATTR_KPARAM_INFO
	.align		4
        /*001c*/ 	.byte	0x04, 0x17
        /*001e*/ 	.short	(.L_1535 - .L_1534)
.L_1534:
        /*0020*/ 	.word	0x00000000
        /*0024*/ 	.short	0x0000
        /*0026*/ 	.short	0x0000
        /*0028*/ 	.byte	0x00, 0xf0, 0xe1, 0x02


	//----- nvinfo : EIATTR_MAXREG_COUNT
	.align		4
.L_1535:
        /*002c*/ 	.byte	0x03, 0x1b
        /*002e*/ 	.short	0x00ff


	//----- nvinfo : EIATTR_MERCURY_ISA_VERSION
	.align		4
        /*0030*/ 	.byte	0x03, 0x5f
        /*0032*/ 	.short	0x0000


	//----- nvinfo : EIATTR_EXIT_INSTR_OFFSETS
	.align		4
        /*0034*/ 	.byte	0x04, 0x1c
        /*0036*/ 	.short	(.L_1537 - .L_1536)


	//   ....[0]....
.L_1536:
        /*0038*/ 	.word	0x00001040


	//   ....[1]....
        /*003c*/ 	.word	0x00001090


	//   ....[2]....
        /*0040*/ 	.word	0x00001290


	//----- nvinfo : EIATTR_CTAIDZ_USED
	.align		4
.L_1537:
        /*0044*/ 	.byte	0x01, 0x04
	.zero		2


	//----- nvinfo : EIATTR_CRS_STACK_SIZE
	.align		4
        /*0048*/ 	.byte	0x04, 0x1e
        /*004a*/ 	.short	(.L_1539 - .L_1538)
.L_1538:
        /*004c*/ 	.word	0x00000000
.L_1539:


//--------------------- .nv.info._Z32group_norm_nhwc_bwd_scale_kernelI11Fp32IOFp16WLi128EEv26Group_norm_nhwc_bwd_params --------------------------
	.section	.nv.info._Z32group_norm_nhwc_bwd_scale_kernelI11Fp32IOFp16WLi128EEv26Group_norm_nhwc_bwd_params,"",@"SHT_CUDA_INFO"
	.sectionflags	@""
	.align	4


	//----- nvinfo : EIATTR_CUDA_API_VERSION
	.align		4
        /*0000*/ 	.byte	0x04, 0x37
        /*0002*/ 	.short	(.L_1541 - .L_1540)
.L_1540:
        /*0004*/ 	.word	0x00000082


	//----- nvinfo : EIATTR_SW2861232_WAR
	.align		4
.L_1541:
        /*0008*/ 	.byte	0x01, 0x35
	.zero		2


	//----- nvinfo : EIATTR_PARAM_CBANK
	.align		4
        /*000c*/ 	.byte	0x04, 0x0a
        /*000e*/ 	.short	(.L_1543 - .L_1542)
	.align		4
.L_1542:
        /*0010*/ 	.word	index@(.nv.constant0._Z32group_norm_nhwc_bwd_scale_kernelI11Fp32IOFp16WLi128EEv26Group_norm_nhwc_bwd_params)
        /*0014*/ 	.short	0x0160
        /*0016*/ 	.short	0x00b8


	//----- nvinfo : EIATTR_CBANK_PARAM_SIZE
	.align		4
.L_1543:
        /*0018*/ 	.byte	0x03, 0x19
        /*001a*/ 	.short	0x00b8


	//----- nvinfo : EIATTR_KPARAM_INFO
	.align		4
        /*001c*/ 	.byte	0x04, 0x17
        /*001e*/ 	.short	(.L_1545 - .L_1544)
.L_1544:
        /*0020*/ 	.word	0x00000000
        /*0024*/ 	.short	0x0000
        /*0026*/ 	.short	0x0000
        /*0028*/ 	.byte	0x00, 0xf0, 0xe1, 0x02


	//----- nvinfo : EIATTR_MAXREG_COUNT
	.align		4
.L_1545:
        /*002c*/ 	.byte	0x03, 0x1b
        /*002e*/ 	.short	0x00ff


	//----- nvinfo : EIATTR_MERCURY_ISA_VERSION
	.align		4
        /*0030*/ 	.byte	0x03, 0x5f
        /*0032*/ 	.short	0x0000


	//----- nvinfo : EIATTR_EXIT_INSTR_OFFSETS
	.align		4
        /*0034*/ 	.byte	0x04, 0x1c
        /*0036*/ 	.short	(.L_1547 - .L_1546)


	//   ....[0]....
.L_1546:
        /*0038*/ 	.word	0x00001040


	//   ....[1]....
        /*003c*/ 	.word	0x00001090


	//   ....[2]....
        /*0040*/ 	.word	0x00001290


	//----- nvinfo : EIATTR_CTAIDZ_USED
	.align		4
.L_1547:
        /*0044*/ 	.byte	0x01, 0x04
	.zero		2


	//----- nvinfo : EIATTR_CRS_STACK_SIZE
	.align		4
        /*0048*/ 	.byte	0x04, 0x1e
        /*004a*/ 	.short	(.L_1549 - .L_1548)
.L_1548:
        /*004c*/ 	.word	0x00000000
.L_1549:


//--------------------- .nv.info._Z32group_norm_nhwc_bwd_scale_kernelI11Fp32IOFp16WLi192EEv26Group_norm_nhwc_bwd_params --------------------------
	.section	.nv.info._Z32group_norm_nhwc_bwd_scale_kernelI11Fp32IOFp16WLi192EEv26Group_norm_nhwc_bwd_params,"",@"SHT_CUDA_INFO"
	.sectionflags	@""
	.align	4


	//----- nvinfo : EIATTR_CUDA_API_VERSION
	.align		4
        /*0000*/ 	.byte	0x04, 0x37
        /*0002*/ 	.short	(.L_1551 - .L_1550)
.L_1550:
        /*0004*/ 	.word	0x00000082


	//----- nvinfo : EIATTR_SW2861232_WAR
	.align		4
.L_1551:
        /*0008*/ 	.byte	0x01, 0x35
	.zero		2


	//----- nvinfo : EIATTR_PARAM_CBANK
	.align		4
        /*000c*/ 	.byte	0x04, 0x0a
        /*000e*/ 	.short	(.L_1553 - .L_1552)
	.align		4
.L_1552:
        /*0010*/ 	.word	index@(.nv.constant0._Z32group_norm_nhwc_bwd_scale_kernelI11Fp32IOFp16WLi192EEv26Group_norm_nhwc_bwd_params)
        /*0014*/ 	.short	0x0160
        /*0016*/ 	.short	0x00b8


	//----- nvinfo : EIATTR_CBANK_PARAM_SIZE
	.align		4
.L_1553:
        /*0018*/ 	.byte	0x03, 0x19
        /*001a*/ 	.short	0x00b8


	//----- nvinfo : EIATTR_KPARAM_INFO
	.align		4
        /*001c*/ 	.byte	0x04, 0x17
        /*001e*/ 	.short	(.L_1555 - .L_1554)
.L_1554:
        /*0020*/ 	.word	0x00000000
        /*0024*/ 	.short	0x0000
        /*0026*/ 	.short	0x0000
        /*0028*/ 	.byte	0x00, 0xf0, 0xe1, 0x02


	//----- nvinfo : EIATTR_MAXREG_COUNT
	.align		4
.L_1555:
        /*002c*/ 	.byte	0x03, 0x1b
        /*002e*/ 	.short	0x00ff


	//----- nvinfo : EIATTR_MERCURY_ISA_VERSION
	.align		4
        /*0030*/ 	.byte	0x03, 0x5f
        /*0032*/ 	.short	0x0000


	//----- nvinfo : EIATTR_EXIT_INSTR_OFFSETS
	.align		4
        /*0034*/ 	.byte	0x04, 0x1c
        /*0036*/ 	.short	(.L_1557 - .L_1556)


	//   ....[0]....
.L_1556:
        /*0038*/ 	.word	0x00001040


	//   ....[1]....
        /*003c*/ 	.word	0x00001090


	//   ....[2]....
        /*0040*/ 	.word	0x00001290


	//----- nvinfo : EIATTR_CTAIDZ_USED
	.align		4
.L_1557:
        /*0044*/ 	.byte	0x01, 0x04
	.zero		2


	//----- nvinfo : EIATTR_CRS_STACK_SIZE
	.align		4
        /*0048*/ 	.byte	0x04, 0x1e
        /*004a*/ 	.short	(.L_1559 - .L_1558)
.L_1558:
        /*004c*/ 	.word	0x00000000
.L_1559:


//--------------------- .nv.info._Z32group_norm_nhwc_bwd_scale_kernelI11Fp32IOFp16WLi448EEv26Group_norm_nhwc_bwd_params --------------------------
	.section	.nv.info._Z32group_norm_nhwc_bwd_scale_kernelI11Fp32IOFp16WLi448EEv26Group_norm_nhwc_bwd_params,"",@"SHT_CUDA_INFO"
	.sectionflags	@""
	.align	4


	//----- nvinfo : EIATTR_CUDA_API_VERSION
	.align		4
        /*0000*/ 	.byte	0x04, 0x37
        /*0002*/ 	.short	(.L_1561 - .L_1560)
.L_1560:
        /*0004*/ 	.word	0x00000082


	//----- nvinfo : EIATTR_SW2861232_WAR
	.align		4
.L_1561:
        /*0008*/ 	.byte	0x01, 0x35
	.zero		2


	//----- nvinfo : EIATTR_PARAM_CBANK
	.align		4
        /*000c*/ 	.byte	0x04, 0x0a
        /*000e*/ 	.short	(.L_1563 - .L_1562)
	.align		4
.L_1562:
        /*0010*/ 	.word	index@(.nv.constant0._Z32group_norm_nhwc_bwd_scale_kernelI11Fp32IOFp16WLi448EEv26Group_norm_nhwc_bwd_params)
        /*0014*/ 	.short	0x0160
        /*0016*/ 	.short	0x00b8


	//----- nvinfo : EIATTR_CBANK_PARAM_SIZE
	.align		4
.L_1563:
        /*0018*/ 	.byte	0x03, 0x19
        /*001a*/ 	.short	0x00b8


	//----- nvinfo : EIATTR_KPARAM_INFO
	.align		4
        /*001c*/ 	.byte	0x04, 0x17
        /*001e*/ 	.short	(.L_1565 - .L_1564)
.L_1564:
        /*0020*/ 	.word	0x00000000
        /*0024*/ 	.short	0x0000
        /*0026*/ 	.short	0x0000
        /*0028*/ 	.byte	0x00, 0xf0, 0xe1, 0x02


	//----- nvinfo : EIATTR_MAXREG_COUNT
	.align		4
.L_1565:
        /*002c*/ 	.byte	0x03, 0x1b
        /*002e*/ 	.short	0x00ff


	//----- nvinfo : EIATTR_MERCURY_ISA_VERSION
	.align		4
        /*0030*/ 	.byte	0x03, 0x5f
        /*0032*/ 	.short	0x0000


	//----- nvinfo : EIATTR_EXIT_INSTR_OFFSETS
	.align		4
        /*0034*/ 	.byte	0x04, 0x1c
        /*0036*/ 	.short	(.L_1567 - .L_1566)


	//   ....[0]....
.L_1566:
        /*0038*/ 	.word	0x00001040


	//   ....[1]....
        /*003c*/ 	.word	0x00001090


	//   ....[2]....
        /*0040*/ 	.word	0x00001290


	//----- nvinfo : EIATTR_CTAIDZ_USED
	.align		4
.L_1567:
        /*0044*/ 	.byte	0x01, 0x04
	.zero		2


	//----- nvinfo : EIATTR_CRS_STACK_SIZE
	.align		4
        /*0048*/ 	.byte	0x04, 0x1e
        /*004a*/ 	.short	(.L_1569 - .L_1568)
.L_1568:
        /*004c*/ 	.word	0x00000000
.L_1569:


//--------------------- .nv.info._Z32group_norm_nhwc_bwd_scale_kernelI11Fp32IOFp16WLi256EEv26Group_norm_nhwc_bwd_params --------------------------
	.section	.nv.info._Z32group_norm_nhwc_bwd_scale_kernelI11Fp32IOFp16WLi256EEv26Group_norm_nhwc_bwd_params,"",@"SHT_CUDA_INFO"
	.sectionflags	@""
	.align	4


	//----- nvinfo : EIATTR_CUDA_API_VERSION
	.align		4
        /*0000*/ 	.byte	0x04, 0x37
        /*0002*/ 	.short	(.L_1571 - .L_1570)
.L_1570:
        /*0004*/ 	.word	0x00000082


	//----- nvinfo : EIATTR_SW2861232_WAR
	.align		4
.L_1571:
        /*0008*/ 	.byte	0x01, 0x35
	.zero		2


	//----- nvinfo : EIATTR_PARAM_CBANK
	.align		4
        /*000c*/ 	.byte	0x04, 0x0a
        /*000e*/ 	.short	(.L_1573 - .L_1572)
	.align		4
.L_1572:
        /*0010*/ 	.word	index@(.nv.constant0._Z32group_norm_nhwc_bwd_scale_kernelI11Fp32IOFp16WLi256EEv26Group_norm_nhwc_bwd_params)
        /*0014*/ 	.short	0x0160
        /*0016*/ 	.short	0x00b8


	//----- nvinfo : EIATTR_CBANK_PARAM_SIZE
	.align		4
.L_1573:
        /*0018*/ 	.byte	0x03, 0x19
        /*001a*/ 	.short	0x00b8


	//----- nvinfo : EIATTR_KPARAM_INFO
	.align		4
        /*001c*/ 	.byte	0x04, 0x17
        /*001e*/ 	.short	(.L_1575 - .L_1574)
.L_1574:
        /*0020*/ 	.word	0x00000000
        /*0024*/ 	.short	0x0000
        /*0026*/ 	.short	0x0000
        /*0028*/ 	.byte	0x00, 0xf0, 0xe1, 0x02


	//----- nvinfo : EIATTR_MAXREG_COUNT
	.align		4
.L_1575:
        /*002c*/ 	.byte	0x03, 0x1b
        /*002e*/ 	.short	0x00ff


	//----- nvinfo : EIATTR_MERCURY_ISA_VERSION
	.align		4
        /*0030*/ 	.byte	0x03, 0x5f
        /*0032*/ 	.short	0x0000


	//----- nvinfo : EIATTR_EXIT_INSTR_OFFSETS
	.align		4
        /*0034*/ 	.byte	0x04, 0x1c
        /*0036*/ 	.short	(.L_1577 - .L_1576)


	//   ....[0]....
.L_1576:
        /*0038*/ 	.word	0x00001040


	//   ....[1]....
        /*003c*/ 	.word	0x00001090


	//   ....[2]....
        /*0040*/ 	.word	0x00001290


	//----- nvinfo : EIATTR_CTAIDZ_USED
	.align		4
.L_1577:
        /*0044*/ 	.byte	0x01, 0x04
	.zero		2


	//----- nvinfo : EIATTR_CRS_STACK_SIZE
	.align		4
        /*0048*/ 	.byte	0x04, 0x1e
        /*004a*/ 	.short	(.L_1579 - .L_1578)
.L_1578:
        /*004c*/ 	.word	0x00000000
.L_1579:


//--------------------- .nv.info._Z32group_norm_nhwc_bwd_scale_kernelI11Fp32IOFp16WLi120EEv26Group_norm_nhwc_bwd_params --------------------------
	.section	.nv.info._Z32group_norm_nhwc_bwd_scale_kernelI11Fp32IOFp16WLi120EEv26Group_norm_nhwc_bwd_params,"",@"SHT_CUDA_INFO"
	.sectionflags	@""
	.align	4


	//----- nvinfo : EIATTR_CUDA_API_VERSION
	.align		4
        /*0000*/ 	.byte	0x04, 0x37
        /*0002*/ 	.short	(.L_1581 - .L_1580)
.L_1580:
        /*0004*/ 	.word	0x00000082


	//----- nvinfo : EIATTR_SW2861232_WAR
	.align		4
.L_1581:
        /*0008*/ 	.byte	0x01, 0x35
	.zero		2


	//----- nvinfo : EIATTR_PARAM_CBANK
	.align		4
        /*000c*/ 	.byte	0x04, 0x0a
        /*000e*/ 	.short	(.L_1583 - .L_1582)
	.align		4
.L_1582:
        /*0010*/ 	.word	index@(.nv.constant0._Z32group_norm_nhwc_bwd_scale_kernelI11Fp32IOFp16WLi120EEv26Group_norm_nhwc_bwd_params)
        /*0014*/ 	.short	0x0160
        /*0016*/ 	.short	0x00b8


	//----- nvinfo : EIATTR_CBANK_PARAM_SIZE
	.align		4
.L_1583:
        /*0018*/ 	.byte	0x03, 0x19
        /*001a*/ 	.short	0x00b8


	//----- nvinfo : EIATTR_KPARAM_INFO
	.align		4
        /*001c*/ 	.byte	0x04, 0x17
        /*001e*/ 	.short	(.L_1585 - .L_1584)
.L_1584:
        /*0020*/ 	.word	0x00000000
        /*0024*/ 	.short	0x0000
        /*0026*/ 	.short	0x0000
        /*0028*/ 	.byte	0x00, 0xf0, 0xe1, 0x02


	//----- nvinfo : EIATTR_MAXREG_COUNT
	.align		4
.L_1585:
        /*002c*/ 	.byte	0x03, 0x1b
        /*002e*/ 	.short	0x00ff


	//----- nvinfo : EIATTR_MERCURY_ISA_VERSION
	.align		4
        /*0030*/ 	.byte	0x03, 0x5f
        /*0032*/ 	.short	0x0000


	//----- nvinfo : EIATTR_EXIT_INSTR_OFFSETS
	.align		4
        /*0034*/ 	.byte	0x04, 0x1c
        /*0036*/ 	.short	(.L_1587 - .L_1586)


	//   ....[0]....
.L_1586:
        /*0038*/ 	.word	0x00001040


	//   ....[1]....
        /*003c*/ 	.word	0x00001090


	//   ....[2]....
        /*0040*/ 	.word	0x00001290


	//----- nvinfo : EIATTR_CTAIDZ_USED
	.align		4
.L_1587:
        /*0044*/ 	.byte	0x01, 0x04
	.zero		2


	//----- nvinfo : EIATTR_CRS_STACK_SIZE
	.align		4
        /*0048*/ 	.byte	0x04, 0x1e
        /*004a*/ 	.short	(.L_1589 - .L_1588)
.L_1588:
        /*004c*/ 	.word	0x00000000
.L_1589:


//--------------------- .nv.info._Z32group_norm_nhwc_bwd_scale_kernelI11Fp32IOFp16WLi140EEv26Group_norm_nhwc_bwd_params --------------------------
	.section	.nv.info._Z32group_norm_nhwc_bwd_scale_kernelI11Fp32IOFp16WLi140EEv26Group_norm_nhwc_bwd_params,"",@"SHT_CUDA_INFO"
	.sectionflags	@""
	.align	4


	//----- nvinfo : EIATTR_CUDA_API_VERSION
	.align		4
        /*0000*/ 	.byte	0x04, 0x37
        /*0002*/ 	.short	(.L_1591 - .L_1590)
.L_1590:
        /*0004*/ 	.word	0x00000082


	//----- nvinfo : EIATTR_SW2861232_WAR
	.align		4
.L_1591:
        /*0008*/ 	.byte	0x01, 0x35
	.zero		2


	//----- nvinfo : EIATTR_PARAM_CBANK
	.align		4
        /*000c*/ 	.byte	0x04, 0x0a
        /*000e*/ 	.short	(.L_1593 - .L_1592)
	.align		4
.L_1592:
        /*0010*/ 	.word	index@(.nv.constant0._Z32group_norm_nhwc_bwd_scale_kernelI11Fp32IOFp16WLi140EEv26Group_norm_nhwc_bwd_params)
        /*0014*/ 	.short	0x0160
        /*0016*/ 	.short	0x00b8


	//----- nvinfo : EIATTR_CBANK_PARAM_SIZE
	.align		4
.L_1593:
        /*0018*/ 	.byte	0x03, 0x19
        /*001a*/ 	.short	0x00b8


	//----- nvinfo : EIATTR_KPARAM_INFO
	.align		4
        /*001c*/ 	.byte	0x04, 0x17
        /*001e*/ 	.short	(.L_1595 - .L_1594)
.L_1594:
        /*0020*/ 	.word	0x00000000
        /*0024*/ 	.short	0x0000
        /*0026*/ 	.short	0x0000
        /*0028*/ 	.byte	0x00, 0xf0, 0xe1, 0x02


	//----- nvinfo : EIATTR_MAXREG_COUNT
	.align		4
.L_1595:
        /*002c*/ 	.byte	0x03, 0x1b
        /*002e*/ 	.short	0x00ff


	//----- nvinfo : EIATTR_MERCURY_ISA_VERSION
	.align		4
        /*0030*/ 	.byte	0x03, 0x5f
        /*0032*/ 	.short	0x0000


	//----- nvinfo : EIATTR_EXIT_INSTR_OFFSETS
	.align		4
        /*0034*/ 	.byte	0x04, 0x1c
        /*0036*/ 	.short	(.L_1597 - .L_1596)


	//   ....[0]....
.L_1596:
        /*0038*/ 	.word	0x00001040


	//   ....[1]....
        /*003c*/ 	.word	0x00001090


	//   ....[2]....
        /*0040*/ 	.word	0x00001290


	//----- nvinfo : EIATTR_CTAIDZ_USED
	.align		4
.L_1597:
        /*0044*/ 	.byte	0x01, 0x04
	.zero		2


	//----- nvinfo : EIATTR_CRS_STACK_SIZE
	.align		4
        /*0048*/ 	.byte	0x04, 0x1e
        /*004a*/ 	.short	(.L_1599 - .L_1598)
.L_1598:
        /*004c*/ 	.word	0x00000000
.L_1599:


//--------------------- .nv.info._Z32group_norm_nhwc_bwd_scale_kernelI11Fp32IOFp16WLi160EEv26Group_norm_nhwc_bwd_params --------------------------
	.section	.nv.info._Z32group_norm_nhwc_bwd_scale_kernelI11Fp32IOFp16WLi160EEv26Group_norm_nhwc_bwd_params,"",@"SHT_CUDA_INFO"
	.sectionflags	@""
	.align	4


	//----- nvinfo : EIATTR_CUDA_API_VERSION
	.align		4
        /*0000*/ 	.byte	0x04, 0x37
        /*0002*/ 	.short	(.L_1601 - .L_1600)
.L_1600:
        /*0004*/ 	.word	0x00000082


	//----- nvinfo : EIATTR_SW2861232_WAR
	.align		4
.L_1601:
        /*0008*/ 	.byte	0x01, 0x35
	.zero		2


	//----- nvinfo : EIATTR_PARAM_CBANK
	.align		4
        /*000c*/ 	.byte	0x04, 0x0a
        /*000e*/ 	.short	(.L_1603 - .L_1602)
	.align		4
.L_1602:
        /*0010*/ 	.word	index@(.nv.constant0._Z32group_norm_nhwc_bwd_scale_kernelI11Fp32IOFp16WLi160EEv26Group_norm_nhwc_bwd_params)
        /*0014*/ 	.short	0x0160
        /*0016*/ 	.short	0x00b8


	//----- nvinfo : EIATTR_CBANK_PARAM_SIZE
	.align		4
.L_1603:
        /*0018*/ 	.byte	0x03, 0x19
        /*001a*/ 	.short	0x00b8


	//----- nvinfo : EIATTR_KPARAM_INFO
	.align		4
        /*001c*/ 	.byte	0x04, 0x17
        /*001e*/ 	.short	(.L_1605 - .L_1604)
.L_1604:
        /*0020*/ 	.word	0x00000000
        /*0024*/ 	.short	0x0000
        /*0026*/ 	.short	0x0000
        /*0028*/ 	.byte	0x00, 0xf0, 0xe1, 0x02


	//----- nvinfo : EIATTR_MAXREG_COUNT
	.align		4
.L_1605:
        /*002c*/ 	.byte	0x03, 0x1b
        /*002e*/ 	.short	0x00ff


	//----- nvinfo : EIATTR_MERCURY_ISA_VERSION
	.align		4
        /*0030*/ 	.byte	0x03, 0x5f
        /*0032*/ 	.short	0x0000


	//----- nvinfo : EIATTR_EXIT_INSTR_OFFSETS
	.align		4
        /*0034*/ 	.byte	0x04, 0x1c
        /*0036*/ 	.short	(.L_1607 - .L_1606)


	//   ....[0]....
.L_1606:
        /*0038*/ 	.word	0x00001040


	//   ....[1]....
        /*003c*/ 	.word	0x00001090


	//   ....[2]....
        /*0040*/ 	.word	0x00001290


	//----- nvinfo : EIATTR_CTAIDZ_USED
	.align		4
.L_1607:
        /*0044*/ 	.byte	0x01, 0x04
	.zero		2


	//----- nvinfo : EIATTR_CRS_STACK_SIZE
	.align		4
        /*0048*/ 	.byte	0x04, 0x1e
        /*004a*/ 	.short	(.L_1609 - .L_1608)
.L_1608:
        /*004c*/ 	.word	0x00000000
.L_1609:


//--------------------- .nv.info._Z32group_norm_nhwc_bwd_scale_kernelI11Bf16IOFp32WLi196EEv26Group_norm_nhwc_bwd_params --------------------------
	.section	.nv.info._Z32group_norm_nhwc_bwd_scale_kernelI11Bf16IOFp32WLi196EEv26Group_norm_nhwc_bwd_params,"",@"SHT_CUDA_INFO"
	.sectionflags	@""
	.align	4


	//----- nvinfo : EIATTR_CUDA_API_VERSION
	.align		4
        /*0000*/ 	.byte	0x04, 0x37
        /*0002*/ 	.short	(.L_1611 - .L_1610)
.L_1610:
        /*0004*/ 	.word	0x00000082


	//----- nvinfo : EIATTR_SW2861232_WAR
	.align		4
.L_1611:
        /*0008*/ 	.byte	0x01, 0x35
	.zero		2


	//----- nvinfo : EIATTR_PARAM_CBANK
	.align		4
        /*000c*/ 	.byte	0x04, 0x0a
        /*000e*/ 	.short	(.L_1613 - .L_1612)
	.align		4
.L_1612:
        /*0010*/ 	.word	index@(.nv.constant0._Z32group_norm_nhwc_bwd_scale_kernelI11Bf16IOFp32WLi196EEv26Group_norm_nhwc_bwd_params)
        /*0014*/ 	.short	0x0160
        /*0016*/ 	.short	0x00b8


	//----- nvinfo : EIATTR_CBANK_PARAM_SIZE
	.align		4
.L_1613:
        /*0018*/ 	.byte	0x03, 0x19
        /*001a*/ 	.short	0x00b8


	//----- nvinfo : EIATTR_KPARAM_INFO
	.align		4
        /*001c*/ 	.byte	0x04, 0x17
        /*001e*/ 	.short	(.L_1615 - .L_1614)
.L_1614:
        /*0020*/ 	.word	0x00000000
        /*0024*/ 	.short	0x0000
        /*0026*/ 	.short	0x0000
        /*0028*/ 	.byte	0x00, 0xf0, 0xe1, 0x02


	//----- nvinfo : EIATTR_MAXREG_COUNT
	.align		4
.L_1615:
        /*002c*/ 	.byte	0x03, 0x1b
        /*002e*/ 	.short	0x00ff


	//----- nvinfo : EIATTR_MERCURY_ISA_VERSION
	.align		4
        /*0030*/ 	.byte	0x03, 0x5f
        /*0032*/ 	.short	0x0000


	//----- nvinfo : EIATTR_EXIT_INSTR_OFFSETS
	.align		4
        /*0034*/ 	.byte	0x04, 0x1c
        /*0036*/ 	.short	(.L_1617 - .L_1616)


	//   ....[0]....
.L_1616:
        /*0038*/ 	.word	0x000012b0


	//   ....[1]....
        /*003c*/ 	.word	0x00001300


	//   ....[2]....
        /*0040*/ 	.word	0x000014e0


	//----- nvinfo : EIATTR_CTAIDZ_USED
	.align		4
.L_1617:
        /*0044*/ 	.byte	0x01, 0x04
	.zero		2


	//----- nvinfo : EIATTR_CRS_STACK_SIZE
	.align		4
        /*0048*/ 	.byte	0x04, 0x1e
        /*004a*/ 	.short	(.L_1619 - .L_1618)
.L_1618:
        /*004c*/ 	.word	0x00000000
.L_1619:


//--------------------- .nv.info._Z32group_norm_nhwc_bwd_scale_kernelI11Bf16IOFp32WLi168EEv26Group_norm_nhwc_bwd_params --------------------------
	.section	.nv.info._Z32group_norm_nhwc_bwd_scale_kernelI11Bf16IOFp32WLi168EEv26Group_norm_nhwc_bwd_params,"",@"SHT_CUDA_INFO"
	.sectionflags	@""
	.align	4


	//----- nvinfo : EIATTR_CUDA_API_VERSION
	.align		4
        /*0000*/ 	.byte	0x04, 0x37
        /*0002*/ 	.short	(.L_1621 - .L_1620)
.L_1620:
        /*0004*/ 	.word	0x00000082


	//----- nvinfo : EIATTR_SW2861232_WAR
	.align		4
.L_1621:
        /*0008*/ 	.byte	0x01, 0x35
	.zero		2


	//----- nvinfo : EIATTR_PARAM_CBANK
	.align		4
        /*000c*/ 	.byte	0x04, 0x0a
        /*000e*/ 	.short	(.L_1623 - .L_1622)
	.align		4
.L_1622:
        /*0010*/ 	.word	index@(.nv.constant0._Z32group_norm_nhwc_bwd_scale_kernelI11Bf16IOFp32WLi168EEv26Group_norm_nhwc_bwd_params)
        /*0014*/ 	.short	0x0160
        /*0016*/ 	.short	0x00b8


	//----- nvinfo : EIATTR_CBANK_PARAM_SIZE
	.align		4
.L_1623:
        /*0018*/ 	.byte	0x03, 0x19
        /*001a*/ 	.short	0x00b8


	//----- nvinfo : EIATTR_KPARAM_INFO
	.align		4
        /*001c*/ 	.byte	0x04, 0x17
        /*001e*/ 	.short	(.L_1625 - .L_1624)
.L_1624:
        /*0020*/ 	.word	0x00000000
        /*0024*/ 	.short	0x0000
        /*0026*/ 	.short	0x0000
        /*0028*/ 	.byte	0x00, 0xf0, 0xe1, 0x02


	//----- nvinfo : EIATTR_MAXREG_COUNT
	.align		4
.L_1625:
        /*002c*/ 	.byte	0x03, 0x1b
        /*002e*/ 	.short	0x00ff


	//----- nvinfo : EIATTR_MERCURY_ISA_VERSION
	.align		4
        /*0030*/ 	.byte	0x03, 0x5f
        /*0032*/ 	.short	0x0000


	//----- nvinfo : EIATTR_EXIT_INSTR_OFFSETS
	.align		4
        /*0034*/ 	.byte	0x04, 0x1c
        /*0036*/ 	.short	(.L_1627 - .L_1626)


	//   ....[0]....
.L_1626:
        /*0038*/ 	.word	0x000012b0


	//   ....[1]....
        /*003c*/ 	.word	0x00001300


	//   ....[2]....
        /*0040*/ 	.word	0x000014e0


	//----- nvinfo : EIATTR_CTAIDZ_USED
	.align		4
.L_1627:
        /*0044*/ 	.byte	0x01, 0x04
	.zero		2


	//----- nvinfo : EIATTR_CRS_STACK_SIZE
	.align		4
        /*0048*/ 	.byte	0x04, 0x1e
        /*004a*/ 	.short	(.L_1629 - .L_1628)
.L_1628:
        /*004c*/ 	.word	0x00000000
.L_1629:


//--------------------- .nv.info._Z32group_norm_nhwc_bwd_scale_kernelI11Bf16IOFp32WLi64EEv26Group_norm_nhwc_bwd_params --------------------------
	.section	.nv.info._Z32group_norm_nhwc_bwd_scale_kernelI11Bf16IOFp32WLi64EEv26Group_norm_nhwc_bwd_params,"",@"SHT_CUDA_INFO"
	.sectionflags	@""
	.align	4


	//----- nvinfo : EIATTR_CUDA_API_VERSION
	.align		4
        /*0000*/ 	.byte	0x04, 0x37
        /*0002*/ 	.short	(.L_1631 - .L_1630)
.L_1630:
        /*0004*/ 	.word	0x00000082


	//----- nvinfo : EIATTR_SW2861232_WAR
	.align		4
.L_1631:
        /*0008*/ 	.byte	0x01, 0x35
	.zero		2


	//----- nvinfo : EIATTR_PARAM_CBANK
	.align		4
        /*000c*/ 	.byte	0x04, 0x0a
        /*000e*/ 	.short	(.L_1633 - .L_1632)
	.align		4
.L_1632:
        /*0010*/ 	.word	index@(.nv.constant0._Z32group_norm_nhwc_bwd_scale_kernelI11Bf16IOFp32WLi64EEv26Group_norm_nhwc_bwd_params)
        /*0014*/ 	.short	0x0160
        /*0016*/ 	.short	0x00b8


	//----- nvinfo : EIATTR_CBANK_PARAM_SIZE
	.align		4
.L_1633:
        /*0018*/ 	.byte	0x03, 0x19
        /*001a*/ 	.short	0x00b8


	//----- nvinfo : EIATTR_KPARAM_INFO
	.align		4
        /*001c*/ 	.byte	0x04, 0x17
        /*001e*/ 	.short	(.L_1635 - .L_1634)
.L_1634:
        /*0020*/ 	.word	0x00000000
        /*0024*/ 	.short	0x0000
        /*0026*/ 	.short	0x0000
        /*0028*/ 	.byte	0x00, 0xf0, 0xe1, 0x02


	//----- nvinfo : EIATTR_MAXREG_COUNT
	.align		4
.L_1635:
        /*002c*/ 	.byte	0x03, 0x1b
        /*002e*/ 	.short	0x00ff


	//----- nvinfo : EIATTR_MERCURY_ISA_VERSION
	.align		4
        /*0030*/ 	.byte	0x03, 0x5f
        /*0032*/ 	.short	0x0000


	//----- nvinfo : EIATTR_EXIT_INSTR_OFFSETS
	.align		4
        /*0034*/ 	.byte	0x04, 0x1c
        /*0036*/ 	.short	(.L_1637 - .L_1636)


	//   ....[0]....
.L_1636:
        /*0038*/ 	.word	0x000012b0


	//   ....[1]....
        /*003c*/ 	.word	0x00001300


	//   ....[2]....
        /*0040*/ 	.word	0x000014e0


	//----- nvinfo : EIATTR_CTAIDZ_USED
	.align		4
.L_1637:
        /*0044*/ 	.byte	0x01, 0x04
	.zero		2


	//----- nvinfo : EIATTR_CRS_STACK_SIZE
	.align		4
        /*0048*/ 	.byte	0x04, 0x1e
        /*004a*/ 	.short	(.L_1639 - .L_1638)
.L_1638:
        /*004c*/ 	.word	0x00000000
.L_1639:


//--------------------- .nv.info._Z32group_norm_nhwc_bwd_scale_kernelI11Bf16IOFp32WLi128EEv26Group_norm_nhwc_bwd_params --------------------------
	.section	.nv.info._Z32group_norm_nhwc_bwd_scale_kernelI11Bf16IOFp32WLi128EEv26Group_norm_nhwc_bwd_params,"",@"SHT_CUDA_INFO"
	.sectionflags	@""
	.align	4


	//----- nvinfo : EIATTR_CUDA_API_VERSION
	.align		4
        /*0000*/ 	.byte	0x04, 0x37
        /*0002*/ 	.short	(.L_1641 - .L_1640)
.L_1640:
        /*0004*/ 	.word	0x00000082


	//----- nvinfo : EIATTR_SW2861232_WAR
	.align		4
.L_1641:
        /*0008*/ 	.byte	0x01, 0x35
	.zero		2


	//----- nvinfo : EIATTR_PARAM_CBANK
	.align		4
        /*000c*/ 	.byte	0x04, 0x0a
        /*000e*/ 	.short	(.L_1643 - .L_1642)
	.align		4
.L_1642:
        /*0010*/ 	.word	index@(.nv.constant0._Z32group_norm_nhwc_bwd_scale_kernelI11Bf16IOFp32WLi128EEv26Group_norm_nhwc_bwd_params)
        /*0014*/ 	.short	0x0160
        /*0016*/ 	.short	0x00b8


	//----- nvinfo : EIATTR_CBANK_PARAM_SIZE
	.align		4
.L_1643:
        /*0018*/ 	.byte	0x03, 0x19
        /*001a*/ 	.short	0x00b8


	//----- nvinfo : EIATTR_KPARAM_INFO
	.align		4
        /*001c*/ 	.byte	0x04, 0x17
        /*001e*/ 	.short	(.L_1645 - .L_1644)
.L_1644:
        /*0020*/ 	.word	0x00000000
        /*0024*/ 	.short	0x0000
        /*0026*/ 	.short	0x0000
        /*0028*/ 	.byte	0x00, 0xf0, 0xe1, 0x02


	//----- nvinfo : EIATTR_MAXREG_COUNT
	.align		4
.L_1645:
        /*002c*/ 	.byte	0x03, 0x1b
        /*002e*/ 	.short	0x00ff


	//----- nvinfo : EIATTR_MERCURY_ISA_VERSION
	.align		4
        /*0030*/ 	.byte	0x03, 0x5f
        /*0032*/ 	.short	0x0000


	//----- nvinfo : EIATTR_EXIT_INSTR_OFFSETS
	.align		4
        /*0034*/ 	.byte	0x04, 0x1c
        /*0036*/ 	.short	(.L_1647 - .L_1646)


	//   ....[0]....
.L_1646:
        /*0038*/ 	.word	0x000012b0


	//   ....[1]....
        /*003c*/ 	.word	0x00001300


	//   ....[2]....
        /*0040*/ 	.word	0x000014e0


	//----- nvinfo : EIATTR_CTAIDZ_USED
	.align		4
.L_1647:
        /*0044*/ 	.byte	0x01, 0x04
	.zero		2


	//----- nvinfo : EIATTR_CRS_STACK_SIZE
	.align		4
        /*0048*/ 	.byte	0x04, 0x1e
        /*004a*/ 	.short	(.L_1649 - .L_1648)
.L_1648:
        /*004c*/ 	.word	0x00000000
.L_1649:


//--------------------- .nv.info._Z32group_norm_nhwc_bwd_scale_kernelI11Bf16IOFp32WLi192EEv26Group_norm_nhwc_bwd_params --------------------------
	.section	.nv.info._Z32group_norm_nhwc_bwd_scale_kernelI11Bf16IOFp32WLi192EEv26Group_norm_nhwc_bwd_params,"",@"SHT_CUDA_INFO"
	.sectionflags	@""
	.align	4


	//----- nvinfo : EIATTR_CUDA_API_VERSION
	.align		4
        /*0000*/ 	.byte	0x04, 0x37
        /*0002*/ 	.short	(.L_1651 - .L_1650)
.L_1650:
        /*0004*/ 	.word	0x00000082


	//----- nvinfo : EIATTR_SW2861232_WAR
	.align		4
.L_1651:
        /*0008*/ 	.byte	0x01, 0x35
	.zero		2


	//----- nvinfo : EIATTR_PARAM_CBANK
	.align		4
        /*000c*/ 	.byte	0x04, 0x0a
        /*000e*/ 	.short	(.L_1653 - .L_1652)
	.align		4
.L_1652:
        /*0010*/ 	.word	index@(.nv.constant0._Z32group_norm_nhwc_bwd_scale_kernelI11Bf16IOFp32WLi192EEv26Group_norm_nhwc_bwd_params)
        /*0014*/ 	.short	0x0160
        /*0016*/ 	.short	0x00b8


	//----- nvinfo : EIATTR_CBANK_PARAM_SIZE
	.align		4
.L_1653:
        /*0018*/ 	.byte	0x03, 0x19
        /*001a*/ 	.short	0x00b8


	//----- nvinfo : EIATTR_KPARAM_INFO
	.align		4
        /*001c*/ 	.byte	0x04, 0x17
        /*001e*/ 	.short	(.L_1655 - .L_1654)
.L_1654:
        /*0020*/ 	.word	0x00000000
        /*0024*/ 	.short	0x0000
        /*0026*/ 	.short	0x0000
        /*0028*/ 	.byte	0x00, 0xf0, 0xe1, 0x02


	//----- nvinfo : EIATTR_MAXREG_COUNT
	.align		4
.L_1655:
        /*002c*/ 	.byte	0x03, 0x1b
        /*002e*/ 	.short	0x00ff


	//----- nvinfo : EIATTR_MERCURY_ISA_VERSION
	.align		4
        /*0030*/ 	.byte	0x03, 0x5f
        /*0032*/ 	.short	0x0000


	//----- nvinfo : EIATTR_EXIT_INSTR_OFFSETS
	.align		4
        /*0034*/ 	.byte	0x04, 0x1c
        /*0036*/ 	.short	(.L_1657 - .L_1656)


	//   ....[0]....
.L_1656:
        /*0038*/ 	.word	0x000012b0


	//   ....[1]....
        /*003c*/ 	.word	0x00001300


	//   ....[2]....
        /*0040*/ 	.word	0x000014e0


	//----- nvinfo : EIATTR_CTAIDZ_USED
	.align		4
.L_1657:
        /*0044*/ 	.byte	0x01, 0x04
	.zero		2


	//----- nvinfo : EIATTR_CRS_STACK_SIZE
	.align		4
        /*0048*/ 	.byte	0x04, 0x1e
        /*004a*/ 	.short	(.L_1659 - .L_1658)
.L_1658:
        /*004c*/ 	.word	0x00000000
.L_1659:


//--------------------- .nv.info._Z32group_norm_nhwc_bwd_scale_kernelI11Bf16IOFp32WLi448EEv26Group_norm_nhwc_bwd_params --------------------------
	.section	.nv.info._Z32group_norm_nhwc_bwd_scale_kernelI11Bf16IOFp32WLi448EEv26Group_norm_nhwc_bwd_params,"",@"SHT_CUDA_INFO"
	.sectionflags	@""
	.align	4


	//----- nvinfo : EIATTR_CUDA_API_VERSION
	.align		4
        /*0000*/ 	.byte	0x04, 0x37
        /*0002*/ 	.short	(.L_1661 - .L_1660)
.L_1660:
        /*0004*/ 	.word	0x00000082


	//----- nvinfo : EIATTR_SW2861232_WAR
	.align		4
.L_1661:
        /*0008*/ 	.byte	0x01, 0x35
	.zero		2


	//----- nvinfo : EIATTR_PARAM_CBANK
	.align		4
        /*000c*/ 	.byte	0x04, 0x0a
        /*000e*/ 	.short	(.L_1663 - .L_1662)
	.align		4
.L_1662:
        /*0010*/ 	.word	index@(.nv.constant0._Z32group_norm_nhwc_bwd_scale_kernelI11Bf16IOFp32WLi448EEv26Group_norm_nhwc_bwd_params)
        /*0014*/ 	.short	0x0160
        /*0016*/ 	.short	0x00b8


	//----- nvinfo : EIATTR_CBANK_PARAM_SIZE
	.align		4
.L_1663:
        /*0018*/ 	.byte	0x03, 0x19
        /*001a*/ 	.short	0x00b8


	//----- nvinfo : EIATTR_KPARAM_INFO
	.align		4
        /*001c*/ 	.byte	0x04, 0x17
        /*001e*/ 	.short	(.L_1665 - .L_1664)
.L_1664:
        /*0020*/ 	.word	0x00000000
        /*0024*/ 	.short	0x0000
        /*0026*/ 	.short	0x0000
        /*0028*/ 	.byte	0x00, 0xf0, 0xe1, 0x02


	//----- nvinfo : EIATTR_MAXREG_COUNT
	.align		4
.L_1665:
        /*002c*/ 	.byte	0x03, 0x1b
        /*002e*/ 	.short	0x00ff


	//----- nvinfo : EIATTR_MERCURY_ISA_VERSION
	.align		4
        /*0030*/ 	.byte	0x03, 0x5f
        /*0032*/ 	.short	0x0000


	//----- nvinfo : EIATTR_EXIT_INSTR_OFFSETS
	.align		4
        /*0034*/ 	.byte	0x04, 0x1c
        /*0036*/ 	.short	(.L_1667 - .L_1666)


	//   ....[0]....
.L_1666:
        /*0038*/ 	.word	0x000012b0


	//   ....[1]....
        /*003c*/ 	.word	0x00001300


	//   ....[2]....
        /*0040*/ 	.word	0x000014e0


	//----- nvinfo : EIATTR_CTAIDZ_USED
	.align		4
.L_1667:
        /*0044*/ 	.byte	0x01, 0x04
	.zero		2


	//----- nvinfo : EIATTR_CRS_STACK_SIZE
	.align		4
        /*0048*/ 	.byte	0x04, 0x1e
        /*004a*/ 	.short	(.L_1669 - .L_1668)
.L_1668:
        /*004c*/ 	.word	0x00000000
.L_1669:


//--------------------- .nv.info._Z32group_norm_nhwc_bwd_scale_kernelI11Bf16IOFp32WLi256EEv26Group_norm_nhwc_bwd_params --------------------------
	.section	.nv.info._Z32group_norm_nhwc_bwd_scale_kernelI11Bf16IOFp32WLi256EEv26Group_norm_nhwc_bwd_params,"",@"SHT_CUDA_INFO"
	.sectionflags	@""
	.align	4


	//----- nvinfo : EIATTR_CUDA_API_VERSION
	.align		4
        /*0000*/ 	.byte	0x04, 0x37
        /*0002*/ 	.short	(.L_1671 - .L_1670)
.L_1670:
        /*0004*/ 	.word	0x00000082


	//----- nvinfo : EIATTR_SW2861232_WAR
	.align		4
.L_1671:
        /*0008*/ 	.byte	0x01, 0x35
	.zero		2


	//----- nvinfo : EIATTR_PARAM_CBANK
	.align		4
        /*000c*/ 	.byte	0x04, 0x0a
        /*000e*/ 	.short	(.L_1673 - .L_1672)
	.align		4
.L_1672:
        /*0010*/ 	.word	index@(.nv.constant0._Z32group_norm_nhwc_bwd_scale_kernelI11Bf16IOFp32WLi256EEv26Group_norm_nhwc_bwd_params)
        /*0014*/ 	.short	0x0160
        /*0016*/ 	.short	0x00b8


	//----- nvinfo : EIATTR_CBANK_PARAM_SIZE
	.align		4
.L_1673:
        /*0018*/ 	.byte	0x03, 0x19
        /*001a*/ 	.short	0x00b8


	//----- nvinfo : EIATTR_KPARAM_INFO
	.align		4
        /*001c*/ 	.byte	0x04, 0x17
        /*001e*/ 	.short	(.L_1675 - .L_1674)
.L_1674:
        /*0020*/ 	.word	0x00000000
        /*0024*/ 	.short	0x0000
        /*0026*/ 	.short	0x0000
        /*0028*/ 	.byte	0x00, 0xf0, 0xe1, 0x02


	//----- nvinfo : EIATTR_MAXREG_COUNT
	.align		4
.L_1675:
        /*002c*/ 	.byte	0x03, 0x1b
        /*002e*/ 	.short	0x00ff


	//----- nvinfo : EIATTR_MERCURY_ISA_VERSION
	.align		4
        /*0030*/ 	.byte	0x03, 0x5f
        /*0032*/ 	.short	0x0000


	//----- nvinfo : EIATTR_EXIT_INSTR_OFFSETS
	.align		4
        /*0034*/ 	.byte	0x04, 0x1c
        /*0036*/ 	.short	(.L_1677 - .L_1676)


	//   ....[0]....
.L_1676:
        /*0038*/ 	.word	0x000012b0


	//   ....[1]....
        /*003c*/ 	.word	0x00001300


	//   ....[2]....
        /*0040*/ 	.word	0x000014e0


	//----- nvinfo : EIATTR_CTAIDZ_USED
	.align		4
.L_1677:
        /*0044*/ 	.byte	0x01, 0x04
	.zero		2


	//----- nvinfo : EIATTR_CRS_STACK_SIZE
	.align		4
        /*0048*/ 	.byte	0x04, 0x1e
        /*004a*/ 	.short	(.L_1679 - .L_1678)
.L_1678:
        /*004c*/ 	.word	0x00000000
.L_1679:


//--------------------- .nv.info._Z32group_norm_nhwc_bwd_scale_kernelI11Bf16IOFp32WLi120EEv26Group_norm_nhwc_bwd_params --------------------------
	.section	.nv.info._Z32group_norm_nhwc_bwd_scale_kernelI11Bf16IOFp32WLi120EEv26Group_norm_nhwc_bwd_params,"",@"SHT_CUDA_INFO"
	.sectionflags	@""
	.align	4


	//----- nvinfo : EIATTR_CUDA_API_VERSION
	.align		4
        /*0000*/ 	.byte	0x04, 0x37
        /*0002*/ 	.short	(.L_1681 - .L_1680)
.L_1680:
        /*0004*/ 	.word	0x00000082


	//----- nvinfo : EIATTR_SW2861232_WAR
	.align		4
.L_1681:
        /*0008*/ 	.byte	0x01, 0x35
	.zero		2


	//----- nvinfo : EIATTR_PARAM_CBANK
	.align		4
        /*000c*/ 	.byte	0x04, 0x0a
        /*000e*/ 	.short	(.L_1683 - .L_1682)
	.align		4
.L_1682:
        /*0010*/ 	.word	index@(.nv.constant0._Z32group_norm_nhwc_bwd_scale_kernelI11Bf16IOFp32WLi120EEv26Group_norm_nhwc_bwd_params)
        /*0014*/ 	.short	0x0160
        /*0016*/ 	.short	0x00b8


	//----- nvinfo : EIATTR_CBANK_PARAM_SIZE
	.align		4
.L_1683:
        /*0018*/ 	.byte	0x03, 0x19
        /*001a*/ 	.short	0x00b8


	//----- nvinfo : EIATTR_KPARAM_INFO
	.align		4
        /*001c*/ 	.byte	0x04, 0x17
        /*001e*/ 	.short	(.L_1685 - .L_1684)
.L_1684:
        /*0020*/ 	.word	0x00000000
        /*0024*/ 	.short	0x0000
        /*0026*/ 	.short	0x0000
        /*0028*/ 	.byte	0x00, 0xf0, 0xe1, 0x02


	//----- nvinfo : EIATTR_MAXREG_COUNT
	.align		4
.L_1685:
        /*002c*/ 	.byte	0x03, 0x1b
        /*002e*/ 	.short	0x00ff


	//----- nvinfo : EIATTR_MERCURY_ISA_VERSION
	.align		4
        /*0030*/ 	.byte	0x03, 0x5f
        /*0032*/ 	.short	0x0000


	//----- nvinfo : EIATTR_EXIT_INSTR_OFFSETS
	.align		4
        /*0034*/ 	.byte	0x04, 0x1c
        /*0036*/ 	.short	(.L_1687 - .L_1686)


	//   ....[0]....
.L_1686:
        /*0038*/ 	.word	0x000012b0


	//   ....[1]....
        /*003c*/ 	.word	0x00001300


	//   ....[2]....
        /*0040*/ 	.word	0x000014e0


	//----- nvinfo : EIATTR_CTAIDZ_USED
	.align		4
.L_1687:
        /*0044*/ 	.byte	0x01, 0x04
	.zero		2


	//----- nvinfo : EIATTR_CRS_STACK_SIZE
	.align		4
        /*0048*/ 	.byte	0x04, 0x1e
        /*004a*/ 	.short	(.L_1689 - .L_1688)
.L_1688:
        /*004c*/ 	.word	0x00000000
.L_1689:


//--------------------- .nv.info._Z32group_norm_nhwc_bwd_scale_kernelI11Bf16IOFp32WLi140EEv26Group_norm_nhwc_bwd_params --------------------------
	.section	.nv.info._Z32group_norm_nhwc_bwd_scale_kernelI11Bf16IOFp32WLi140EEv26Group_norm_nhwc_bwd_params,"",@"SHT_CUDA_INFO"
	.sectionflags	@""
	.align	4


	//----- nvinfo : EIATTR_CUDA_API_VERSION
	.align		4
        /*0000*/ 	.byte	0x04, 0x37
        /*0002*/ 	.short	(.L_1691 - .L_1690)
.L_1690:
        /*0004*/ 	.word	0x00000082


	//----- nvinfo : EIATTR_SW2861232_WAR
	.align		4
.L_1691:
        /*0008*/ 	.byte	0x01, 0x35
	.zero		2


	//----- nvinfo : EIATTR_PARAM_CBANK
	.align		4
        /*000c*/ 	.byte	0x04, 0x0a
        /*000e*/ 	.short	(.L_1693 - .L_1692)
	.align		4
.L_1692:
        /*0010*/ 	.word	index@(.nv.constant0._Z32group_norm_nhwc_bwd_scale_kernelI11Bf16IOFp32WLi140EEv26Group_norm_nhwc_bwd_params)
        /*0014*/ 	.short	0x0160
        /*0016*/ 	.short	0x00b8


	//----- nvinfo : EIATTR_CBANK_PARAM_SIZE
	.align		4
.L_1693:
        /*0018*/ 	.byte	0x03, 0x19
        /*001a*/ 	.short	0x00b8


	//----- nvinfo : EIATTR_KPARAM_INFO
	.align		4
        /*001c*/ 	.byte	0x04, 0x17
        /*001e*/ 	.short	(.L_1695 - .L_1694)
.L_1694:
        /*0020*/ 	.word	0x00000000
        /*0024*/ 	.short	0x0000
        /*0026*/ 	.short	0x0000
        /*0028*/ 	.byte	0x00, 0xf0, 0xe1, 0x02


	//----- nvinfo : EIATTR_MAXREG_COUNT
	.align		4
.L_1695:
        /*002c*/ 	.byte	0x03, 0x1b
        /*002e*/ 	.short	0x00ff


	//----- nvinfo : EIATTR_MERCURY_ISA_VERSION
	.align		4
        /*0030*/ 	.byte	0x03, 0x5f
        /*0032*/ 	.short	0x0000


	//----- nvinfo : EIATTR_EXIT_INSTR_OFFSETS
	.align		4
        /*0034*/ 	.byte	0x04, 0x1c
        /*0036*/ 	.short	(.L_1697 - .L_1696)


	//   ....[0]....
.L_1696:
        /*0038*/ 	.word	0x000012b0


	//   ....[1]....
        /*003c*/ 	.word	0x00001300


	//   ....[2]....
        /*0040*/ 	.word	0x000014e0


	//----- nvinfo : EIATTR_CTAIDZ_USED
	.align		4
.L_1697:
        /*0044*/ 	.byte	0x01, 0x04
	.zero		2


	//----- nvinfo : EIATTR_CRS_STACK_SIZE
	.align		4
        /*0048*/ 	.byte	0x04, 0x1e
        /*004a*/ 	.short	(.L_1699 - .L_1698)
.L_1698:
        /*004c*/ 	.word	0x00000000
.L_1699:


//--------------------- .nv.info._Z32group_norm_nhwc_bwd_scale_kernelI11Bf16IOFp32WLi160EEv26Group_norm_nhwc_bwd_params --------------------------
	.section	.nv.info._Z32group_norm_nhwc_bwd_scale_kernelI11Bf16IOFp32WLi160EEv26Group_norm_nhwc_bwd_params,"",@"SHT_CUDA_INFO"
	.sectionflags	@""
	.align	4


	//----- nvinfo : EIATTR_CUDA_API_VERSION
	.align		4
        /*0000*/ 	.byte	0x04, 0x37
        /*0002*/ 	.short	(.L_1701 - .L_1700)
.L_1700:
        /*0004*/ 	.word	0x00000082


	//----- nvinfo : EIATTR_SW2861232_WAR
	.align		4
.L_1701:
        /*0008*/ 	.byte	0x01, 0x35
	.zero		2


	//----- nvinfo : EIATTR_PARAM_CBANK
	.align		4
        /*000c*/ 	.byte	0x04, 0x0a
        /*000e*/ 	.short	(.L_1703 - .L_1702)
	.align		4
.L_1702:
        /*0010*/ 	.word	index@(.nv.constant0._Z32group_norm_nhwc_bwd_scale_kernelI11Bf16IOFp32WLi160EEv26Group_norm_nhwc_bwd_params)
        /*0014*/ 	.short	0x0160
        /*0016*/ 	.short	0x00b8


	//----- nvinfo : EIATTR_CBANK_PARAM_SIZE
	.align		4
.L_1703:
        /*0018*/ 	.byte	0x03, 0x19
        /*001a*/ 	.short	0x00b8


	//----- nvinfo : EIATTR_KPARAM_INFO
	.align		4
        /*001c*/ 	.byte	0x04, 0x17
        /*001e*/ 	.short	(.L_1705 - .L_1704)
.L_1704:
        /*0020*/ 	.word	0x00000000
        /*0024*/ 	.short	0x0000
        /*0026*/ 	.short	0x0000
        /*0028*/ 	.byte	0x00, 0xf0, 0xe1, 0x02


	//----- nvinfo : EIATTR_MAXREG_COUNT
	.align		4
.L_1705:
        /*002c*/ 	.byte	0x03, 0x1b
        /*002e*/ 	.short	0x00ff


	//----- nvinfo : EIATTR_MERCURY_ISA_VERSION
	.align		4
        /*0030*/ 	.byte	0x03, 0x5f
        /*0032*/ 	.short	0x0000


	//----- nvinfo : EIATTR_EXIT_INSTR_OFFSETS
	.align		4
        /*0034*/ 	.byte	0x04, 0x1c
        /*0036*/ 	.short	(.L_1707 - .L_1706)


	//   ....[0]....
.L_1706:
        /*0038*/ 	.word	0x000012b0


	//   ....[1]....
        /*003c*/ 	.word	0x00001300


	//   ....[2]....
        /*0040*/ 	.word	0x000014e0


	//----- nvinfo : EIATTR_CTAIDZ_USED
	.align		4
.L_1707:
        /*0044*/ 	.byte	0x01, 0x04
	.zero		2


	//----- nvinfo : EIATTR_CRS_STACK_SIZE
	.align		4
        /*0048*/ 	.byte	0x04, 0x1e
        /*004a*/ 	.short	(.L_1709 - .L_1708)
.L_1708:
        /*004c*/ 	.word	0x00000000
.L_1709:


//--------------------- .nv.info._Z32group_norm_nhwc_bwd_scale_kernelI11Bf16IOBf16WLi196EEv26Group_norm_nhwc_bwd_params --------------------------
	.section	.nv.info._Z32group_norm_nhwc_bwd_scale_kernelI11Bf16IOBf16WLi196EEv26Group_norm_nhwc_bwd_params,"",@"SHT_CUDA_INFO"
	.sectionflags	@""
	.align	4


	//----- nvinfo : EIATTR_CUDA_API_VERSION
	.align		4
        /*0000*/ 	.byte	0x04, 0x37
        /*0002*/ 	.short	(.L_1711 - .L_1710)
.L_1710:
        /*0004*/ 	.word	0x00000082


	//----- nvinfo : EIATTR_SW2861232_WAR
	.align		4
.L_1711:
        /*0008*/ 	.byte	0x01, 0x35
	.zero		2


	//----- nvinfo : EIATTR_PARAM_CBANK
	.align		4
        /*000c*/ 	.byte	0x04, 0x0a
        /*000e*/ 	.short	(.L_1713 - .L_1712)
	.align		4
.L_1712:
        /*0010*/ 	.word	index@(.nv.constant0._Z32group_norm_nhwc_bwd_scale_kernelI11Bf16IOBf16WLi196EEv26Group_norm_nhwc_bwd_params)
        /*0014*/ 	.short	0x0160
        /*0016*/ 	.short	0x00b8


	//----- nvinfo : EIATTR_CBANK_PARAM_SIZE
	.align		4
.L_1713:
        /*0018*/ 	.byte	0x03, 0x19
        /*001a*/ 	.short	0x00b8


	//----- nvinfo : EIATTR_KPARAM_INFO
	.align		4
        /*001c*/ 	.byte	0x04, 0x17
        /*001e*/ 	.short	(.L_1715 - .L_1714)
.L_1714:
        /*0020*/ 	.word	0x00000000
        /*0024*/ 	.short	0x0000
        /*0026*/ 	.short	0x0000
        /*0028*/ 	.byte	0x00, 0xf0, 0xe1, 0x02


	//----- nvinfo : EIATTR_MAXREG_COUNT
	.align		4
.L_1715:
        /*002c*/ 	.byte	0x03, 0x1b
        /*002e*/ 	.short	0x00ff


	//----- nvinfo : EIATTR_MERCURY_ISA_VERSION
	.align		4
        /*0030*/ 	.byte	0x03, 0x5f
        /*0032*/ 	.short	0x0000


	//----- nvinfo : EIATTR_EXIT_INSTR_OFFSETS
	.align		4
        /*0034*/ 	.byte	0x04, 0x1c
        /*0036*/ 	.short	(.L_1717 - .L_1716)


	//   ....[0]....
.L_1716:
        /*0038*/ 	.word	0x000012e0


	//   ....[1]....
        /*003c*/ 	.word	0x00001330


	//   ....[2]....
        /*0040*/ 	.word	0x00001530


	//----- nvinfo : EIATTR_CTAIDZ_USED
	.align		4
.L_1717:
        /*0044*/ 	.byte	0x01, 0x04
	.zero		2


	//----- nvinfo : EIATTR_CRS_STACK_SIZE
	.align		4
        /*0048*/ 	.byte	0x04, 0x1e
        /*004a*/ 	.short	(.L_1719 - .L_1718)
.L_1718:
        /*004c*/ 	.word	0x00000000
.L_1719:


//--------------------- .nv.info._Z32group_norm_nhwc_bwd_scale_kernelI11Bf16IOBf16WLi168EEv26Group_norm_nhwc_bwd_params --------------------------
	.section	.nv.info._Z32group_norm_nhwc_bwd_scale_kernelI11Bf16IOBf16WLi168EEv26Group_norm_nhwc_bwd_params,"",@"SHT_CUDA_INFO"
	.sectionflags	@""
	.align	4


	//----- nvinfo : EIATTR_CUDA_API_VERSION
	.align		4
        /*0000*/ 	.byte	0x04, 0x37
        /*0002*/ 	.short	(.L_1721 - .L_1720)
.L_1720:
        /*0004*/ 	.word	0x00000082


	//----- nvinfo : EIATTR_SW2861232_WAR
	.align		4
.L_1721:
        /*0008*/ 	.byte	0x01, 0x35
	.zero		2


	//----- nvinfo : EIATTR_PARAM_CBANK
	.align		4
        /*000c*/ 	.byte	0x04, 0x0a
        /*000e*/ 	.short	(.L_1723 - .L_1722)
	.align		4
.L_1722:
        /*0010*/ 	.word	index@(.nv.constant0._Z32group_norm_nhwc_bwd_scale_kernelI11Bf16IOBf16WLi168EEv26Group_norm_nhwc_bwd_params)
        /*0014*/ 	.short	0x0160
        /*0016*/ 	.short	0x00b8


	//----- nvinfo : EIATTR_CBANK_PARAM_SIZE
	.align		4
.L_1723:
        /*0018*/ 	.byte	0x03, 0x19
        /*001a*/ 	.short	0x00b8


	//----- nvinfo : EIATTR_KPARAM_INFO
	.align		4
        /*001c*/ 	.byte	0x04, 0x17
        /*001e*/ 	.short	(.L_1725 - .L_1724)
.L_1724:
        /*0020*/ 	.word	0x00000000
        /*0024*/ 	.short	0x0000
        /*0026*/ 	.short	0x0000
        /*0028*/ 	.byte	0x00, 0xf0, 0xe1, 0x02


	//----- nvinfo : EIATTR_MAXREG_COUNT
	.align		4
.L_1725:
        /*002c*/ 	.byte	0x03, 0x1b
        /*002e*/ 	.short	0x00ff


	//----- nvinfo : EIATTR_MERCURY_ISA_VERSION
	.align		4
        /*0030*/ 	.byte	0x03, 0x5f
        /*0032*/ 	.short	0x0000


	//----- nvinfo : EIATTR_EXIT_INSTR_OFFSETS
	.align		4
        /*0034*/ 	.byte	0x04, 0x1c
        /*0036*/ 	.short	(.L_1727 - .L_1726)


	//   ....[0]....
.L_1726:
        /*0038*/ 	.word	0x000012e0


	//   ....[1]....
        /*003c*/ 	.word	0x00001330


	//   ....[2]....
        /*0040*/ 	.word	0x00001530


	//----- nvinfo : EIATTR_CTAIDZ_USED
	.align		4
.L_1727:
        /*0044*/ 	.byte	0x01, 0x04
	.zero		2


	//----- nvinfo : EIATTR_CRS_STACK_SIZE
	.align		4
        /*0048*/ 	.byte	0x04, 0x1e
        /*004a*/ 	.short	(.L_1729 - .L_1728)
.L_1728:
        /*004c*/ 	.word	0x00000000
.L_1729:


//--------------------- .nv.info._Z32group_norm_nhwc_bwd_scale_kernelI11Bf16IOBf16WLi64EEv26Group_norm_nhwc_bwd_params --------------------------
	.section	.nv.info._Z32group_norm_nhwc_bwd_scale_kernelI11Bf16IOBf16WLi64EEv26Group_norm_nhwc_bwd_params,"",@"SHT_CUDA_INFO"
	.sectionflags	@""
	.align	4


	//----- nvinfo : EIATTR_CUDA_API_VERSION
	.align		4
        /*0000*/ 	.byte	0x04, 0x37
        /*0002*/ 	.short	(.L_1731 - .L_1730)
.L_1730:
        /*0004*/ 	.word	0x00000082


	//----- nvinfo : EIATTR_SW2861232_WAR
	.align		4
.L_1731:
        /*0008*/ 	.byte	0x01, 0x35
	.zero		2


	//----- nvinfo : EIATTR_PARAM_CBANK
	.align		4
        /*000c*/ 	.byte	0x04, 0x0a
        /*000e*/ 	.short	(.L_1733 - .L_1732)
	.align		4
.L_1732:
        /*0010*/ 	.word	index@(.nv.constant0._Z32group_norm_nhwc_bwd_scale_kernelI11Bf16IOBf16WLi64EEv26Group_norm_nhwc_bwd_params)
        /*0014*/ 	.short	0x0160
        /*0016*/ 	.short	0x00b8


	//----- nvinfo : EIATTR_CBANK_PARAM_SIZE
	.align		4
.L_1733:
        /*0018*/ 	.byte	0x03, 0x19
        /*001a*/ 	.short	0x00b8


	//----- nvinfo : EIATTR_KPARAM_INFO
	.align		4
        /*001c*/ 	.byte	0x04, 0x17
        /*001e*/ 	.short	(.L_1735 - .L_1734)
.L_1734:
        /*0020*/ 	.word	0x00000000
        /*0024*/ 	.short	0x0000
        /*0026*/ 	.short	0x0000
        /*0028*/ 	.byte	0x00, 0xf0, 0xe1, 0x02


	//----- nvinfo : EIATTR_MAXREG_COUNT
	.align		4
.L_1735:
        /*002c*/ 	.byte	0x03, 0x1b
        /*002e*/ 	.short	0x00ff


	//----- nvinfo : EIATTR_MERCURY_ISA_VERSION
	.align		4
        /*0030*/ 	.byte	0x03, 0x5f
        /*0032*/ 	.short	0x0000


	//----- nvinfo : EIATTR_EXIT_INSTR_OFFSETS
	.align		4
        /*0034*/ 	.byte	0x04, 0x1c
        /*0036*/ 	.short	(.L_1737 - .L_1736)


	//   ....[0]....
.L_1736:
        /*0038*/ 	.word	0x000012e0


	//   ....[1]....
        /*003c*/ 	.word	0x00001330


	//   ....[2]....
        /*0040*/ 	.word	0x00001530


	//----- nvinfo : EIATTR_CTAIDZ_USED
	.align		4
.L_1737:
        /*0044*/ 	.byte	0x01, 0x04
	.zero		2


	//----- nvinfo : EIATTR_CRS_STACK_SIZE
	.align		4
        /*0048*/ 	.byte	0x04, 0x1e
        /*004a*/ 	.short	(.L_1739 - .L_1738)
.L_1738:
        /*004c*/ 	.word	0x00000000
.L_1739:


//--------------------- .nv.info._Z32group_norm_nhwc_bwd_scale_kernelI11Bf16IOBf16WLi128EEv26Group_norm_nhwc_bwd_params --------------------------
	.section	.nv.info._Z32group_norm_nhwc_bwd_scale_kernelI11Bf16IOBf16WLi128EEv26Group_norm_nhwc_bwd_params,"",@"SHT_CUDA_INFO"
	.sectionflags	@""
	.align	4


	//----- nvinfo : EIATTR_CUDA_API_VERSION
	.align		4
        /*0000*/ 	.byte	0x04, 0x37
        /*0002*/ 	.short	(.L_1741 - .L_1740)
.L_1740:
        /*0004*/ 	.word	0x00000082


	//----- nvinfo : EIATTR_SW2861232_WAR
	.align		4
.L_1741:
        /*0008*/ 	.byte	0x01, 0x35
	.zero		2


	//----- nvinfo : EIATTR_PARAM_CBANK
	.align		4
        /*000c*/ 	.byte	0x04, 0x0a
        /*000e*/ 	.short	(.L_1743 - .L_1742)
	.align		4
.L_1742:
        /*0010*/ 	.word	index@(.nv.constant0._Z32group_norm_nhwc_bwd_scale_kernelI11Bf16IOBf16WLi128EEv26Group_norm_nhwc_bwd_params)
        /*0014*/ 	.short	0x0160
        /*0016*/ 	.short	0x00b8


	//----- nvinfo : EIATTR_CBANK_PARAM_SIZE
	.align		4
.L_1743:
        /*0018*/ 	.byte	0x03, 0x19
        /*001a*/ 	.short	0x00b8


	//----- nvinfo : EIATTR_KPARAM_INFO
	.align		4
        /*001c*/ 	.byte	0x04, 0x17
        /*001e*/ 	.short	(.L_1745 - .L_1744)
.L_1744:
        /*0020*/ 	.word	0x00000000
        /*0024*/ 	.short	0x0000
        /*0026*/ 	.short	0x0000
        /*0028*/ 	.byte	0x00, 0xf0, 0xe1, 0x02


	//----- nvinfo : EIATTR_MAXREG_COUNT
	.align		4
.L_1745:
        /*002c*/ 	.byte	0x03, 0x1b
        /*002e*/ 	.short	0x00ff


	//----- nvinfo : EIATTR_MERCURY_ISA_VERSION
	.align		4
        /*0030*/ 	.byte	0x03, 0x5f
        /*0032*/ 	.short	0x0000


	//----- nvinfo : EIATTR_EXIT_INSTR_OFFSETS
	.align		4
        /*0034*/ 	.byte	0x04, 0x1c
        /*0036*/ 	.short	(.L_1747 - .L_1746)


	//   ....[0]....
.L_1746:
        /*0038*/ 	.word	0x000012e0


	//   ....[1]....
        /*003c*/ 	.word	0x00001330


	//   ....[2]....
        /*0040*/ 	.word	0x00001530


	//----- nvinfo : EIATTR_CTAIDZ_USED
	.align		4
.L_1747:
        /*0044*/ 	.byte	0x01, 0x04
	.zero		2


	//----- nvinfo : EIATTR_CRS_STACK_SIZE
	.align		4
        /*0048*/ 	.byte	0x04, 0x1e
        /*004a*/ 	.short	(.L_1749 - .L_1748)
.L_1748:
        /*004c*/ 	.word	0x00000000
.L_1749:


//--------------------- .nv.info._Z32group_norm_nhwc_bwd_scale_kernelI11Bf16IOBf16WLi192EEv26Group_norm_nhwc_bwd_params --------------------------
	.section	.nv.info._Z32group_norm_nhwc_bwd_scale_kernelI11Bf16IOBf16WLi192EEv26Group_norm_nhwc_bwd_params,"",@"SHT_CUDA_INFO"
	.sectionflags	@""
	.align	4


	//----- nvinfo : EIATTR_CUDA_API_VERSION
	.align		4
        /*0000*/ 	.byte	0x04, 0x37
        /*0002*/ 	.short	(.L_1751 - .L_1750)
.L_1750:
        /*0004*/ 	.word	0x00000082


	//----- nvinfo : EIATTR_SW2861232_WAR
	.align		4
.L_1751:
        /*0008*/ 	.byte	0x01, 0x35
	.zero		2


	//----- nvinfo : EIATTR_PARAM_CBANK
	.align		4
        /*000c*/ 	.byte	0x04, 0x0a
        /*000e*/ 	.short	(.L_1753 - .L_1752)
	.align		4
.L_1752:
        /*0010*/ 	.word	index@(.nv.constant0._Z32group_norm_nhwc_bwd_scale_kernelI11Bf16IOBf16WLi192EEv26Group_norm_nhwc_bwd_params)
        /*0014*/ 	.short	0x0160
        /*0016*/ 	.short	0x00b8


	//----- nvinfo : EIATTR_CBANK_PARAM_SIZE
	.align		4
.L_1753:
        /*0018*/ 	.byte	0x03, 0x19
        /*001a*/ 	.short	0x00b8


	//----- nvinfo : EIATTR_KPARAM_INFO
	.align		4
        /*001c*/ 	.byte	0x04, 0x17
        /*001e*/ 	.short	(.L_1755 - .L_1754)
.L_1754:
        /*0020*/ 	.word	0x00000000
        /*0024*/ 	.short	0x0000
        /*0026*/ 	.short	0x0000
        /*0028*/ 	.byte	0x00, 0xf0, 0xe1, 0x02


	//----- nvinfo : EIATTR_MAXREG_COUNT
	.align		4
.L_1755:
        /*002c*/ 	.byte	0x03, 0x1b
        /*002e*/ 	.short	0x00ff


	//----- nvinfo : EIATTR_MERCURY_ISA_VERSION
	.align		4
        /*0030*/ 	.byte	0x03, 0x5f
        /*0032*/ 	.short	0x0000


	//----- nvinfo : EIATTR_EXIT_INSTR_OFFSETS
	.align		4
        /*0034*/ 	.byte	0x04, 0x1c
        /*0036*/ 	.short	(.L_1757 - .L_1756)


	//   ....[0]....
.L_1756:
        /*0038*/ 	.word	0x000012e0


	//   ....[1]....
        /*003c*/ 	.word	0x00001330


	//   ....[2]....
        /*0040*/ 	.word	0x00001530


	//----- nvinfo : EIATTR_CTAIDZ_USED
	.align		4
.L_1757:
        /*0044*/ 	.byte	0x01, 0x04
	.zero		2


	//----- nvinfo : EIATTR_CRS_STACK_SIZE
	.align		4
        /*0048*/ 	.byte	0x04, 0x1e
        /*004a*/ 	.short	(.L_1759 - .L_1758)
.L_1758:
        /*004c*/ 	.word	0x00000000
.L_1759:


//--------------------- .nv.info._Z32group_norm_nhwc_bwd_scale_kernelI11Bf16IOBf16WLi448EEv26Group_norm_nhwc_bwd_params --------------------------
	.section	.nv.info._Z32group_norm_nhwc_bwd_scale_kernelI11Bf16IOBf16WLi448EEv26Group_norm_nhwc_bwd_params,"",@"SHT_CUDA_INFO"
	.sectionflags	@""
	.align	4


	//----- nvinfo : EIATTR_CUDA_API_VERSION
	.align		4
        /*0000*/ 	.byte	0x04, 0x37
        /*0002*/ 	.short	(.L_1761 - .L_1760)
.L_1760:
        /*0004*/ 	.word	0x00000082


	//----- nvinfo : EIATTR_SW2861232_WAR
	.align		4
.L_1761:
        /*0008*/ 	.byte	0x01, 0x35
	.zero		2


	//----- nvinfo : EIATTR_PARAM_CBANK
	.align		4
        /*000c*/ 	.byte	0x04, 0x0a
        /*000e*/ 	.short	(.L_1763 - .L_1762)
	.align		4
.L_1762:
        /*0010*/ 	.word	index@(.nv.constant0._Z32group_norm_nhwc_bwd_scale_kernelI11Bf16IOBf16WLi448EEv26Group_norm_nhwc_bwd_params)
        /*0014*/ 	.short	0x0160
        /*0016*/ 	.short	0x00b8


	//----- nvinfo : EIATTR_CBANK_PARAM_SIZE
	.align		4
.L_1763:
        /*0018*/ 	.byte	0x03, 0x19
        /*001a*/ 	.short	0x00b8


	//----- nvinfo : EIATTR_KPARAM_INFO
	.align		4
        /*001c*/ 	.byte	0x04, 0x17
        /*001e*/ 	.short	(.L_1765 - .L_1764)
.L_1764:
        /*0020*/ 	.word	0x00000000
        /*0024*/ 	.short	0x0000
        /*0026*/ 	.short	0x0000
        /*0028*/ 	.byte	0x00, 0xf0, 0xe1, 0x02


	//----- nvinfo : EIATTR_MAXREG_COUNT
	.align		4
.L_1765:
        /*002c*/ 	.byte	0x03, 0x1b
        /*002e*/ 	.short	0x00ff


	//----- nvinfo : EIATTR_MERCURY_ISA_VERSION
	.align		4
        /*0030*/ 	.byte	0x03, 0x5f
        /*0032*/ 	.short	0x0000


	//----- nvinfo : EIATTR_EXIT_INSTR_OFFSETS
	.align		4
        /*0034*/ 	.byte	0x04, 0x1c
        /*0036*/ 	.short	(.L_1767 - .L_1766)


	//   ....[0]....
.L_1766:
        /*0038*/ 	.word	0x000012e0


	//   ....[1]....
        /*003c*/ 	.word	0x00001330


	//   ....[2]....
        /*0040*/ 	.word	0x00001530


	//----- nvinfo : EIATTR_CTAIDZ_USED
	.align		4
.L_1767:
        /*0044*/ 	.byte	0x01, 0x04
	.zero		2


	//----- nvinfo : EIATTR_CRS_STACK_SIZE
	.align		4
        /*0048*/ 	.byte	0x04, 0x1e
        /*004a*/ 	.short	(.L_1769 - .L_1768)
.L_1768:
        /*004c*/ 	.word	0x00000000
.L_1769:


//--------------------- .nv.info._Z32group_norm_nhwc_bwd_scale_kernelI11Bf16IOBf16WLi256EEv26Group_norm_nhwc_bwd_params --------------------------
	.section	.nv.info._Z32group_norm_nhwc_bwd_scale_kernelI11Bf16IOBf16WLi256EEv26Group_norm_nhwc_bwd_params,"",@"SHT_CUDA_INFO"
	.sectionflags	@""
	.align	4


	//----- nvinfo : EIATTR_CUDA_API_VERSION
	.align		4
        /*0000*/ 	.byte	0x04, 0x37
        /*0002*/ 	.short	(.L_1771 - .L_1770)
.L_1770:
        /*0004*/ 	.word	0x00000082


	//----- nvinfo : EIATTR_SW2861232_WAR
	.align		4
.L_1771:
        /*0008*/ 	.byte	0x01, 0x35
	.zero		2


	//----- nvinfo : EIATTR_PARAM_CBANK
	.align		4
        /*000c*/ 	.byte	0x04, 0x0a
        /*000e*/ 	.short	(.L_1773 - .L_1772)
	.align		4
.L_1772:
        /*0010*/ 	.word	index@(.nv.constant0._Z32group_norm_nhwc_bwd_scale_kernelI11Bf16IOBf16WLi256EEv26Group_norm_nhwc_bwd_params)
        /*0014*/ 	.short	0x0160
        /*0016*/ 	.short	0x00b8


	//----- nvinfo : EIATTR_CBANK_PARAM_SIZE
	.align		4
.L_1773:
        /*0018*/ 	.byte	0x03, 0x19
        /*001a*/ 	.short	0x00b8


	//----- nvinfo : EIATTR_KPARAM_INFO
	.align		4
        /*001c*/ 	.byte	0x04, 0x17
        /*001e*/ 	.short	(.L_1775 - .L_1774)
.L_1774:
        /*0020*/ 	.word	0x00000000
        /*0024*/ 	.short	0x0000
        /*0026*/ 	.short	0x0000
        /*0028*/ 	.byte	0x00, 0xf0, 0xe1, 0x02


	//----- nvinfo : EIATTR_MAXREG_COUNT
	.align		4
.L_1775:
        /*002c*/ 	.byte	0x03, 0x1b
        /*002e*/ 	.short	0x00ff


	//----- nvinfo : EIATTR_MERCURY_ISA_VERSION
	.align		4
        /*0030*/ 	.byte	0x03, 0x5f
        /*0032*/ 	.short	0x0000


	//----- nvinfo : EIATTR_EXIT_INSTR_OFFSETS
	.align		4
        /*0034*/ 	.byte	0x04, 0x1c
        /*0036*/ 	.short	(.L_1777 - .L_1776)


	//   ....[0]....
.L_1776:
        /*0038*/ 	.word	0x000012e0


	//   ....[1]....
        /*003c*/ 	.word	0x00001330


	//   ....[2]....
        /*0040*/ 	.word	0x00001530


	//----- nvinfo : EIATTR_CTAIDZ_USED
	.align		4
.L_1777:
        /*0044*/ 	.byte	0x01, 0x04
	.zero		2


	//----- nvinfo : EIATTR_CRS_STACK_SIZE
	.align		4
        /*0048*/ 	.byte	0x04, 0x1e
        /*004a*/ 	.short	(.L_1779 - .L_1778)
.L_1778:
        /*004c*/ 	.word	0x00000000
.L_1779:


//--------------------- .nv.info._Z32group_norm_nhwc_bwd_scale_kernelI11Bf16IOBf16WLi120EEv26Group_norm_nhwc_bwd_params --------------------------
	.section	.nv.info._Z32group_norm_nhwc_bwd_scale_kernelI11Bf16IOBf16WLi120EEv26Group_norm_nhwc_bwd_params,"",@"SHT_CUDA_INFO"
	.sectionflags	@""
	.align	4


	//----- nvinfo : EIATTR_CUDA_API_VERSION
	.align		4
        /*0000*/ 	.byte	0x04, 0x37
        /*0002*/ 	.short	(.L_1781 - .L_1780)
.L_1780:
        /*0004*/ 	.word	0x00000082


	//----- nvinfo : EIATTR_SW2861232_WAR
	.align		4
.L_1781:
        /*0008*/ 	.byte	0x01, 0x35
	.zero		2


	//----- nvinfo : EIATTR_PARAM_CBANK
	.align		4
        /*000c*/ 	.byte	0x04, 0x0a
        /*000e*/ 	.short	(.L_1783 - .L_1782)
	.align		4
.L_1782:
        /*0010*/ 	.word	index@(.nv.constant0._Z32group_norm_nhwc_bwd_scale_kernelI11Bf16IOBf16WLi120EEv26Group_norm_nhwc_bwd_params)
        /*0014*/ 	.short	0x0160
        /*0016*/ 	.short	0x00b8


	//----- nvinfo : EIATTR_CBANK_PARAM_SIZE
	.align		4
.L_1783:
        /*0018*/ 	.byte	0x03, 0x19
        /*001a*/ 	.short	0x00b8


	//----- nvinfo : EIATTR_KPARAM_INFO
	.align		4
        /*001c*/ 	.byte	0x04, 0x17
        /*001e*/ 	.short	(.L_1785 - .L_1784)
.L_1784:
        /*0020*/ 	.word	0x00000000
        /*0024*/ 	.short	0x0000
        /*0026*/ 	.short	0x0000
        /*0028*/ 	.byte	0x00, 0xf0, 0xe1, 0x02


	//----- nvinfo : EIATTR_MAXREG_COUNT
	.align		4
.L_1785:
        /*002c*/ 	.byte	0x03, 0x1b
        /*002e*/ 	.short	0x00ff


	//----- nvinfo : EIATTR_MERCURY_ISA_VERSION
	.align		4
        /*0030*/ 	.byte	0x03, 0x5f
        /*0032*/ 	.short	0x0000


	//----- nvinfo : EIATTR_EXIT_INSTR_OFFSETS
	.align		4
        /*0034*/ 	.byte	0x04, 0x1c
        /*0036*/ 	.short	(.L_1787 - .L_1786)


	//   ....[0]....
.L_1786:
        /*0038*/ 	.word	0x000012e0


	//   ....[1]....
        /*003c*/ 	.word	0x00001330


	//   ....[2]....
        /*0040*/ 	.word	0x00001530


	//----- nvinfo : EIATTR_CTAIDZ_USED
	.align		4
.L_1787:
        /*0044*/ 	.byte	0x01, 0x04
	.zero		2


	//----- nvinfo : EIATTR_CRS_STACK_SIZE
	.align		4
        /*0048*/ 	.byte	0x04, 0x1e
        /*004a*/ 	.short	(.L_1789 - .L_1788)
.L_1788:
        /*004c*/ 	.word	0x00000000
.L_1789:


//--------------------- .nv.info._Z32group_norm_nhwc_bwd_scale_kernelI11Bf16IOBf16WLi140EEv26Group_norm_nhwc_bwd_params --------------------------
	.section	.nv.info._Z32group_norm_nhwc_bwd_scale_kernelI11Bf16IOBf16WLi140EEv26Group_norm_nhwc_bwd_params,"",@"SHT_CUDA_INFO"
	.sectionflags	@""
	.align	4


	//----- nvinfo : EIATTR_CUDA_API_VERSION
	.align		4
        /*0000*/ 	.byte	0x04, 0x37
        /*0002*/ 	.short	(.L_1791 - .L_1790)
.L_1790:
        /*0004*/ 	.word	0x00000082


	//----- nvinfo : EIATTR_SW2861232_WAR
	.align		4
.L_1791:
        /*0008*/ 	.byte	0x01, 0x35
	.zero		2


	//----- nvinfo : EIATTR_PARAM_CBANK
	.align		4
        /*000c*/ 	.byte	0x04, 0x0a
        /*000e*/ 	.short	(.L_1793 - .L_1792)
	.align		4
.L_1792:
        /*0010*/ 	.word	index@(.nv.constant0._Z32group_norm_nhwc_bwd_scale_kernelI11Bf16IOBf16WLi140EEv26Group_norm_nhwc_bwd_params)
        /*0014*/ 	.short	0x0160
        /*0016*/ 	.short	0x00b8


	//----- nvinfo : EIATTR_CBANK_PARAM_SIZE
	.align		4
.L_1793:
        /*0018*/ 	.byte	0x03, 0x19
        /*001a*/ 	.short	0x00b8


	//----- nvinfo : EIATTR_KPARAM_INFO
	.align		4
        /*001c*/ 	.byte	0x04, 0x17
        /*001e*/ 	.short	(.L_1795 - .L_1794)
.L_1794:
        /*0020*/ 	.word	0x00000000
        /*0024*/ 	.short	0x0000
        /*0026*/ 	.short	0x0000
        /*0028*/ 	.byte	0x00, 0xf0, 0xe1, 0x02


	//----- nvinfo : EIATTR_MAXREG_COUNT
	.align		4
.L_1795:
        /*002c*/ 	.byte	0x03, 0x1b
        /*002e*/ 	.short	0x00ff


	//----- nvinfo : EIATTR_MERCURY_ISA_VERSION
	.align		4
        /*0030*/ 	.byte	0x03, 0x5f
        /*0032*/ 	.short	0x0000


	//----- nvinfo : EIATTR_EXIT_INSTR_OFFSETS
	.align		4
        /*0034*/ 	.byte	0x04, 0x1c
        /*0036*/ 	.short	(.L_1797 - .L_1796)


	//   ....[0]....
.L_1796:
        /*0038*/ 	.word	0x000012e0


	//   ....[1]....
        /*003c*/ 	.word	0x00001330


	//   ....[2]....
        /*0040*/ 	.word	0x00001530


	//----- nvinfo : EIATTR_CTAIDZ_USED
	.align		4
.L_1797:
        /*0044*/ 	.byte	0x01, 0x04
	.zero		2


	//----- nvinfo : EIATTR_CRS_STACK_SIZE
	.align		4
        /*0048*/ 	.byte	0x04, 0x1e
        /*004a*/ 	.short	(.L_1799 - .L_1798)
.L_1798:
        /*004c*/ 	.word	0x00000000
.L_1799:


//--------------------- .nv.info._Z32group_norm_nhwc_bwd_scale_kernelI11Bf16IOBf16WLi160EEv26Group_norm_nhwc_bwd_params --------------------------
	.section	.nv.info._Z32group_norm_nhwc_bwd_scale_kernelI11Bf16IOBf16WLi160EEv26Group_norm_nhwc_bwd_params,"",@"SHT_CUDA_INFO"
	.sectionflags	@""
	.align	4


	//----- nvinfo : EIATTR_CUDA_API_VERSION
	.align		4
        /*0000*/ 	.byte	0x04, 0x37
        /*0002*/ 	.short	(.L_1801 - .L_1800)
.L_1800:
        /*0004*/ 	.word	0x00000082


	//----- nvinfo : EIATTR_SW2861232_WAR
	.align		4
.L_1801:
        /*0008*/ 	.byte	0x01, 0x35
	.zero		2


	//----- nvinfo : EIATTR_PARAM_CBANK
	.align		4
        /*000c*/ 	.byte	0x04, 0x0a
        /*000e*/ 	.short	(.L_1803 - .L_1802)
	.align		4
.L_1802:
        /*0010*/ 	.word	index@(.nv.constant0._Z32group_norm_nhwc_bwd_scale_kernelI11Bf16IOBf16WLi160EEv26Group_norm_nhwc_bwd_params)
        /*0014*/ 	.short	0x0160
        /*0016*/ 	.short	0x00b8


	//----- nvinfo : EIATTR_CBANK_PARAM_SIZE
	.align		4
.L_1803:
        /*0018*/ 	.byte	0x03, 0x19
        /*001a*/ 	.short	0x00b8


	//----- nvinfo : EIATTR_KPARAM_INFO
	.align		4
        /*001c*/ 	.byte	0x04, 0x17
        /*001e*/ 	.short	(.L_1805 - .L_1804)
.L_1804:
        /*0020*/ 	.word	0x00000000
        /*0024*/ 	.short	0x0000
        /*0026*/ 	.short	0x0000
        /*0028*/ 	.byte	0x00, 0xf0, 0xe1, 0x02


	//----- nvinfo : EIATTR_MAXREG_COUNT
	.align		4
.L_1805:
        /*002c*/ 	.byte	0x03, 0x1b
        /*002e*/ 	.short	0x00ff


	//----- nvinfo : EIATTR_MERCURY_ISA_VERSION
	.align		4
        /*0030*/ 	.byte	0x03, 0x5f
        /*0032*/ 	.short	0x0000


	//----- nvinfo : EIATTR_EXIT_INSTR_OFFSETS
	.align		4
        /*0034*/ 	.byte	0x04, 0x1c
        /*0036*/ 	.short	(.L_1807 - .L_1806)


	//   ....[0]....
.L_1806:
        /*0038*/ 	.word	0x000012e0


	//   ....[1]....
        /*003c*/ 	.word	0x00001330


	//   ....[2]....
        /*0040*/ 	.word	0x00001530


	//----- nvinfo : EIATTR_CTAIDZ_USED
	.align		4
.L_1807:
        /*0044*/ 	.byte	0x01, 0x04
	.zero		2


	//----- nvinfo : EIATTR_CRS_STACK_SIZE
	.align		4
        /*0048*/ 	.byte	0x04, 0x1e
        /*004a*/ 	.short	(.L_1809 - .L_1808)
.L_1808:
        /*004c*/ 	.word	0x00000000
.L_1809:


//--------------------- .nv.info._Z32group_norm_nhwc_bwd_scale_kernelI11Bf16IOFp16WLi196EEv26Group_norm_nhwc_bwd_params --------------------------
	.section	.nv.info._Z32group_norm_nhwc_bwd_scale_kernelI11Bf16IOFp16WLi196EEv26Group_norm_nhwc_bwd_params,"",@"SHT_CUDA_INFO"
	.sectionflags	@""
	.align	4


	//----- nvinfo : EIATTR_CUDA_API_VERSION
	.align		4
        /*0000*/ 	.byte	0x04, 0x37
        /*0002*/ 	.short	(.L_1811 - .L_1810)
.L_1810:
        /*0004*/ 	.word	0x00000082


	//----- nvinfo : EIATTR_SW2861232_WAR
	.align		4
.L_1811:
        /*0008*/ 	.byte	0x01, 0x35
	.zero		2


	//----- nvinfo : EIATTR_PARAM_CBANK
	.align		4
        /*000c*/ 	.byte	0x04, 0x0a
        /*000e*/ 	.short	(.L_1813 - .L_1812)
	.align		4
.L_1812:
        /*0010*/ 	.word	index@(.nv.constant0._Z32group_norm_nhwc_bwd_scale_kernelI11Bf16IOFp16WLi196EEv26Group_norm_nhwc_bwd_params)
        /*0014*/ 	.short	0x0160
        /*0016*/ 	.short	0x00b8


	//----- nvinfo : EIATTR_CBANK_PARAM_SIZE
	.align		4
.L_1813:
        /*0018*/ 	.byte	0x03, 0x19
        /*001a*/ 	.short	0x00b8


	//----- nvinfo : EIATTR_KPARAM_INFO
	.align		4
        /*001c*/ 	.byte	0x04, 0x17
        /*001e*/ 	.short	(.L_1815 - .L_1814)
.L_1814:
        /*0020*/ 	.word	0x00000000
        /*0024*/ 	.short	0x0000
        /*0026*/ 	.short	0x0000
        /*0028*/ 	.byte	0x00, 0xf0, 0xe1, 0x02


	//----- nvinfo : EIATTR_MAXREG_COUNT
	.align		4
.L_1815:
        /*002c*/ 	.byte	0x03, 0x1b
        /*002e*/ 	.short	0x00ff


	//----- nvinfo : EIATTR_MERCURY_ISA_VERSION
	.align		4
        /*0030*/ 	.byte	0x03, 0x5f
        /*0032*/ 	.short	0x0000


	//----- nvinfo : EIATTR_EXIT_INSTR_OFFSETS
	.align		4
        /*0034*/ 	.byte	0x04, 0x1c
        /*0036*/ 	.short	(.L_1817 - .L_1816)


	//   ....[0]....
.L_1816:
        /*0038*/ 	.word	0x000012e0


	//   ....[1]....
        /*003c*/ 	.word	0x00001330


	//   ....[2]....
        /*0040*/ 	.word	0x00001530


	//----- nvinfo : EIATTR_CTAIDZ_USED
	.align		4
.L_1817:
        /*0044*/ 	.byte	0x01, 0x04
	.zero		2


	//----- nvinfo : EIATTR_CRS_STACK_SIZE
	.align		4
        /*0048*/ 	.byte	0x04, 0x1e
        /*004a*/ 	.short	(.L_1819 - .L_1818)
.L_1818:
        /*004c*/ 	.word	0x00000000
.L_1819:


//--------------------- .nv.info._Z32group_norm_nhwc_bwd_scale_kernelI11Bf16IOFp16WLi168EEv26Group_norm_nhwc_bwd_params --------------------------
	.section	.nv.info._Z32group_norm_nhwc_bwd_scale_kernelI11Bf16IOFp16WLi168EEv26Group_norm_nhwc_bwd_params,"",@"SHT_CUDA_INFO"
	.sectionflags	@""
	.align	4


	//----- nvinfo : EIATTR_CUDA_API_VERSION
	.align		4
        /*0000*/ 	.byte	0x04, 0x37
        /*0002*/ 	.short	(.L_1821 - .L_1820)
.L_1820:
        /*0004*/ 	.word	0x00000082


	//----- nvinfo : EIATTR_SW2861232_WAR
	.align		4
.L_1821:
        /*0008*/ 	.byte	0x01, 0x35
	.zero		2


	//----- nvinfo : EIATTR_PARAM_CBANK
	.align		4
        /*000c*/ 	.byte	0x04, 0x0a
        /*000e*/ 	.short	(.L_1823 - .L_1822)
	.align		4
.L_1822:
        /*0010*/ 	.word	index@(.nv.constant0._Z32group_norm_nhwc_bwd_scale_kernelI11Bf16IOFp16WLi168EEv26Group_norm_nhwc_bwd_params)
        /*0014*/ 	.short	0x0160
        /*0016*/ 	.short	0x00b8


	//----- nvinfo : EIATTR_CBANK_PARAM_SIZE
	.align		4
.L_1823:
        /*0018*/ 	.byte	0x03, 0x19
        /*001a*/ 	.short	0x00b8


	//----- nvinfo : EIATTR_KPARAM_INFO
	.align		4
        /*001c*/ 	.byte	0x04, 0x17
        /*001e*/ 	.short	(.L_1825 - .L_1824)
.L_1824:
        /*0020*/ 	.word	0x00000000
        /*0024*/ 	.short	0x0000
        /*0026*/ 	.short	0x0000
        /*0028*/ 	.byte	0x00, 0xf0, 0xe1, 0x02


	//----- nvinfo : EIATTR_MAXREG_COUNT
	.align		4
.L_1825:
        /*002c*/ 	.byte	0x03, 0x1b
        /*002e*/ 	.short	0x00ff


	//----- nvinfo : EIATTR_MERCURY_ISA_VERSION
	.align		4
        /*0030*/ 	.byte	0x03, 0x5f
        /*0032*/ 	.short	0x0000


	//----- nvinfo : EIATTR_EXIT_INSTR_OFFSETS
	.align		4
        /*0034*/ 	.byte	0x04, 0x1c
        /*0036*/ 	.short	(.L_1827 - .L_1826)


	//   ....[0]....
.L_1826:
        /*0038*/ 	.word	0x000012e0


	//   ....[1]....
        /*003c*/ 	.word	0x00001330


	//   ....[2]....
        /*0040*/ 	.word	0x00001530


	//----- nvinfo : EIATTR_CTAIDZ_USED
	.align		4
.L_1827:
        /*0044*/ 	.byte	0x01, 0x04
	.zero		2


	//----- nvinfo : EIATTR_CRS_STACK_SIZE
	.align		4
        /*0048*/ 	.byte	0x04, 0x1e
        /*004a*/ 	.short	(.L_1829 - .L_1828)
.L_1828:
        /*004c*/ 	.word	0x00000000
.L_1829:


//--------------------- .nv.info._Z32group_norm_nhwc_bwd_scale_kernelI11Bf16IOFp16WLi64EEv26Group_norm_nhwc_bwd_params --------------------------
	.section	.nv.info._Z32group_norm_nhwc_bwd_scale_kernelI11Bf16IOFp16WLi64EEv26Group_norm_nhwc_bwd_params,"",@"SHT_CUDA_INFO"
	.sectionflags	@""
	.align	4


	//----- nvinfo : EIATTR_CUDA_API_VERSION
	.align		4
        /*0000*/ 	.byte	0x04, 0x37
        /*0002*/ 	.short	(.L_1831 - .L_1830)
.L_1830:
        /*0004*/ 	.word	0x00000082


	//----- nvinfo : EIATTR_SW2861232_WAR
	.align		4
.L_1831:
        /*0008*/ 	.byte	0x01, 0x35
	.zero		2


	//----- nvinfo : EIATTR_PARAM_CBANK
	.align		4
        /*000c*/ 	.byte	0x04, 0x0a
        /*000e*/ 	.short	(.L_1833 - .L_1832)
	.align		4
.L_1832:
        /*0010*/ 	.word	index@(.nv.constant0._Z32group_norm_nhwc_bwd_scale_kernelI11Bf16IOFp16WLi64EEv26Group_norm_nhwc_bwd_params)
        /*0014*/ 	.short	0x0160
        /*0016*/ 	.short	0x00b8


	//----- nvinfo : EIATTR_CBANK_PARAM_SIZE
	.align		4
.L_1833:
        /*0018*/ 	.byte	0x03, 0x19
        /*001a*/ 	.short	0x00b8


	//----- nvinfo : EIATTR_KPARAM_INFO
	.align		4
        /*001c*/ 	.byte	0x04, 0x17
        /*001e*/ 	.short	(.L_1835 - .L_1834)
.L_1834:
        /*0020*/ 	.word	0x00000000
        /*0024*/ 	.short	0x0000
        /*0026*/ 	.short	0x0000
        /*0028*/ 	.byte	0x00, 0xf0, 0xe1, 0x02


	//----- nvinfo : EIATTR_MAXREG_COUNT
	.align		4
.L_1835:
        /*002c*/ 	.byte	0x03, 0x1b
        /*002e*/ 	.short	0x00ff


	//----- nvinfo : EIATTR_MERCURY_ISA_VERSION
	.align		4
        /*0030*/ 	.byte	0x03, 0x5f
        /*0032*/ 	.short	0x0000


	//----- nvinfo : EIATTR_EXIT_INSTR_OFFSETS
	.align		4
        /*0034*/ 	.byte	0x04, 0x1c
        /*0036*/ 	.short	(.L_1837 - .L_1836)


	//   ....[0]....
.L_1836:
        /*0038*/ 	.word	0x000012e0


	//   ....[1]....
        /*003c*/ 	.word	0x00001330


	//   ....[2]....
        /*0040*/ 	.word	0x00001530


	//----- nvinfo : EIATTR_CTAIDZ_USED
	.align		4
.L_1837:
        /*0044*/ 	.byte	0x01, 0x04
	.zero		2


	//----- nvinfo : EIATTR_CRS_STACK_SIZE
	.align		4
        /*0048*/ 	.byte	0x04, 0x1e
        /*004a*/ 	.short	(.L_1839 - .L_1838)
.L_1838:
        /*004c*/ 	.word	0x00000000
.L_1839:


//--------------------- .nv.info._Z32group_norm_nhwc_bwd_scale_kernelI11Bf16IOFp16WLi128EEv26Group_norm_nhwc_bwd_params --------------------------
	.section	.nv.info._Z32group_norm_nhwc_bwd_scale_kernelI11Bf16IOFp16WLi128EEv26Group_norm_nhwc_bwd_params,"",@"SHT_CUDA_INFO"
	.sectionflags	@""
	.align	4


	//----- nvinfo : EIATTR_CUDA_API_VERSION
	.align		4
        /*0000*/ 	.byte	0x04, 0x37
        /*0002*/ 	.short	(.L_1841 - .L_1840)
.L_1840:
        /*0004*/ 	.word	0x00000082


	//----- nvinfo : EIATTR_SW2861232_WAR
	.align		4
.L_1841:
        /*0008*/ 	.byte	0x01, 0x35
	.zero		2


	//----- nvinfo : EIATTR_PARAM_CBANK
	.align		4
        /*000c*/ 	.byte	0x04, 0x0a
        /*000e*/ 	.short	(.L_1843 - .L_1842)
	.align		4
.L_1842:
        /*0010*/ 	.word	index@(.nv.constant0._Z32group_norm_nhwc_bwd_scale_kernelI11Bf16IOFp16WLi128EEv26Group_norm_nhwc_bwd_params)
        /*0014*/ 	.short	0x0160
        /*0016*/ 	.short	0x00b8


	//----- nvinfo : EIATTR_CBANK_PARAM_SIZE
	.align		4
.L_1843:
        /*0018*/ 	.byte	0x03, 0x19
        /*001a*/ 	.short	0x00b8


	//----- nvinfo : EIATTR_KPARAM_INFO
	.align		4
        /*001c*/ 	.byte	0x04, 0x17
        /*001e*/ 	.short	(.L_1845 - .L_1844)
.L_1844:
        /*0020*/ 	.word	0x00000000
        /*0024*/ 	.short	0x0000
        /*0026*/ 	.short	0x0000
        /*0028*/ 	.byte	0x00, 0xf0, 0xe1, 0x02


	//----- nvinfo : EIATTR_MAXREG_COUNT
	.align		4
.L_1845:
        /*002c*/ 	.byte	0x03, 0x1b
        /*002e*/ 	.short	0x00ff


	//----- nvinfo : EIATTR_MERCURY_ISA_VERSION
	.align		4
        /*0030*/ 	.byte	0x03, 0x5f
        /*0032*/ 	.short	0x0000


	//----- nvinfo : EIATTR_EXIT_INSTR_OFFSETS
	.align		4
        /*0034*/ 	.byte	0x04, 0x1c
        /*0036*/ 	.short	(.L_1847 - .L_1846)


	//   ....[0]....
.L_1846:
        /*0038*/ 	.word	0x000012e0


	//   ....[1]....
        /*003c*/ 	.word	0x00001330


	//   ....[2]....
        /*0040*/ 	.word	0x00001530


	//----- nvinfo : EIATTR_CTAIDZ_USED
	.align		4
.L_1847:
        /*0044*/ 	.byte	0x01, 0x04
	.zero		2


	//----- nvinfo : EIATTR_CRS_STACK_SIZE
	.align		4
        /*0048*/ 	.byte	0x04, 0x1e
        /*004a*/ 	.short	(.L_1849 - .L_1848)
.L_1848:
        /*004c*/ 	.word	0x00000000
.L_1849:


//--------------------- .nv.info._Z32group_norm_nhwc_bwd_scale_kernelI11Bf16IOFp16WLi192EEv26Group_norm_nhwc_bwd_params --------------------------
	.section	.nv.info._Z32group_norm_nhwc_bwd_scale_kernelI11Bf16IOFp16WLi192EEv26Group_norm_nhwc_bwd_params,"",@"SHT_CUDA_INFO"
	.sectionflags	@""
	.align	4


	//----- nvinfo : EIATTR_CUDA_API_VERSION
	.align		4
        /*0000*/ 	.byte	0x04, 0x37
        /*0002*/ 	.short	(.L_1851 - .L_1850)
.L_1850:
        /*0004*/ 	.word	0x00000082


	//----- nvinfo : EIATTR_SW2861232_WAR
	.align		4
.L_1851:
        /*0008*/ 	.byte	0x01, 0x35
	.zero		2


	//----- nvinfo : EIATTR_PARAM_CBANK
	.align		4
        /*000c*/ 	.byte	0x04, 0x0a
        /*000e*/ 	.short	(.L_1853 - .L_1852)
	.align		4
.L_1852:
        /*0010*/ 	.word	index@(.nv.constant0._Z32group_norm_nhwc_bwd_scale_kernelI11Bf16IOFp16WLi192EEv26Group_norm_nhwc_bwd_params)
        /*0014*/ 	.short	0x0160
        /*0016*/ 	.short	0x00b8


	//----- nvinfo : EIATTR_CBANK_PARAM_SIZE
	.align		4
.L_1853:
        /*0018*/ 	.byte	0x03, 0x19
        /*001a*/ 	.short	0x00b8


	//----- nvinfo : EIATTR_KPARAM_INFO
	.align		4
        /*001c*/ 	.byte	0x04, 0x17
        /*001e*/ 	.short	(.L_1855 - .L_1854)
.L_1854:
        /*0020*/ 	.word	0x00000000
        /*0024*/ 	.short	0x0000
        /*0026*/ 	.short	0x0000
        /*0028*/ 	.byte	0x00, 0xf0, 0xe1, 0x02


	//----- nvinfo : EIATTR_MAXREG_COUNT
	.align		4
.L_1855:
        /*002c*/ 	.byte	0x03, 0x1b
        /*002e*/ 	.short	0x00ff


	//----- nvinfo : EIATTR_MERCURY_ISA_VERSION
	.align		4
        /*0030*/ 	.byte	0x03, 0x5f
        /*0032*/ 	.short	0x0000


	//----- nvinfo : EIATTR_EXIT_INSTR_OFFSETS
	.align		4
        /*0034*/ 	.byte	0x04, 0x1c
        /*0036*/ 	.short	(.L_1857 - .L_1856)


	//   ....[0]....
.L_1856:
        /*0038*/ 	.word	0x000012e0


	//   ....[1]....
        /*003c*/ 	.word	0x00001330


	//   ....[2]....
        /*0040*/ 	.word	0x00001530


	//----- nvinfo : EIATTR_CTAIDZ_USED
	.align		4
.L_1857:
        /*0044*/ 	.byte	0x01, 0x04
	.zero		2


	//----- nvinfo : EIATTR_CRS_STACK_SIZE
	.align		4
        /*0048*/ 	.byte	0x04, 0x1e
        /*004a*/ 	.short	(.L_1859 - .L_1858)
.L_1858:
        /*004c*/ 	.word	0x00000000
.L_1859:


//--------------------- .nv.info._Z32group_norm_nhwc_bwd_scale_kernelI11Bf16IOFp16WLi448EEv26Group_norm_nhwc_bwd_params --------------------------
	.section	.nv.info._Z32group_norm_nhwc_bwd_scale_kernelI11Bf16IOFp16WLi448EEv26Group_norm_nhwc_bwd_params,"",@"SHT_CUDA_INFO"
	.sectionflags	@""
	.align	4


	//----- nvinfo : EIATTR_CUDA_API_VERSION
	.align		4
        /*0000*/ 	.byte	0x04, 0x37
        /*0002*/ 	.short	(.L_1861 - .L_1860)
.L_1860:
        /*0004*/ 	.word	0x00000082


	//----- nvinfo : EIATTR_SW2861232_WAR
	.align		4
.L_1861:
        /*0008*/ 	.byte	0x01, 0x35
	.zero		2


	//----- nvinfo : EIATTR_PARAM_CBANK
	.align		4
        /*000c*/ 	.byte	0x04, 0x0a
        /*000e*/ 	.short	(.L_1863 - .L_1862)
	.align		4
.L_1862:
        /*0010*/ 	.word	index@(.nv.constant0._Z32group_norm_nhwc_bwd_scale_kernelI11Bf16IOFp16WLi448EEv26Group_norm_nhwc_bwd_params)
        /*0014*/ 	.short	0x0160
        /*0016*/ 	.short	0x00b8


	//----- nvinfo : EIATTR_CBANK_PARAM_SIZE
	.align		4
.L_1863:
        /*0018*/ 	.byte	0x03, 0x19
        /*001a*/ 	.short	0x00b8


	//----- nvinfo : EIATTR_KPARAM_INFO
	.align		4
        /*001c*/ 	.byte	0x04, 0x17
        /*001e*/ 	.short	(.L_1865 - .L_1864)
.L_1864:
        /*0020*/ 	.word	0x00000000
        /*0024*/ 	.short	0x0000
        /*0026*/ 	.short	0x0000
        /*0028*/ 	.byte	0x00, 0xf0, 0xe1, 0x02


	//----- nvinfo : EIATTR_MAXREG_COUNT
	.align		4
.L_1865:
        /*002c*/ 	.byte	0x03, 0x1b
        /*002e*/ 	.short	0x00ff


	//----- nvinfo : EIATTR_MERCURY_ISA_VERSION
	.align		4
        /*0030*/ 	.byte	0x03, 0x5f
        /*0032*/ 	.short	0x0000


	//----- nvinfo : EIATTR_EXIT_INSTR_OFFSETS
	.align		4
        /*0034*/ 	.byte	0x04, 0x1c
        /*0036*/ 	.short	(.L_1867 - .L_1866)


	//   ....[0]....
.L_1866:
        /*0038*/ 	.word	0x000012e0


	//   ....[1]....
        /*003c*/ 	.word	0x00001330


	//   ....[2]....
        /*0040*/ 	.word	0x00001530


	//----- nvinfo : EIATTR_CTAIDZ_USED
	.align		4
.L_1867:
        /*0044*/ 	.byte	0x01, 0x04
	.zero		2


	//----- nvinfo : EIATTR_CRS_STACK_SIZE
	.align		4
        /*0048*/ 	.byte	0x04, 0x1e
        /*004a*/ 	.short	(.L_1869 - .L_1868)
.L_1868:
        /*004c*/ 	.word	0x00000000
.L_1869:


//--------------------- .nv.info._Z32group_norm_nhwc_bwd_scale_kernelI11Bf16IOFp16WLi256EEv26Group_norm_nhwc_bwd_params --------------------------
	.section	.nv.info._Z32group_norm_nhwc_bwd_scale_kernelI11Bf16IOFp16WLi256EEv26Group_norm_nhwc_bwd_params,"",@"SHT_CUDA_INFO"
	.sectionflags	@""
	.align	4


	//----- nvinfo : EIATTR_CUDA_API_VERSION
	.align		4
        /*0000*/ 	.byte	0x04, 0x37
        /*0002*/ 	.short	(.L_1871 - .L_1870)
.L_1870:
        /*0004*/ 	.word	0x00000082


	//----- nvinfo : EIATTR_SW2861232_WAR
	.align		4
.L_1871:
        /*0008*/ 	.byte	0x01, 0x35
	.zero		2


	//----- nvinfo : EIATTR_PARAM_CBANK
	.align		4
        /*000c*/ 	.byte	0x04, 0x0a
        /*000e*/ 	.short	(.L_1873 - .L_1872)
	.align		4
.L_1872:
        /*0010*/ 	.word	index@(.nv.constant0._Z32group_norm_nhwc_bwd_scale_kernelI11Bf16IOFp16WLi256EEv26Group_norm_nhwc_bwd_params)
        /*0014*/ 	.short	0x0160
        /*0016*/ 	.short	0x00b8


	//----- nvinfo : EIATTR_CBANK_PARAM_SIZE
	.align		4
.L_1873:
        /*0018*/ 	.byte	0x03, 0x19
        /*001a*/ 	.short	0x00b8


	//----- nvinfo : EIATTR_KPARAM_INFO
	.align		4
        /*001c*/ 	.byte	0x04, 0x17
        /*001e*/ 	.short	(.L_1875 - .L_1874)
.L_1874:
        /*0020*/ 	.word	0x00000000
        /*0024*/ 	.short	0x0000
        /*0026*/ 	.short	0x0000
        /*0028*/ 	.byte	0x00, 0xf0, 0xe1, 0x02


	//----- nvinfo : EIATTR_MAXREG_COUNT
	.align		4
.L_1875:
        /*002c*/ 	.byte	0x03, 0x1b
        /*002e*/ 	.short	0x00ff


	//----- nvinfo : EIATTR_MERCURY_ISA_VERSION
	.align		4
        /*0030*/ 	.byte	0x03, 0x5f
        /*0032*/ 	.short	0x0000


	//----- nvinfo : EIATTR_EXIT_INSTR_OFFSETS
	.align		4
        /*0034*/ 	.byte	0x04, 0x1c
        /*0036*/ 	.short	(.L_1877 - .L_1876)


	//   ....[0]....
.L_1876:
        /*0038*/ 	.word	0x000012e0


	//   ....[1]....
        /*003c*/ 	.word	0x00001330


	//   ....[2]....
        /*0040*/ 	.word	0x00001530


	//----- nvinfo : EIATTR_CTAIDZ_USED
	.align		4
.L_1877:
        /*0044*/ 	.byte	0x01, 0x04
	.zero		2


	//----- nvinfo : EIATTR_CRS_STACK_SIZE
	.align		4
        /*0048*/ 	.byte	0x04, 0x1e
        /*004a*/ 	.short	(.L_1879 - .L_1878)
.L_1878:
        /*004c*/ 	.word	0x00000000
.L_1879:


//--------------------- .nv.info._Z32group_norm_nhwc_bwd_scale_kernelI11Bf16IOFp16WLi120EEv26Group_norm_nhwc_bwd_params --------------------------
	.section	.nv.info._Z32group_norm_nhwc_bwd_scale_kernelI11Bf16IOFp16WLi120EEv26Group_norm_nhwc_bwd_params,"",@"SHT_CUDA_INFO"
	.sectionflags	@""
	.align	4


	//----- nvinfo : EIATTR_CUDA_API_VERSION
	.align		4
        /*0000*/ 	.byte	0x04, 0x37
        /*0002*/ 	.short	(.L_1881 - .L_1880)
.L_1880:
        /*0004*/ 	.word	0x00000082


	//----- nvinfo : EIATTR_SW2861232_WAR
	.align		4
.L_1881:
        /*0008*/ 	.byte	0x01, 0x35
	.zero		2


	//----- nvinfo : EIATTR_PARAM_CBANK
	.align		4
        /*000c*/ 	.byte	0x04, 0x0a
        /*000e*/ 	.short	(.L_1883 - .L_1882)
	.align		4
.L_1882:
        /*0010*/ 	.word	index@(.nv.constant0._Z32group_norm_nhwc_bwd_scale_kernelI11Bf16IOFp16WLi120EEv26Group_norm_nhwc_bwd_params)
        /*0014*/ 	.short	0x0160
        /*0016*/ 	.short	0x00b8


	//----- nvinfo : EIATTR_CBANK_PARAM_SIZE
	.align		4
.L_1883:
        /*0018*/ 	.byte	0x03, 0x19
        /*001a*/ 	.short	0x00b8


	//----- nvinfo : EIATTR_KPARAM_INFO
	.align		4
        /*001c*/ 	.byte	0x04, 0x17
        /*001e*/ 	.short	(.L_1885 - .L_1884)
.L_1884:
        /*0020*/ 	.word	0x00000000
        /*0024*/ 	.short	0x0000
        /*0026*/ 	.short	0x0000
        /*0028*/ 	.byte	0x00, 0xf0, 0xe1, 0x02


	//----- nvinfo : EIATTR_MAXREG_COUNT
	.align		4
.L_1885:
        /*002c*/ 	.byte	0x03, 0x1b
        /*002e*/ 	.short	0x00ff


	//----- nvinfo : EIATTR_MERCURY_ISA_VERSION
	.align		4
        /*0030*/ 	.byte	0x03, 0x5f
        /*0032*/ 	.short	0x0000


	//----- nvinfo : EIATTR_EXIT_INSTR_OFFSETS
	.align		4
        /*0034*/ 	.byte	0x04, 0x1c
        /*0036*/ 	.short	(.L_1887 - .L_1886)


	//   ....[0]....
.L_1886:
        /*0038*/ 	.word	0x000012e0


	//   ....[1]....
        /*003c*/ 	.word	0x00001330


	//   ....[2]....
        /*0040*/ 	.word	0x00001530


	//----- nvinfo : EIATTR_CTAIDZ_USED
	.align		4
.L_1887:
        /*0044*/ 	.byte	0x01, 0x04
	.zero		2


	//----- nvinfo : EIATTR_CRS_STACK_SIZE
	.align		4
        /*0048*/ 	.byte	0x04, 0x1e
        /*004a*/ 	.short	(.L_1889 - .L_1888)
.L_1888:
        /*004c*/ 	.word	0x00000000
.L_1889:


//--------------------- .nv.info._Z32group_norm_nhwc_bwd_scale_kernelI11Bf16IOFp16WLi140EEv26Group_norm_nhwc_bwd_params --------------------------
	.section	.nv.info._Z32group_norm_nhwc_bwd_scale_kernelI11Bf16IOFp16WLi140EEv26Group_norm_nhwc_bwd_params,"",@"SHT_CUDA_INFO"
	.sectionflags	@""
	.align	4


	//----- nvinfo : EIATTR_CUDA_API_VERSION
	.align		4
        /*0000*/ 	.byte	0x04, 0x37
        /*0002*/ 	.short	(.L_1891 - .L_1890)
.L_1890:
        /*0004*/ 	.word	0x00000082


	//----- nvinfo : EIATTR_SW2861232_WAR
	.align		4
.L_1891:
        /*0008*/ 	.byte	0x01, 0x35
	.zero		2


	//----- nvinfo : EIATTR_PARAM_CBANK
	.align		4
        /*000c*/ 	.byte	0x04, 0x0a
        /*000e*/ 	.short	(.L_1893 - .L_1892)
	.align		4
.L_1892:
        /*0010*/ 	.word	index@(.nv.constant0._Z32group_norm_nhwc_bwd_scale_kernelI11Bf16IOFp16WLi140EEv26Group_norm_nhwc_bwd_params)
        /*0014*/ 	.short	0x0160
        /*0016*/ 	.short	0x00b8


	//----- nvinfo : EIATTR_CBANK_PARAM_SIZE
	.align		4
.L_1893:
        /*0018*/ 	.byte	0x03, 0x19
        /*001a*/ 	.short	0x00b8


	//----- nvinfo : EIATTR_KPARAM_INFO
	.align		4
        /*001c*/ 	.byte	0x04, 0x17
        /*001e*/ 	.short	(.L_1895 - .L_1894)
.L_1894:
        /*0020*/ 	.word	0x00000000
        /*0024*/ 	.short	0x0000
        /*0026*/ 	.short	0x0000
        /*0028*/ 	.byte	0x00, 0xf0, 0xe1, 0x02


	//----- nvinfo : EIATTR_MAXREG_COUNT
	.align		4
.L_1895:
        /*002c*/ 	.byte	0x03, 0x1b
        /*002e*/ 	.short	0x00ff


	//----- nvinfo : EIATTR_MERCURY_ISA_VERSION
	.align		4
        /*0030*/ 	.byte	0x03, 0x5f
        /*0032*/ 	.short	0x0000


	//----- nvinfo : EIATTR_EXIT_INSTR_OFFSETS
	.align		4
        /*0034*/ 	.byte	0x04, 0x1c
        /*0036*/ 	.short	(.L_1897 - .L_1896)


	//   ....[0]....
.L_1896:
        /*0038*/ 	.word	0x000012e0


	//   ....[1]....
        /*003c*/ 	.word	0x00001330


	//   ....[2]....
        /*0040*/ 	.word	0x00001530


	//----- nvinfo : EIATTR_CTAIDZ_USED
	.align		4
.L_1897:
        /*0044*/ 	.byte	0x01, 0x04
	.zero		2


	//----- nvinfo : EIATTR_CRS_STACK_SIZE
	.align		4
        /*0048*/ 	.byte	0x04, 0x1e
        /*004a*/ 	.short	(.L_1899 - .L_1898)
.L_1898:
        /*004c*/ 	.word	0x00000000
.L_1899:


//--------------------- .nv.info._Z32group_norm_nhwc_bwd_scale_kernelI11Bf16IOFp16WLi160EEv26Group_norm_nhwc_bwd_params --------------------------
	.section	.nv.info._Z32group_norm_nhwc_bwd_scale_kernelI11Bf16IOFp16WLi160EEv26Group_norm_nhwc_bwd_params,"",@"SHT_CUDA_INFO"
	.sectionflags	@""
	.align	4


	//----- nvinfo : EIATTR_CUDA_API_VERSION
	.align		4
        /*0000*/ 	.byte	0x04, 0x37
        /*0002*/ 	.short	(.L_1901 - .L_1900)
.L_1900:
        /*0004*/ 	.word	0x00000082


	//----- nvinfo : EIATTR_SW2861232_WAR
	.align		4
.L_1901:
        /*0008*/ 	.byte	0x01, 0x35
	.zero		2


	//----- nvinfo : EIATTR_PARAM_CBANK
	.align		4
        /*000c*/ 	.byte	0x04, 0x0a
        /*000e*/ 	.short	(.L_1903 - .L_1902)
	.align		4
.L_1902:
        /*0010*/ 	.word	index@(.nv.constant0._Z32group_norm_nhwc_bwd_scale_kernelI11Bf16IOFp16WLi160EEv26Group_norm_nhwc_bwd_params)
        /*0014*/ 	.short	0x0160
        /*0016*/ 	.short	0x00b8


	//----- nvinfo : EIATTR_CBANK_PARAM_SIZE
	.align		4
.L_1903:
        /*0018*/ 	.byte	0x03, 0x19
        /*001a*/ 	.short	0x00b8


	//----- nvinfo : EIATTR_KPARAM_INFO
	.align		4
        /*001c*/ 	.byte	0x04, 0x17
        /*001e*/ 	.short	(.L_1905 - .L_1904)
.L_1904:
        /*0020*/ 	.word	0x00000000
        /*0024*/ 	.short	0x0000
        /*0026*/ 	.short	0x0000
        /*0028*/ 	.byte	0x00, 0xf0, 0xe1, 0x02


	//----- nvinfo : EIATTR_MAXREG_COUNT
	.align		4
.L_1905:
        /*002c*/ 	.byte	0x03, 0x1b
        /*002e*/ 	.short	0x00ff


	//----- nvinfo : EIATTR_MERCURY_ISA_VERSION
	.align		4
        /*0030*/ 	.byte	0x03, 0x5f
        /*0032*/ 	.short	0x0000


	//----- nvinfo : EIATTR_EXIT_INSTR_OFFSETS
	.align		4
        /*0034*/ 	.byte	0x04, 0x1c
        /*0036*/ 	.short	(.L_1907 - .L_1906)


	//   ....[0]....
.L_1906:
        /*0038*/ 	.word	0x000012e0


	//   ....[1]....
        /*003c*/ 	.word	0x00001330


	//   ....[2]....
        /*0040*/ 	.word	0x00001530


	//----- nvinfo : EIATTR_CTAIDZ_USED
	.align		4
.L_1907:
        /*0044*/ 	.byte	0x01, 0x04
	.zero		2


	//----- nvinfo : EIATTR_CRS_STACK_SIZE
	.align		4
        /*0048*/ 	.byte	0x04, 0x1e
        /*004a*/ 	.short	(.L_1909 - .L_1908)
.L_1908:
        /*004c*/ 	.word	0x00000000
.L_1909:


//--------------------- .nv.info._Z32group_norm_nhwc_bwd_scale_kernelI11Fp16IOFp32WLi196EEv26Group_norm_nhwc_bwd_params --------------------------
	.section	.nv.info._Z32group_norm_nhwc_bwd_scale_kernelI11Fp16IOFp32WLi196EEv26Group_norm_nhwc_bwd_params,"",@"SHT_CUDA_INFO"
	.sectionflags	@""
	.align	4


	//----- nvinfo : EIATTR_CUDA_API_VERSION
	.align		4
        /*0000*/ 	.byte	0x04, 0x37
        /*0002*/ 	.short	(.L_1911 - .L_1910)
.L_1910:
        /*0004*/ 	.word	0x00000082


	//----- nvinfo : EIATTR_SW2861232_WAR
	.align		4
.L_1911:
        /*0008*/ 	.byte	0x01, 0x35
	.zero		2


	//----- nvinfo : EIATTR_PARAM_CBANK
	.align		4
        /*000c*/ 	.byte	0x04, 0x0a
        /*000e*/ 	.short	(.L_1913 - .L_1912)
	.align		4
.L_1912:
        /*0010*/ 	.word	index@(.nv.constant0._Z32group_norm_nhwc_bwd_scale_kernelI11Fp16IOFp32WLi196EEv26Group_norm_nhwc_bwd_params)
        /*0014*/ 	.short	0x0160
        /*0016*/ 	.short	0x00b8


	//----- nvinfo : EIATTR_CBANK_PARAM_SIZE
	.align		4
.L_1913:
        /*0018*/ 	.byte	0x03, 0x19
        /*001a*/ 	.short	0x00b8


	//----- nvinfo : EIATTR_KPARAM_INFO
	.align		4
        /*001c*/ 	.byte	0x04, 0x17
        /*001e*/ 	.short	(.L_1915 - .L_1914)
.L_1914:
        /*0020*/ 	.word	0x00000000
        /*0024*/ 	.short	0x0000
        /*0026*/ 	.short	0x0000
        /*0028*/ 	.byte	0x00, 0xf0, 0xe1, 0x02


	//----- nvinfo : EIATTR_MAXREG_COUNT
	.align		4
.L_1915:
        /*002c*/ 	.byte	0x03, 0x1b
        /*002e*/ 	.short	0x00ff


	//----- nvinfo : EIATTR_MERCURY_ISA_VERSION
	.align		4
        /*0030*/ 	.byte	0x03, 0x5f
        /*0032*/ 	.short	0x0000


	//----- nvinfo : EIATTR_EXIT_INSTR_OFFSETS
	.align		4
        /*0034*/ 	.byte	0x04, 0x1c
        /*0036*/ 	.short	(.L_1917 - .L_1916)


	//   ....[0]....
.L_1916:
        /*0038*/ 	.word	0x00001270


	//   ....[1]....
        /*003c*/ 	.word	0x000012c0


	//   ....[2]....
        /*0040*/ 	.word	0x000014a0


	//----- nvinfo : EIATTR_CTAIDZ_USED
	.align		4
.L_1917:
        /*0044*/ 	.byte	0x01, 0x04
	.zero		2


	//----- nvinfo : EIATTR_CRS_STACK_SIZE
	.align		4
        /*0048*/ 	.byte	0x04, 0x1e
        /*004a*/ 	.short	(.L_1919 - .L_1918)
.L_1918:
        /*004c*/ 	.word	0x00000000
.L_1919:


//--------------------- .nv.info._Z32group_norm_nhwc_bwd_scale_kernelI11Fp16IOFp32WLi168EEv26Group_norm_nhwc_bwd_params --------------------------
	.section	.nv.info._Z32group_norm_nhwc_bwd_scale_kernelI11Fp16IOFp32WLi168EEv26Group_norm_nhwc_bwd_params,"",@"SHT_CUDA_INFO"
	.sectionflags	@""
	.align	4


	//----- nvinfo : EIATTR_CUDA_API_VERSION
	.align		4
        /*0000*/ 	.byte	0x04, 0x37
        /*0002*/ 	.short	(.L_1921 - .L_1920)
.L_1920:
        /*0004*/ 	.word	0x00000082


	//----- nvinfo : EIATTR_SW2861232_WAR
	.align		4
.L_1921:
        /*0008*/ 	.byte	0x01, 0x35
	.zero		2


	//----- nvinfo : EIATTR_PARAM_CBANK
	.align		4
        /*000c*/ 	.byte	0x04, 0x0a
        /*000e*/ 	.short	(.L_1923 - .L_1922)
	.align		4
.L_1922:
        /*0010*/ 	.word	index@(.nv.constant0._Z32group_norm_nhwc_bwd_scale_kernelI11Fp16IOFp32WLi168EEv26Group_norm_nhwc_bwd_params)
        /*0014*/ 	.short	0x0160
        /*0016*/ 	.short	0x00b8


	//----- nvinfo : EIATTR_CBANK_PARAM_SIZE
	.align		4
.L_1923:
        /*0018*/ 	.byte	0x03, 0x19
        /*001a*/ 	.short	0x00b8


	//----- nvinfo : EIATTR_KPARAM_INFO
	.align		4
        /*001c*/ 	.byte	0x04, 0x17
        /*001e*/ 	.short	(.L_1925 - .L_1924)
.L_1924:
        /*0020*/ 	.word	0x00000000
        /*0024*/ 	.short	0x0000
        /*0026*/ 	.short	0x0000
        /*0028*/ 	.byte	0x00, 0xf0, 0xe1, 0x02


	//----- nvinfo : EIATTR_MAXREG_COUNT
	.align		4
.L_1925:
        /*002c*/ 	.byte	0x03, 0x1b
        /*002e*/ 	.short	0x00ff


	//----- nvinfo : EIATTR_MERCURY_ISA_VERSION
	.align		4
        /*0030*/ 	.byte	0x03, 0x5f
        /*0032*/ 	.short	0x0000


	//----- nvinfo : EIATTR_EXIT_INSTR_OFFSETS
	.align		4
        /*0034*/ 	.byte	0x04, 0x1c
        /*0036*/ 	.short	(.L_1927 - .L_1926)


	//   ....[0]....
.L_1926:
        /*0038*/ 	.word	0x00001270


	//   ....[1]....
        /*003c*/ 	.word	0x000012c0


	//   ....[2]....
        /*0040*/ 	.word	0x000014a0


	//----- nvinfo : EIATTR_CTAIDZ_USED
	.align		4
.L_1927:
        /*0044*/ 	.byte	0x01, 0x04
	.zero		2


	//----- nvinfo : EIATTR_CRS_STACK_SIZE
	.align		4
        /*0048*/ 	.byte	0x04, 0x1e
        /*004a*/ 	.short	(.L_1929 - .L_1928)
.L_1928:
        /*004c*/ 	.word	0x00000000
.L_1929:


//--------------------- .nv.info._Z32group_norm_nhwc_bwd_scale_kernelI11Fp16IOFp32WLi64EEv26Group_norm_nhwc_bwd_params --------------------------
	.section	.nv.info._Z32group_norm_nhwc_bwd_scale_kernelI11Fp16IOFp32WLi64EEv26Group_norm_nhwc_bwd_params,"",@"SHT_CUDA_INFO"
	.sectionflags	@""
	.align	4


	//----- nvinfo : EIATTR_CUDA_API_VERSION
	.align		4
        /*0000*/ 	.byte	0x04, 0x37
        /*0002*/ 	.short	(.L_1931 - .L_1930)
.L_1930:
        /*0004*/ 	.word	0x00000082


	//----- nvinfo : EIATTR_SW2861232_WAR
	.align		4
.L_1931:
        /*0008*/ 	.byte	0x01, 0x35
	.zero		2


	//----- nvinfo : EIATTR_PARAM_CBANK
	.align		4
        /*000c*/ 	.byte	0x04, 0x0a
        /*000e*/ 	.short	(.L_1933 - .L_1932)
	.align		4
.L_1932:
        /*0010*/ 	.word	index@(.nv.constant0._Z32group_norm_nhwc_bwd_scale_kernelI11Fp16IOFp32WLi64EEv26Group_norm_nhwc_bwd_params)
        /*0014*/ 	.short	0x0160
        /*0016*/ 	.short	0x00b8


	//----- nvinfo : EIATTR_CBANK_PARAM_SIZE
	.align		4
.L_1933:
        /*0018*/ 	.byte	0x03, 0x19
        /*001a*/ 	.short	0x00b8


	//----- nvinfo : EIATTR_KPARAM_INFO
	.align		4
        /*001c*/ 	.byte	0x04, 0x17
        /*001e*/ 	.short	(.L_1935 - .L_1934)
.L_1934:
        /*0020*/ 	.word	0x00000000
        /*0024*/ 	.short	0x0000
        /*0026*/ 	.short	0x0000
        /*0028*/ 	.byte	0x00, 0xf0, 0xe1, 0x02


	//----- nvinfo : EIATTR_MAXREG_COUNT
	.align		4
.L_1935:
        /*002c*/ 	.byte	0x03, 0x1b
        /*002e*/ 	.short	0x00ff


	//----- nvinfo : EIATTR_MERCURY_ISA_VERSION
	.align		4
        /*0030*/ 	.byte	0x03, 0x5f
        /*0032*/ 	.short	0x0000


	//----- nvinfo : EIATTR_EXIT_INSTR_OFFSETS
	.align		4
        /*0034*/ 	.byte	0x04, 0x1c
        /*0036*/ 	.short	(.L_1937 - .L_1936)


	//   ....[0]....
.L_1936:
        /*0038*/ 	.word	0x00001270


	//   ....[1]....
        /*003c*/ 	.word	0x000012c0


	//   ....[2]....
        /*0040*/ 	.word	0x000014a0


	//----- nvinfo : EIATTR_CTAIDZ_USED
	.align		4
.L_1937:
        /*0044*/ 	.byte	0x01, 0x04
	.zero		2


	//----- nvinfo : EIATTR_CRS_STACK_SIZE
	.align		4
        /*0048*/ 	.byte	0x04, 0x1e
        /*004a*/ 	.short	(.L_1939 - .L_1938)
.L_1938:
        /*004c*/ 	.word	0x00000000
.L_1939:


//--------------------- .nv.info._Z32group_norm_nhwc_bwd_scale_kernelI11Fp16IOFp32WLi128EEv26Group_norm_nhwc_bwd_params --------------------------
	.section	.nv.info._Z32group_norm_nhwc_bwd_scale_kernelI11Fp16IOFp32WLi128EEv26Group_norm_nhwc_bwd_params,"",@"SHT_CUDA_INFO"
	.sectionflags	@""
	.align	4


	//----- nvinfo : EIATTR_CUDA_API_VERSION
	.align		4
        /*0000*/ 	.byte	0x04, 0x37
        /*0002*/ 	.short	(.L_1941 - .L_1940)
.L_1940:
        /*0004*/ 	.word	0x00000082


	//----- nvinfo : EIATTR_SW2861232_WAR
	.align		4
.L_1941:
        /*0008*/ 	.byte	0x01, 0x35
	.zero		2


	//----- nvinfo : EIATTR_PARAM_CBANK
	.align		4
        /*000c*/ 	.byte	0x04, 0x0a
        /*000e*/ 	.short	(.L_1943 - .L_1942)
	.align		4
.L_1942:
        /*0010*/ 	.word	index@(.nv.constant0._Z32group_norm_nhwc_bwd_scale_kernelI11Fp16IOFp32WLi128EEv26Group_norm_nhwc_bwd_params)
        /*0014*/ 	.short	0x0160
        /*0016*/ 	.short	0x00b8


	//----- nvinfo : EIATTR_CBANK_PARAM_SIZE
	.align		4
.L_1943:
        /*0018*/ 	.byte	0x03, 0x19
        /*001a*/ 	.short	0x00b8


	//----- nvinfo : EIATTR_KPARAM_INFO
	.align		4
        /*001c*/ 	.byte	0x04, 0x17
        /*001e*/ 	.short	(.L_1945 - .L_1944)
.L_1944:
        /*0020*/ 	.word	0x00000000
        /*0024*/ 	.short	0x0000
        /*0026*/ 	.short	0x0000
        /*0028*/ 	.byte	0x00, 0xf0, 0xe1, 0x02


	//----- nvinfo : EIATTR_MAXREG_COUNT
	.align		4
.L_1945:
        /*002c*/ 	.byte	0x03, 0x1b
        /*002e*/ 	.short	0x00ff


	//----- nvinfo : EIATTR_MERCURY_ISA_VERSION
	.align		4
        /*0030*/ 	.byte	0x03, 0x5f
        /*0032*/ 	.short	0x0000


	//----- nvinfo : EIATTR_EXIT_INSTR_OFFSETS
	.align		4
        /*0034*/ 	.byte	0x04, 0x1c
        /*0036*/ 	.short	(.L_1947 - .L_1946)


	//   ....[0]....
.L_1946:
        /*0038*/ 	.word	0x00001270


	//   ....[1]....
        /*003c*/ 	.word	0x000012c0


	//   ....[2]....
        /*0040*/ 	.word	0x000014a0


	//----- nvinfo : EIATTR_CTAIDZ_USED
	.align		4
.L_1947:
        /*0044*/ 	.byte	0x01, 0x04
	.zero		2


	//----- nvinfo : EIATTR_CRS_STACK_SIZE
	.align		4
        /*0048*/ 	.byte	0x04, 0x1e
        /*004a*/ 	.short	(.L_1949 - .L_1948)
.L_1948:
        /*004c*/ 	.word	0x00000000
.L_1949:


//--------------------- .nv.info._Z32group_norm_nhwc_bwd_scale_kernelI11Fp16IOFp32WLi192EEv26Group_norm_nhwc_bwd_params --------------------------
	.section	.nv.info._Z32group_norm_nhwc_bwd_scale_kernelI11Fp16IOFp32WLi192EEv26Group_norm_nhwc_bwd_params,"",@"SHT_CUDA_INFO"
	.sectionflags	@""
	.align	4


	//----- nvinfo : EIATTR_CUDA_API_VERSION
	.align		4
        /*0000*/ 	.byte	0x04, 0x37
        /*0002*/ 	.short	(.L_1951 - .L_1950)
.L_1950:
        /*0004*/ 	.word	0x00000082


	//----- nvinfo : EIATTR_SW2861232_WAR
	.align		4
.L_1951:
        /*0008*/ 	.byte	0x01, 0x35
	.zero		2


	//----- nvinfo : EIATTR_PARAM_CBANK
	.align		4
        /*000c*/ 	.byte	0x04, 0x0a
        /*000e*/ 	.short	(.L_1953 - .L_1952)
	.align		4
.L_1952:
        /*0010*/ 	.word	index@(.nv.constant0._Z32group_norm_nhwc_bwd_scale_kernelI11Fp16IOFp32WLi192EEv26Group_norm_nhwc_bwd_params)
        /*0014*/ 	.short	0x0160
        /*0016*/ 	.short	0x00b8


	//----- nvinfo : EIATTR_CBANK_PARAM_SIZE
	.align		4
.L_1953:
        /*0018*/ 	.byte	0x03, 0x19
        /*001a*/ 	.short	0x00b8


	//----- nvinfo : EIATTR_KPARAM_INFO
	.align		4
        /*001c*/ 	.byte	0x04, 0x17
        /*001e*/ 	.short	(.L_1955 - .L_1954)
.L_1954:
        /*0020*/ 	.word	0x00000000
        /*0024*/ 	.short	0x0000
        /*0026*/ 	.short	0x0000
        /*0028*/ 	.byte	0x00, 0xf0, 0xe1, 0x02


	//----- nvinfo : EIATTR_MAXREG_COUNT
	.align		4
.L_1955:
        /*002c*/ 	.byte	0x03, 0x1b
        /*002e*/ 	.short	0x00ff


	//----- nvinfo : EIATTR_MERCURY_ISA_VERSION
	.align		4
        /*0030*/ 	.byte	0x03, 0x5f
        /*0032*/ 	.short	0x0000


	//----- nvinfo : EIATTR_EXIT_INSTR_OFFSETS
	.align		4
        /*0034*/ 	.byte	0x04, 0x1c
        /*0036*/ 	.short	(.L_1957 - .L_1956)


	//   ....[0]....
.L_1956:
        /*0038*/ 	.word	0x00001270


	//   ....[1]....
        /*003c*/ 	.word	0x000012c0


	//   ....[2]....
        /*0040*/ 	.word	0x000014a0


	//----- nvinfo : EIATTR_CTAIDZ_USED
	.align		4
.L_1957:
        /*0044*/ 	.byte	0x01, 0x04
	.zero		2


	//----- nvinfo : EIATTR_CRS_STACK_SIZE
	.align		4
        /*0048*/ 	.byte	0x04, 0x1e
        /*004a*/ 	.short	(.L_1959 - .L_1958)
.L_1958:
        /*004c*/ 	.word	0x00000000
.L_1959:


//--------------------- .nv.info._Z32group_norm_nhwc_bwd_scale_kernelI11Fp16IOFp32WLi448EEv26Group_norm_nhwc_bwd_params --------------------------
	.section	.nv.info._Z32group_norm_nhwc_bwd_scale_kernelI11Fp16IOFp32WLi448EEv26Group_norm_nhwc_bwd_params,"",@"SHT_CUDA_INFO"
	.sectionflags	@""
	.align	4


	//----- nvinfo : EIATTR_CUDA_API_VERSION
	.align		4
        /*0000*/ 	.byte	0x04, 0x37
        /*0002*/ 	.short	(.L_1961 - .L_1960)
.L_1960:
        /*0004*/ 	.word	0x00000082


	//----- nvinfo : EIATTR_SW2861232_WAR
	.align		4
.L_1961:
        /*0008*/ 	.byte	0x01, 0x35
	.zero		2


	//----- nvinfo : EIATTR_PARAM_CBANK
	.align		4
        /*000c*/ 	.byte	0x04, 0x0a
        /*000e*/ 	.short	(.L_1963 - .L_1962)
	.align		4
.L_1962:
        /*0010*/ 	.word	index@(.nv.constant0._Z32group_norm_nhwc_bwd_scale_kernelI11Fp16IOFp32WLi448EEv26Group_norm_nhwc_bwd_params)
        /*0014*/ 	.short	0x0160
        /*0016*/ 	.short	0x00b8


	//----- nvinfo : EIATTR_CBANK_PARAM_SIZE
	.align		4
.L_1963:
        /*0018*/ 	.byte	0x03, 0x19
        /*001a*/ 	.short	0x00b8


	//----- nvinfo : EIATTR_KPARAM_INFO
	.align		4
        /*001c*/ 	.byte	0x04, 0x17
        /*001e*/ 	.short	(.L_1965 - .L_1964)
.L_1964:
        /*0020*/ 	.word	0x00000000
        /*0024*/ 	.short	0x0000
        /*0026*/ 	.short	0x0000
        /*0028*/ 	.byte	0x00, 0xf0, 0xe1, 0x02


	//----- nvinfo : EIATTR_MAXREG_COUNT
	.align		4
.L_1965:
        /*002c*/ 	.byte	0x03, 0x1b
        /*002e*/ 	.short	0x00ff


	//----- nvinfo : EIATTR_MERCURY_ISA_VERSION
	.align		4
        /*0030*/ 	.byte	0x03, 0x5f
        /*0032*/ 	.short	0x0000


	//----- nvinfo : EIATTR_EXIT_INSTR_OFFSETS
	.align		4
        /*0034*/ 	.byte	0x04, 0x1c
        /*0036*/ 	.short	(.L_1967 - .L_1966)


	//   ....[0]....
.L_1966:
        /*0038*/ 	.word	0x00001270


	//   ....[1]....
        /*003c*/ 	.word	0x000012c0


	//   ....[2]....
        /*0040*/ 	.word	0x000014a0


	//----- nvinfo : EIATTR_CTAIDZ_USED
	.align		4
.L_1967:
        /*0044*/ 	.byte	0x01, 0x04
	.zero		2


	//----- nvinfo : EIATTR_CRS_STACK_SIZE
	.align		4
        /*0048*/ 	.byte	0x04, 0x1e
        /*004a*/ 	.short	(.L_1969 - .L_1968)
.L_1968:
        /*004c*/ 	.word	0x00000000
.L_1969:


//--------------------- .nv.info._Z32group_norm_nhwc_bwd_scale_kernelI11Fp16IOFp32WLi256EEv26Group_norm_nhwc_bwd_params --------------------------
	.section	.nv.info._Z32group_norm_nhwc_bwd_scale_kernelI11Fp16IOFp32WLi256EEv26Group_norm_nhwc_bwd_params,"",@"SHT_CUDA_INFO"
	.sectionflags	@""
	.align	4


	//----- nvinfo : EIATTR_CUDA_API_VERSION
	.align		4
        /*0000*/ 	.byte	0x04, 0x37
        /*0002*/ 	.short	(.L_1971 - .L_1970)
.L_1970:
        /*0004*/ 	.word	0x00000082


	//----- nvinfo : EIATTR_SW2861232_WAR
	.align		4
.L_1971:
        /*0008*/ 	.byte	0x01, 0x35
	.zero		2


	//----- nvinfo : EIATTR_PARAM_CBANK
	.align		4
        /*000c*/ 	.byte	0x04, 0x0a
        /*000e*/ 	.short	(.L_1973 - .L_1972)
	.align		4
.L_1972:
        /*0010*/ 	.word	index@(.nv.constant0._Z32group_norm_nhwc_bwd_scale_kernelI11Fp16IOFp32WLi256EEv26Group_norm_nhwc_bwd_params)
        /*0014*/ 	.short	0x0160
        /*0016*/ 	.short	0x00b8


	//----- nvinfo : EIATTR_CBANK_PARAM_SIZE
	.align		4
.L_1973:
        /*0018*/ 	.byte	0x03, 0x19
        /*001a*/ 	.short	0x00b8


	//----- nvinfo : EIATTR_KPARAM_INFO
	.align		4
        /*001c*/ 	.byte	0x04, 0x17
        /*001e*/ 	.short	(.L_1975 - .L_1974)
.L_1974:
        /*0020*/ 	.word	0x00000000
        /*0024*/ 	.short	0x0000
        /*0026*/ 	.short	0x0000
        /*0028*/ 	.byte	0x00, 0xf0, 0xe1, 0x02


	//----- nvinfo : EIATTR_MAXREG_COUNT
	.align		4
.L_1975:
        /*002c*/ 	.byte	0x03, 0x1b
        /*002e*/ 	.short	0x00ff


	//----- nvinfo : EIATTR_MERCURY_ISA_VERSION
	.align		4
        /*0030*/ 	.byte	0x03, 0x5f
        /*0032*/ 	.short	0x0000


	//----- nvinfo : EIATTR_EXIT_INSTR_OFFSETS
	.align		4
        /*0034*/ 	.byte	0x04, 0x1c
        /*0036*/ 	.short	(.L_1977 - .L_1976)


	//   ....[0]....
.L_1976:
        /*0038*/ 	.word	0x00001270


	//   ....[1]....
        /*003c*/ 	.word	0x000012c0


	//   ....[2]....
        /*0040*/ 	.word	0x000014a0


	//----- nvinfo : EIATTR_CTAIDZ_USED
	.align		4
.L_1977:
        /*0044*/ 	.byte	0x01, 0x04
	.zero		2


	//----- nvinfo : EIATTR_CRS_STACK_SIZE
	.align		4
        /*0048*/ 	.byte	0x04, 0x1e
        /*004a*/ 	.short	(.L_1979 - .L_1978)
.L_1978:
        /*004c*/ 	.word	0x00000000
.L_1979:


//--------------------- .nv.info._Z32group_norm_nhwc_bwd_scale_kernelI11Fp16IOFp32WLi120EEv26Group_norm_nhwc_bwd_params --------------------------
	.section	.nv.info._Z32group_norm_nhwc_bwd_scale_kernelI11Fp16IOFp32WLi120EEv26Group_norm_nhwc_bwd_params,"",@"SHT_CUDA_INFO"
	.sectionflags	@""
	.align	4


	//----- nvinfo : EIATTR_CUDA_API_VERSION
	.align		4
        /*0000*/ 	.byte	0x04, 0x37
        /*0002*/ 	.short	(.L_1981 - .L_1980)
.L_1980:
        /*0004*/ 	.word	0x00000082


	//----- nvinfo : EIATTR_SW2861232_WAR
	.align		4
.L_1981:
        /*0008*/ 	.byte	0x01, 0x35
	.zero		2


	//----- nvinfo : EIATTR_PARAM_CBANK
	.align		4
        /*000c*/ 	.byte	0x04, 0x0a
        /*000e*/ 	.short	(.L_1983 - .L_1982)
	.align		4
.L_1982:
        /*0010*/ 	.word	index@(.nv.constant0._Z32group_norm_nhwc_bwd_scale_kernelI11Fp16IOFp32WLi120EEv26Group_norm_nhwc_bwd_params)
        /*0014*/ 	.short	0x0160
        /*0016*/ 	.short	0x00b8


	//----- nvinfo : EIATTR_CBANK_PARAM_SIZE
	.align		4
.L_1983:
        /*0018*/ 	.byte	0x03, 0x19
        /*001a*/ 	.short	0x00b8


	//----- nvinfo : EIATTR_KPARAM_INFO
	.align		4
        /*001c*/ 	.byte	0x04, 0x17
        /*001e*/ 	.short	(.L_1985 - .L_1984)
.L_1984:
        /*0020*/ 	.word	0x00000000
        /*0024*/ 	.short	0x0000
        /*0026*/ 	.short	0x0000
        /*0028*/ 	.byte	0x00, 0xf0, 0xe1, 0x02


	//----- nvinfo : EIATTR_MAXREG_COUNT
	.align		4
.L_1985:
        /*002c*/ 	.byte	0x03, 0x1b
        /*002e*/ 	.short	0x00ff


	//----- nvinfo : EIATTR_MERCURY_ISA_VERSION
	.align		4
        /*0030*/ 	.byte	0x03, 0x5f
        /*0032*/ 	.short	0x0000


	//----- nvinfo : EIATTR_EXIT_INSTR_OFFSETS
	.align		4
        /*0034*/ 	.byte	0x04, 0x1c
        /*0036*/ 	.short	(.L_1987 - .L_1986)


	//   ....[0]....
.L_1986:
        /*0038*/ 	.word	0x00001270


	//   ....[1]....
        /*003c*/ 	.word	0x000012c0


	//   ....[2]....
        /*0040*/ 	.word	0x000014a0


	//----- nvinfo : EIATTR_CTAIDZ_USED
	.align		4
.L_1987:
        /*0044*/ 	.byte	0x01, 0x04
	.zero		2


	//----- nvinfo : EIATTR_CRS_STACK_SIZE
	.align		4
        /*0048*/ 	.byte	0x04, 0x1e
        /*004a*/ 	.short	(.L_1989 - .L_1988)
.L_1988:
        /*004c*/ 	.word	0x00000000
.L_1989:


//--------------------- .nv.info._Z32group_norm_nhwc_bwd_scale_kernelI11Fp16IOFp32WLi140EEv26Group_norm_nhwc_bwd_params --------------------------
	.section	.nv.info._Z32group_norm_nhwc_bwd_scale_kernelI11Fp16IOFp32WLi140EEv26Group_norm_nhwc_bwd_params,"",@"SHT_CUDA_INFO"
	.sectionflags	@""
	.align	4


	//----- nvinfo : EIATTR_CUDA_API_VERSION
	.align		4
        /*0000*/ 	.byte	0x04, 0x37
        /*0002*/ 	.short	(.L_1991 - .L_1990)
.L_1990:
        /*0004*/ 	.word	0x00000082


	//----- nvinfo : EIATTR_SW2861232_WAR
	.align		4
.L_1991:
        /*0008*/ 	.byte	0x01, 0x35
	.zero		2


	//----- nvinfo : EIATTR_PARAM_CBANK
	.align		4
        /*000c*/ 	.byte	0x04, 0x0a
        /*000e*/ 	.short	(.L_1993 - .L_1992)
	.align		4
.L_1992:
        /*0010*/ 	.word	index@(.nv.constant0._Z32group_norm_nhwc_bwd_scale_kernelI11Fp16IOFp32WLi140EEv26Group_norm_nhwc_bwd_params)
        /*0014*/ 	.short	0x0160
        /*0016*/ 	.short	0x00b8


	//----- nvinfo : EIATTR_CBANK_PARAM_SIZE
	.align		4
.L_1993:
        /*0018*/ 	.byte	0x03, 0x19
        /*001a*/ 	.short	0x00b8


	//----- nvinfo : EIATTR_KPARAM_INFO
	.align		4
        /*001c*/ 	.byte	0x04, 0x17
        /*001e*/ 	.short	(.L_1995 - .L_1994)
.L_1994:
        /*0020*/ 	.word	0x00000000
        /*0024*/ 	.short	0x0000
        /*0026*/ 	.short	0x0000
        /*0028*/ 	.byte	0x00, 0xf0, 0xe1, 0x02


	//----- nvinfo : EIATTR_MAXREG_COUNT
	.align		4
.L_1995:
        /*002c*/ 	.byte	0x03, 0x1b
        /*002e*/ 	.short	0x00ff


	//----- nvinfo : EIATTR_MERCURY_ISA_VERSION
	.align		4
        /*0030*/ 	.byte	0x03, 0x5f
        /*0032*/ 	.short	0x0000


	//----- nvinfo : EIATTR_EXIT_INSTR_OFFSETS
	.align		4
        /*0034*/ 	.byte	0x04, 0x1c
        /*0036*/ 	.short	(.L_1997 - .L_1996)


	//   ....[0]....
.L_1996:
        /*0038*/ 	.word	0x00001270


	//   ....[1]....
        /*003c*/ 	.word	0x000012c0


	//   ....[2]....
        /*0040*/ 	.word	0x000014a0


	//----- nvinfo : EIATTR_CTAIDZ_USED
	.align		4
.L_1997:
        /*0044*/ 	.byte	0x01, 0x04
	.zero		2


	//----- nvinfo : EIATTR_CRS_STACK_SIZE
	.align		4
        /*0048*/ 	.byte	0x04, 0x1e
        /*004a*/ 	.short	(.L_1999 - .L_1998)
.L_1998:
        /*004c*/ 	.word	0x00000000
.L_1999:


//--------------------- .nv.info._Z32group_norm_nhwc_bwd_scale_kernelI11Fp16IOFp32WLi160EEv26Group_norm_nhwc_bwd_params --------------------------
	.section	.nv.info._Z32group_norm_nhwc_bwd_scale_kernelI11Fp16IOFp32WLi160EEv26Group_norm_nhwc_bwd_params,"",@"SHT_CUDA_INFO"
	.sectionflags	@""
	.align	4


	//----- nvinfo : EIATTR_CUDA_API_VERSION
	.align		4
        /*0000*/ 	.byte	0x04, 0x37
        /*0002*/ 	.short	(.L_2001 - .L_2000)
.L_2000:
        /*0004*/ 	.word	0x00000082


	//----- nvinfo : EIATTR_SW2861232_WAR
	.align		4
.L_2001:
        /*0008*/ 	.byte	0x01, 0x35
	.zero		2


	//----- nvinfo : EIATTR_PARAM_CBANK
	.align		4
        /*000c*/ 	.byte	0x04, 0x0a
        /*000e*/ 	.short	(.L_2003 - .L_2002)
	.align		4
.L_2002:
        /*0010*/ 	.word	index@(.nv.constant0._Z32group_norm_nhwc_bwd_scale_kernelI11Fp16IOFp32WLi160EEv26Group_norm_nhwc_bwd_params)
        /*0014*/ 	.short	0x0160
        /*0016*/ 	.short	0x00b8


	//----- nvinfo : EIATTR_CBANK_PARAM_SIZE
	.align		4
.L_2003:
        /*0018*/ 	.byte	0x03, 0x19
        /*001a*/ 	.short	0x00b8


	//----- nvinfo : EIATTR_KPARAM_INFO
	.align		4
        /*001c*/ 	.byte	0x04, 0x17
        /*001e*/ 	.short	(.L_2005 - .L_2004)
.L_2004:
        /*0020*/ 	.word	0x00000000
        /*0024*/ 	.short	0x0000
        /*0026*/ 	.short	0x0000
        /*0028*/ 	.byte	0x00, 0xf0, 0xe1, 0x02


	//----- nvinfo : EIATTR_MAXREG_COUNT
	.align		4
.L_2005:
        /*002c*/ 	.byte	0x03, 0x1b
        /*002e*/ 	.short	0x00ff


	//----- nvinfo : EIATTR_MERCURY_ISA_VERSION
	.align		4
        /*0030*/ 	.byte	0x03, 0x5f
        /*0032*/ 	.short	0x0000


	//----- nvinfo : EIATTR_EXIT_INSTR_OFFSETS
	.align		4
        /*0034*/ 	.byte	0x04, 0x1c
        /*0036*/ 	.short	(.L_2007 - .L_2006)


	//   ....[0]....
.L_2006:
        /*0038*/ 	.word	0x00001270


	//   ....[1]....
        /*003c*/ 	.word	0x000012c0


	//   ....[2]....
        /*0040*/ 	.word	0x000014a0


	//----- nvinfo : EIATTR_CTAIDZ_USED
	.align		4
.L_2007:
        /*0044*/ 	.byte	0x01, 0x04
	.zero		2


	//----- nvinfo : EIATTR_CRS_STACK_SIZE
	.align		4
        /*0048*/ 	.byte	0x04, 0x1e
        /*004a*/ 	.short	(.L_2009 - .L_2008)
.L_2008:
        /*004c*/ 	.word	0x00000000
.L_2009:


//--------------------- .nv.info._Z32group_norm_nhwc_bwd_scale_kernelI11Fp16IOBf16WLi196EEv26Group_norm_nhwc_bwd_params --------------------------
	.section	.nv.info._Z32group_norm_nhwc_bwd_scale_kernelI11Fp16IOBf16WLi196EEv26Group_norm_nhwc_bwd_params,"",@"SHT_CUDA_INFO"
	.sectionflags	@""
	.align	4


	//----- nvinfo : EIATTR_CUDA_API_VERSION
	.align		4
        /*0000*/ 	.byte	0x04, 0x37
        /*0002*/ 	.short	(.L_2011 - .L_2010)
.L_2010:
        /*0004*/ 	.word	0x00000082


	//----- nvinfo : EIATTR_SW2861232_WAR
	.align		4
.L_2011:
        /*0008*/ 	.byte	0x01, 0x35
	.zero		2


	//----- nvinfo : EIATTR_PARAM_CBANK
	.align		4
        /*000c*/ 	.byte	0x04, 0x0a
        /*000e*/ 	.short	(.L_2013 - .L_2012)
	.align		4
.L_2012:
        /*0010*/ 	.word	index@(.nv.constant0._Z32group_norm_nhwc_bwd_scale_kernelI11Fp16IOBf16WLi196EEv26Group_norm_nhwc_bwd_params)
        /*0014*/ 	.short	0x0160
        /*0016*/ 	.short	0x00b8


	//----- nvinfo : EIATTR_CBANK_PARAM_SIZE
	.align		4
.L_2013:
        /*0018*/ 	.byte	0x03, 0x19
        /*001a*/ 	.short	0x00b8


	//----- nvinfo : EIATTR_KPARAM_INFO
	.align		4
        /*001c*/ 	.byte	0x04, 0x17
        /*001e*/ 	.short	(.L_2015 - .L_2014)
.L_2014:
        /*0020*/ 	.word	0x00000000
        /*0024*/ 	.short	0x0000
        /*0026*/ 	.short	0x0000
        /*0028*/ 	.byte	0x00, 0xf0, 0xe1, 0x02


	//----- nvinfo : EIATTR_MAXREG_COUNT
	.align		4
.L_2015:
        /*002c*/ 	.byte	0x03, 0x1b
        /*002e*/ 	.short	0x00ff


	//----- nvinfo : EIATTR_MERCURY_ISA_VERSION
	.align		4
        /*0030*/ 	.byte	0x03, 0x5f
        /*0032*/ 	.short	0x0000


	//----- nvinfo : EIATTR_EXIT_INSTR_OFFSETS
	.align		4
        /*0034*/ 	.byte	0x04, 0x1c
        /*0036*/ 	.short	(.L_2017 - .L_2016)


	//   ....[0]....
.L_2016:
        /*0038*/ 	.word	0x00001280


	//   ....[1]....
        /*003c*/ 	.word	0x000012d0


	//   ....[2]....
        /*0040*/ 	.word	0x000014d0


	//----- nvinfo : EIATTR_CTAIDZ_USED
	.align		4
.L_2017:
        /*0044*/ 	.byte	0x01, 0x04
	.zero		2


	//----- nvinfo : EIATTR_CRS_STACK_SIZE
	.align		4
        /*0048*/ 	.byte	0x04, 0x1e
        /*004a*/ 	.short	(.L_2019 - .L_2018)
.L_2018:
        /*004c*/ 	.word	0x00000000
.L_2019:


//--------------------- .nv.info._Z32group_norm_nhwc_bwd_scale_kernelI11Fp16IOBf16WLi168EEv26Group_norm_nhwc_bwd_params --------------------------
	.section	.nv.info._Z32group_norm_nhwc_bwd_scale_kernelI11Fp16IOBf16WLi168EEv26Group_norm_nhwc_bwd_params,"",@"SHT_CUDA_INFO"
	.sectionflags	@""
	.align	4


	//----- nvinfo : EIATTR_CUDA_API_VERSION
	.align		4
        /*0000*/ 	.byte	0x04, 0x37
        /*0002*/ 	.short	(.L_2021 - .L_2020)
.L_2020:
        /*0004*/ 	.word	0x00000082


	//----- nvinfo : EIATTR_SW2861232_WAR
	.align		4
.L_2021:
        /*0008*/ 	.byte	0x01, 0x35
	.zero		2


	//----- nvinfo : EIATTR_PARAM_CBANK
	.align		4
        /*000c*/ 	.byte	0x04, 0x0a
        /*000e*/ 	.short	(.L_2023 - .L_2022)
	.align		4
.L_2022:
        /*0010*/ 	.word	index@(.nv.constant0._Z32group_norm_nhwc_bwd_scale_kernelI11Fp16IOBf16WLi168EEv26Group_norm_nhwc_bwd_params)
        /*0014*/ 	.short	0x0160
        /*0016*/ 	.short	0x00b8


	//----- nvinfo : EIATTR_CBANK_PARAM_SIZE
	.align		4
.L_2023:
        /*0018*/ 	.byte	0x03, 0x19
        /*001a*/ 	.short	0x00b8


	//----- nvinfo : EIATTR_KPARAM_INFO
	.align		4
        /*001c*/ 	.byte	0x04, 0x17
        /*001e*/ 	.short	(.L_2025 - .L_2024)
.L_2024:
        /*0020*/ 	.word	0x00000000
        /*0024*/ 	.short	0x0000
        /*0026*/ 	.short	0x0000
        /*0028*/ 	.byte	0x00, 0xf0, 0xe1, 0x02


	//----- nvinfo : EIATTR_MAXREG_COUNT
	.align		4
.L_2025:
        /*002c*/ 	.byte	0x03, 0x1b
        /*002e*/ 	.short	0x00ff


	//----- nvinfo : EIATTR_MERCURY_ISA_VERSION
	.align		4
        /*0030*/ 	.byte	0x03, 0x5f
        /*0032*/ 	.short	0x0000


	//----- nvinfo : EIATTR_EXIT_INSTR_OFFSETS
	.align		4
        /*0034*/ 	.byte	0x04, 0x1c
        /*0036*/ 	.short	(.L_2027 - .L_2026)


	//   ....[0]....
.L_2026:
        /*0038*/ 	.word	0x00001280


	//   ....[1]....
        /*003c*/ 	.word	0x000012d0


	//   ....[2]....
        /*0040*/ 	.word	0x000014d0


	//----- nvinfo : EIATTR_CTAIDZ_USED
	.align		4
.L_2027:
        /*0044*/ 	.byte	0x01, 0x04
	.zero		2


	//----- nvinfo : EIATTR_CRS_STACK_SIZE
	.align		4
        /*0048*/ 	.byte	0x04, 0x1e
        /*004a*/ 	.short	(.L_2029 - .L_2028)
.L_2028:
        /*004c*/ 	.word	0x00000000
.L_2029:


//--------------------- .nv.info._Z32group_norm_nhwc_bwd_scale_kernelI11Fp16IOBf16WLi64EEv26Group_norm_nhwc_bwd_params --------------------------
	.section	.nv.info._Z32group_norm_nhwc_bwd_scale_kernelI11Fp16IOBf16WLi64EEv26Group_norm_nhwc_bwd_params,"",@"SHT_CUDA_INFO"
	.sectionflags	@""
	.align	4


	//----- nvinfo : EIATTR_CUDA_API_VERSION
	.align		4
        /*0000*/ 	.byte	0x04, 0x37
        /*0002*/ 	.short	(.L_2031 - .L_2030)
.L_2030:
        /*0004*/ 	.word	0x00000082


	//----- nvinfo : EIATTR_SW2861232_WAR
	.align		4
.L_2031:
        /*0008*/ 	.byte	0x01, 0x35
	.zero		2


	//----- nvinfo : EIATTR_PARAM_CBANK
	.align		4
        /*000c*/ 	.byte	0x04, 0x0a
        /*000e*/ 	.short	(.L_2033 - .L_2032)
	.align		4
.L_2032:
        /*0010*/ 	.word	index@(.nv.constant0._Z32group_norm_nhwc_bwd_scale_kernelI11Fp16IOBf16WLi64EEv26Group_norm_nhwc_bwd_params)
        /*0014*/ 	.short	0x0160
        /*0016*/ 	.short	0x00b8


	//----- nvinfo : EIATTR_CBANK_PARAM_SIZE
	.align		4
.L_2033:
        /*0018*/ 	.byte	0x03, 0x19
        /*001a*/ 	.short	0x00b8


	//----- nvinfo : EIATTR_KPARAM_INFO
	.align		4
        /*001c*/ 	.byte	0x04, 0x17
        /*001e*/ 	.short	(.L_2035 - .L_2034)
.L_2034:
        /*0020*/ 	.word	0x00000000
        /*0024*/ 	.short	0x0000
        /*0026*/ 	.short	0x0000
        /*0028*/ 	.byte	0x00, 0xf0, 0xe1, 0x02


	//----- nvinfo : EIATTR_MAXREG_COUNT
	.align		4
.L_2035:
        /*002c*/ 	.byte	0x03, 0x1b
        /*002e*/ 	.short	0x00ff


	//----- nvinfo : EIATTR_MERCURY_ISA_VERSION
	.align		4
        /*0030*/ 	.byte	0x03, 0x5f
        /*0032*/ 	.short	0x0000


	//----- nvinfo : EIATTR_EXIT_INSTR_OFFSETS
	.align		4
        /*0034*/ 	.byte	0x04, 0x1c
        /*0036*/ 	.short	(.L_2037 - .L_2036)


	//   ....[0]....
.L_2036:
        /*0038*/ 	.word	0x00001280


	//   ....[1]....
        /*003c*/ 	.word	0x000012d0


	//   ....[2]....
        /*0040*/ 	.word	0x000014d0


	//----- nvinfo : EIATTR_CTAIDZ_USED
	.align		4
.L_2037:
        /*0044*/ 	.byte	0x01, 0x04
	.zero		2


	//----- nvinfo : EIATTR_CRS_STACK_SIZE
	.align		4
        /*0048*/ 	.byte	0x04, 0x1e
        /*004a*/ 	.short	(.L_2039 - .L_2038)
.L_2038:
        /*004c*/ 	.word	0x00000000
.L_2039:


//--------------------- .nv.info._Z32group_norm_nhwc_bwd_scale_kernelI11Fp16IOBf16WLi128EEv26Group_norm_nhwc_bwd_params --------------------------
	.section	.nv.info._Z32group_norm_nhwc_bwd_scale_kernelI11Fp16IOBf16WLi128EEv26Group_norm_nhwc_bwd_params,"",@"SHT_CUDA_INFO"
	.sectionflags	@""
	.align	4


	//----- nvinfo : EIATTR_CUDA_API_VERSION
	.align		4
        /*0000*/ 	.byte	0x04, 0x37
        /*0002*/ 	.short	(.L_2041 - .L_2040)
.L_2040:
        /*0004*/ 	.word	0x00000082


	//----- nvinfo : EIATTR_SW2861232_WAR
	.align		4
.L_2041:
        /*0008*/ 	.byte	0x01, 0x35
	.zero		2


	//----- nvinfo : EIATTR_PARAM_CBANK
	.align		4
        /*000c*/ 	.byte	0x04, 0x0a
        /*000e*/ 	.short	(.L_2043 - .L_2042)
	.align		4
.L_2042:
        /*0010*/ 	.word	index@(.nv.constant0._Z32group_norm_nhwc_bwd_scale_kernelI11Fp16IOBf16WLi128EEv26Group_norm_nhwc_bwd_params)
        /*0014*/ 	.short	0x0160
        /*0016*/ 	.short	0x00b8


	//----- nvinfo : EIATTR_CBANK_PARAM_SIZE
	.align		4
.L_2043:
        /*0018*/ 	.byte	0x03, 0x19
        /*001a*/ 	.short	0x00b8


	//----- nvinfo : EIATTR_KPARAM_INFO
	.align		4
        /*001c*/ 	.byte	0x04, 0x17
        /*001e*/ 	.short	(.L_2045 - .L_2044)
.L_2044:
        /*0020*/ 	.word	0x00000000
        /*0024*/ 	.short	0x0000
        /*0026*/ 	.short	0x0000
        /*0028*/ 	.byte	0x00, 0xf0, 0xe1, 0x02


	//----- nvinfo : EIATTR_MAXREG_COUNT
	.align		4
.L_2045:
        /*002c*/ 	.byte	0x03, 0x1b
        /*002e*/ 	.short	0x00ff


	//----- nvinfo : EIATTR_MERCURY_ISA_VERSION
	.align		4
        /*0030*/ 	.byte	0x03, 0x5f
        /*0032*/ 	.short	0x0000


	//----- nvinfo : EIATTR_EXIT_INSTR_OFFSETS
	.align		4
        /*0034*/ 	.byte	0x04, 0x1c
        /*0036*/ 	.short	(.L_2047 - .L_2046)


	//   ....[0]....
.L_2046:
        /*0038*/ 	.word	0x00001280


	//   ....[1]....
        /*003c*/ 	.word	0x000012d0


	//   ....[2]....
        /*0040*/ 	.word	0x000014d0


	//----- nvinfo : EIATTR_CTAIDZ_USED
	.align		4
.L_2047:
        /*0044*/ 	.byte	0x01, 0x04
	.zero		2


	//----- nvinfo : EIATTR_CRS_STACK_SIZE
	.align		4
        /*0048*/ 	.byte	0x04, 0x1e
        /*004a*/ 	.short	(.L_2049 - .L_2048)
.L_2048:
        /*004c*/ 	.word	0x00000000
.L_2049:


//--------------------- .nv.info._Z32group_norm_nhwc_bwd_scale_kernelI11Fp16IOBf16WLi192EEv26Group_norm_nhwc_bwd_params --------------------------
	.section	.nv.info._Z32group_norm_nhwc_bwd_scale_kernelI11Fp16IOBf16WLi192EEv26Group_norm_nhwc_bwd_params,"",@"SHT_CUDA_INFO"
	.sectionflags	@""
	.align	4


	//----- nvinfo : EIATTR_CUDA_API_VERSION
	.align		4
        /*0000*/ 	.byte	0x04, 0x37
        /*0002*/ 	.short	(.L_2051 - .L_2050)
.L_2050:
        /*0004*/ 	.word	0x00000082


	//----- nvinfo : EIATTR_SW2861232_WAR
	.align		4
.L_2051:
        /*0008*/ 	.byte	0x01, 0x35
	.zero		2


	//----- nvinfo : EIATTR_PARAM_CBANK
	.align		4
        /*000c*/ 	.byte	0x04, 0x0a
        /*000e*/ 	.short	(.L_2053 - .L_2052)
	.align		4
.L_2052:
        /*0010*/ 	.word	index@(.nv.constant0._Z32group_norm_nhwc_bwd_scale_kernelI11Fp16IOBf16WLi192EEv26Group_norm_nhwc_bwd_params)
        /*0014*/ 	.short	0x0160
        /*0016*/ 	.short	0x00b8


	//----- nvinfo : EIATTR_CBANK_PARAM_SIZE
	.align		4
.L_2053:
        /*0018*/ 	.byte	0x03, 0x19
        /*001a*/ 	.short	0x00b8


	//----- nvinfo : EIATTR_KPARAM_INFO
	.align		4
        /*001c*/ 	.byte	0x04, 0x17
        /*001e*/ 	.short	(.L_2055 - .L_2054)
.L_2054:
        /*0020*/ 	.word	0x00000000
        /*0024*/ 	.short	0x0000
        /*0026*/ 	.short	0x0000
        /*0028*/ 	.byte	0x00, 0xf0, 0xe1, 0x02


	//----- nvinfo : EIATTR_MAXREG_COUNT
	.align		4
.L_2055:
        /*002c*/ 	.byte	0x03, 0x1b
        /*002e*/ 	.short	0x00ff


	//----- nvinfo : EIATTR_MERCURY_ISA_VERSION
	.align		4
        /*0030*/ 	.byte	0x03, 0x5f
        /*0032*/ 	.short	0x0000


	//----- nvinfo : EIATTR_EXIT_INSTR_OFFSETS
	.align		4
        /*0034*/ 	.byte	0x04, 0x1c
        /*0036*/ 	.short	(.L_2057 - .L_2056)


	//   ....[0]....
.L_2056:
        /*0038*/ 	.word	0x00001280


	//   ....[1]....
        /*003c*/ 	.word	0x000012d0


	//   ....[2]....
        /*0040*/ 	.word	0x000014d0


	//----- nvinfo : EIATTR_CTAIDZ_USED
	.align		4
.L_2057:
        /*0044*/ 	.byte	0x01, 0x04
	.zero		2


	//----- nvinfo : EIATTR_CRS_STACK_SIZE
	.align		4
        /*0048*/ 	.byte	0x04, 0x1e
        /*004a*/ 	.short	(.L_2059 - .L_2058)
.L_2058:
        /*004c*/ 	.word	0x00000000
.L_2059:


//--------------------- .nv.info._Z32group_norm_nhwc_bwd_scale_kernelI11Fp16IOBf16WLi448EEv26Group_norm_nhwc_bwd_params --------------------------
	.section	.nv.info._Z32group_norm_nhwc_bwd_scale_kernelI11Fp16IOBf16WLi448EEv26Group_norm_nhwc_bwd_params,"",@"SHT_CUDA_INFO"
	.sectionflags	@""
	.align	4


	//----- nvinfo : EIATTR_CUDA_API_VERSION
	.align		4
        /*0000*/ 	.byte	0x04, 0x37
        /*0002*/ 	.short	(.L_2061 - .L_2060)
.L_2060:
        /*0004*/ 	.word	0x00000082


	//----- nvinfo : EIATTR_SW2861232_WAR
	.align		4
.L_2061:
        /*0008*/ 	.byte	0x01, 0x35
	.zero		2


	//----- nvinfo : EIATTR_PARAM_CBANK
	.align		4
        /*000c*/ 	.byte	0x04, 0x0a
        /*000e*/ 	.short	(.L_2063 - .L_2062)
	.align		4
.L_2062:
        /*0010*/ 	.word	index@(.nv.constant0._Z32group_norm_nhwc_bwd_scale_kernelI11Fp16IOBf16WLi448EEv26Group_norm_nhwc_bwd_params)
        /*0014*/ 	.short	0x0160
        /*0016*/ 	.short	0x00b8


	//----- nvinfo : EIATTR_CBANK_PARAM_SIZE
	.align		4
.L_2063:
        /*0018*/ 	.byte	0x03, 0x19
        /*001a*/ 	.short	0x00b8


	//----- nvinfo : EIATTR_KPARAM_INFO
	.align		4
        /*001c*/ 	.byte	0x04, 0x17
        /*001e*/ 	.short	(.L_2065 - .L_2064)
.L_2064:
        /*0020*/ 	.word	0x00000000
        /*0024*/ 	.short	0x0000
        /*0026*/ 	.short	0x0000
        /*0028*/ 	.byte	0x00, 0xf0, 0xe1, 0x02


	//----- nvinfo : EIATTR_MAXREG_COUNT
	.align		4
.L_2065:
        /*002c*/ 	.byte	0x03, 0x1b
        /*002e*/ 	.short	0x00ff


	//----- nvinfo : EIATTR_MERCURY_ISA_VERSION
	.align		4
        /*0030*/ 	.byte	0x03, 0x5f
        /*0032*/ 	.short	0x0000


	//----- nvinfo : EIATTR_EXIT_INSTR_OFFSETS
	.align		4
        /*0034*/ 	.byte	0x04, 0x1c
        /*0036*/ 	.short	(.L_2067 - .L_2066)


	//   ....[0]....
.L_2066:
        /*0038*/ 	.word	0x00001280


	//   ....[1]....
        /*003c*/ 	.word	0x000012d0


	//   ....[2]....
        /*0040*/ 	.word	0x000014d0


	//----- nvinfo : EIATTR_CTAIDZ_USED
	.align		4
.L_2067:
        /*0044*/ 	.byte	0x01, 0x04
	.zero		2


	//----- nvinfo : EIATTR_CRS_STACK_SIZE
	.align		4
        /*0048*/ 	.byte	0x04, 0x1e
        /*004a*/ 	.short	(.L_2069 - .L_2068)
.L_2068:
        /*004c*/ 	.word	0x00000000
.L_2069:


//--------------------- .nv.info._Z32group_norm_nhwc_bwd_scale_kernelI11Fp16IOBf16WLi256EEv26Group_norm_nhwc_bwd_params --------------------------
	.section	.nv.info._Z32group_norm_nhwc_bwd_scale_kernelI11Fp16IOBf16WLi256EEv26Group_norm_nhwc_bwd_params,"",@"SHT_CUDA_INFO"
	.sectionflags	@""
	.align	4


	//----- nvinfo : EIATTR_CUDA_API_VERSION
	.align		4
        /*0000*/ 	.byte	0x04, 0x37
        /*0002*/ 	.short	(.L_2071 - .L_2070)
.L_2070:
        /*0004*/ 	.word	0x00000082


	//----- nvinfo : EIATTR_SW2861232_WAR
	.align		4
.L_2071:
        /*0008*/ 	.byte	0x01, 0x35
	.zero		2


	//----- nvinfo : EIATTR_PARAM_CBANK
	.align		4
        /*000c*/ 	.byte	0x04, 0x0a
        /*000e*/ 	.short	(.L_2073 - .L_2072)
	.align		4
.L_2072:
        /*0010*/ 	.word	index@(.nv.constant0._Z32group_norm_nhwc_bwd_scale_kernelI11Fp16IOBf16WLi256EEv26Group_norm_nhwc_bwd_params)
        /*0014*/ 	.short	0x0160
        /*0016*/ 	.short	0x00b8


	//----- nvinfo : EIATTR_CBANK_PARAM_SIZE
	.align		4
.L_2073:
        /*0018*/ 	.byte	0x03, 0x19
        /*001a*/ 	.short	0x00b8


	//----- nvinfo : EIATTR_KPARAM_INFO
	.align		4
        /*001c*/ 	.byte	0x04, 0x17
        /*001e*/ 	.short	(.L_2075 - .L_2074)
.L_2074:
        /*0020*/ 	.word	0x00000000
        /*0024*/ 	.short	0x0000
        /*0026*/ 	.short	0x0000
        /*0028*/ 	.byte	0x00, 0xf0, 0xe1, 0x02


	//----- nvinfo : EIATTR_MAXREG_COUNT
	.align		4
.L_2075:
        /*002c*/ 	.byte	0x03, 0x1b
        /*002e*/ 	.short	0x00ff


	//----- nvinfo : EIATTR_MERCURY_ISA_VERSION
	.align		4
        /*0030*/ 	.byte	0x03, 0x5f
        /*0032*/ 	.short	0x0000


	//----- nvinfo : EIATTR_EXIT_INSTR_OFFSETS
	.align		4
        /*0034*/ 	.byte	0x04, 0x1c
        /*0036*/ 	.short	(.L_2077 - .L_2076)


	//   ....[0]....
.L_2076:
        /*0038*/ 	.word	0x00001280


	//   ....[1]....
        /*003c*/ 	.word	0x000012d0


	//   ....[2]....
        /*0040*/ 	.word	0x000014d0


	//----- nvinfo : EIATTR_CTAIDZ_USED
	.align		4
.L_2077:
        /*0044*/ 	.byte	0x01, 0x04
	.zero		2


	//----- nvinfo : EIATTR_CRS_STACK_SIZE
	.align		4
        /*0048*/ 	.byte	0x04, 0x1e
        /*004a*/ 	.short	(.L_2079 - .L_2078)
.L_2078:
        /*004c*/ 	.word	0x00000000
.L_2079:


//--------------------- .nv.info._Z32group_norm_nhwc_bwd_scale_kernelI11Fp16IOBf16WLi120EEv26Group_norm_nhwc_bwd_params --------------------------
	.section	.nv.info._Z32group_norm_nhwc_bwd_scale_kernelI11Fp16IOBf16WLi120EEv26Group_norm_nhwc_bwd_params,"",@"SHT_CUDA_INFO"
	.sectionflags	@""
	.align	4


	//----- nvinfo : EIATTR_CUDA_API_VERSION
	.align		4
        /*0000*/ 	.byte	0x04, 0x37
        /*0002*/ 	.short	(.L_2081 - .L_2080)
.L_2080:
        /*0004*/ 	.word	0x00000082


	//----- nvinfo : EIATTR_SW2861232_WAR
	.align		4
.L_2081:
        /*0008*/ 	.byte	0x01, 0x35
	.zero		2


	//----- nvinfo : EIATTR_PARAM_CBANK
	.align		4
        /*000c*/ 	.byte	0x04, 0x0a
        /*000e*/ 	.short	(.L_2083 - .L_2082)
	.align		4
.L_2082:
        /*0010*/ 	.word	index@(.nv.constant0._Z32group_norm_nhwc_bwd_scale_kernelI11Fp16IOBf16WLi120EEv26Group_norm_nhwc_bwd_params)
        /*0014*/ 	.short	0x0160
        /*0016*/ 	.short	0x00b8


	//----- nvinfo : EIATTR_CBANK_PARAM_SIZE
	.align		4
.L_2083:
        /*0018*/ 	.byte	0x03, 0x19
        /*001a*/ 	.short	0x00b8


	//----- nvinfo : EIATTR_KPARAM_INFO
	.align		4
        /*001c*/ 	.byte	0x04, 0x17
        /*001e*/ 	.short	(.L_2085 - .L_2084)
.L_2084:
        /*0020*/ 	.word	0x00000000
        /*0024*/ 	.short	0x0000
        /*0026*/ 	.short	0x0000
        /*0028*/ 	.byte	0x00, 0xf0, 0xe1, 0x02


	//----- nvinfo : EIATTR_MAXREG_COUNT
	.align		4
.L_2085:
        /*002c*/ 	.byte	0x03, 0x1b
        /*002e*/ 	.short	0x00ff


	//----- nvinfo : EIATTR_MERCURY_ISA_VERSION
	.align		4
        /*0030*/ 	.byte	0x03, 0x5f
        /*0032*/ 	.short	0x0000


	//----- nvinfo : EIATTR_EXIT_INSTR_OFFSETS
	.align		4
        /*0034*/ 	.byte	0x04, 0x1c
        /*0036*/ 	.short	(.L_2087 - .L_2086)


	//   ....[0]....
.L_2086:
        /*0038*/ 	.word	0x00001280


	//   ....[1]....
        /*003c*/ 	.word	0x000012d0


	//   ....[2]....
        /*0040*/ 	.word	0x000014d0


	//----- nvinfo : EIATTR_CTAIDZ_USED
	.align		4
.L_2087:
        /*0044*/ 	.byte	0x01, 0x04
	.zero		2


	//----- nvinfo : EIATTR_CRS_STACK_SIZE
	.align		4
        /*0048*/ 	.byte	0x04, 0x1e
        /*004a*/ 	.short	(.L_2089 - .L_2088)
.L_2088:
        /*004c*/ 	.word	0x00000000
.L_2089:


//--------------------- .nv.info._Z32group_norm_nhwc_bwd_scale_kernelI11Fp16IOBf16WLi140EEv26Group_norm_nhwc_bwd_params --------------------------
	.section	.nv.info._Z32group_norm_nhwc_bwd_scale_kernelI11Fp16IOBf16WLi140EEv26Group_norm_nhwc_bwd_params,"",@"SHT_CUDA_INFO"
	.sectionflags	@""
	.align	4


	//----- nvinfo : EIATTR_CUDA_API_VERSION
	.align		4
        /*0000*/ 	.byte	0x04, 0x37
        /*0002*/ 	.short	(.L_2091 - .L_2090)
.L_2090:
        /*0004*/ 	.word	0x00000082


	//----- nvinfo : EIATTR_SW2861232_WAR
	.align		4
.L_2091:
        /*0008*/ 	.byte	0x01, 0x35
	.zero		2


	//----- nvinfo : EIATTR_PARAM_CBANK
	.align		4
        /*000c*/ 	.byte	0x04, 0x0a
        /*000e*/ 	.short	(.L_2093 - .L_2092)
	.align		4
.L_2092:
        /*0010*/ 	.word	index@(.nv.constant0._Z32group_norm_nhwc_bwd_scale_kernelI11Fp16IOBf16WLi140EEv26Group_norm_nhwc_bwd_params)
        /*0014*/ 	.short	0x0160
        /*0016*/ 	.short	0x00b8


	//----- nvinfo : EIATTR_CBANK_PARAM_SIZE
	.align		4
.L_2093:
        /*0018*/ 	.byte	0x03, 0x19
        /*001a*/ 	.short	0x00b8


	//----- nvinfo : EIATTR_KPARAM_INFO
	.align		4
        /*001c*/ 	.byte	0x04, 0x17
        /*001e*/ 	.short	(.L_2095 - .L_2094)
.L_2094:
        /*0020*/ 	.word	0x00000000
        /*0024*/ 	.short	0x0000
        /*0026*/ 	.short	0x0000
        /*0028*/ 	.byte	0x00, 0xf0, 0xe1, 0x02


	//----- nvinfo : EIATTR_MAXREG_COUNT
	.align		4
.L_2095:
        /*002c*/ 	.byte	0x03, 0x1b
        /*002e*/ 	.short	0x00ff


	//----- nvinfo : EIATTR_MERCURY_ISA_VERSION
	.align		4
        /*0030*/ 	.byte	0x03, 0x5f
        /*0032*/ 	.short	0x0000


	//----- nvinfo : EIATTR_EXIT_INSTR_OFFSETS
	.align		4
        /*0034*/ 	.byte	0x04, 0x1c
        /*0036*/ 	.short	(.L_2097 - .L_2096)


	//   ....[0]....
.L_2096:
        /*0038*/ 	.word	0x00001280


	//   ....[1]....
        /*003c*/ 	.word	0x000012d0


	//   ....[2]....
        /*0040*/ 	.word	0x000014d0


	//----- nvinfo : EIATTR_CTAIDZ_USED
	.align		4
.L_2097:
        /*0044*/ 	.byte	0x01, 0x04
	.zero		2


	//----- nvinfo : EIATTR_CRS_STACK_SIZE
	.align		4
        /*0048*/ 	.byte	0x04, 0x1e
        /*004a*/ 	.short	(.L_2099 - .L_2098)
.L_2098:
        /*004c*/ 	.word	0x00000000
.L_2099:


//--------------------- .nv.info._Z32group_norm_nhwc_bwd_scale_kernelI11Fp16IOBf16WLi160EEv26Group_norm_nhwc_bwd_params --------------------------
	.section	.nv.info._Z32group_norm_nhwc_bwd_scale_kernelI11Fp16IOBf16WLi160EEv26Group_norm_nhwc_bwd_params,"",@"SHT_CUDA_INFO"
	.sectionflags	@""
	.align	4


	//----- nvinfo : EIATTR_CUDA_API_VERSION
	.align		4
        /*0000*/ 	.byte	0x04, 0x37
        /*0002*/ 	.short	(.L_2101 - .L_2100)
.L_2100:
        /*0004*/ 	.word	0x00000082


	//----- nvinfo : EIATTR_SW2861232_WAR
	.align		4
.L_2101:
        /*0008*/ 	.byte	0x01, 0x35
	.zero		2


	//----- nvinfo : EIATTR_PARAM_CBANK
	.align		4
        /*000c*/ 	.byte	0x04, 0x0a
        /*000e*/ 	.short	(.L_2103 - .L_2102)
	.align		4
.L_2102:
        /*0010*/ 	.word	index@(.nv.constant0._Z32group_norm_nhwc_bwd_scale_kernelI11Fp16IOBf16WLi160EEv26Group_norm_nhwc_bwd_params)
        /*0014*/ 	.short	0x0160
        /*0016*/ 	.short	0x00b8


	//----- nvinfo : EIATTR_CBANK_PARAM_SIZE
	.align		4
.L_2103:
        /*0018*/ 	.byte	0x03, 0x19
        /*001a*/ 	.short	0x00b8


	//----- nvinfo : EIATTR_KPARAM_INFO
	.align		4
        /*001c*/ 	.byte	0x04, 0x17
        /*001e*/ 	.short	(.L_2105 - .L_2104)
.L_2104:
        /*0020*/ 	.word	0x00000000
        /*0024*/ 	.short	0x0000
        /*0026*/ 	.short	0x0000
        /*0028*/ 	.byte	0x00, 0xf0, 0xe1, 0x02


	//----- nvinfo : EIATTR_MAXREG_COUNT
	.align		4
.L_2105:
        /*002c*/ 	.byte	0x03, 0x1b
        /*002e*/ 	.short	0x00ff


	//----- nvinfo : EIATTR_MERCURY_ISA_VERSION
	.align		4
        /*0030*/ 	.byte	0x03, 0x5f
        /*0032*/ 	.short	0x0000


	//----- nvinfo : EIATTR_EXIT_INSTR_OFFSETS
	.align		4
        /*0034*/ 	.byte	0x04, 0x1c
        /*0036*/ 	.short	(.L_2107 - .L_2106)


	//   ....[0]....
.L_2106:
        /*0038*/ 	.word	0x00001280


	//   ....[1]....
        /*003c*/ 	.word	0x000012d0


	//   ....[2]....
        /*0040*/ 	.word	0x000014d0


	//----- nvinfo : EIATTR_CTAIDZ_USED
	.align		4
.L_2107:
        /*0044*/ 	.byte	0x01, 0x04
	.zero		2


	//----- nvinfo : EIATTR_CRS_STACK_SIZE
	.align		4
        /*0048*/ 	.byte	0x04, 0x1e
        /*004a*/ 	.short	(.L_2109 - .L_2108)
.L_2108:
        /*004c*/ 	.word	0x00000000
.L_2109:


//--------------------- .nv.info._Z32group_norm_nhwc_bwd_scale_kernelI11Fp16IOFp16WLi196EEv26Group_norm_nhwc_bwd_params --------------------------
	.section	.nv.info._Z32group_norm_nhwc_bwd_scale_kernelI11Fp16IOFp16WLi196EEv26Group_norm_nhwc_bwd_params,"",@"SHT_CUDA_INFO"
	.sectionflags	@""
	.align	4


	//----- nvinfo : EIATTR_CUDA_API_VERSION
	.align		4
        /*0000*/ 	.byte	0x04, 0x37
        /*0002*/ 	.short	(.L_2111 - .L_2110)
.L_2110:
        /*0004*/ 	.word	0x00000082


	//----- nvinfo : EIATTR_SW2861232_WAR
	.align		4
.L_2111:
        /*0008*/ 	.byte	0x01, 0x35
	.zero		2


	//----- nvinfo : EIATTR_PARAM_CBANK
	.align		4
        /*000c*/ 	.byte	0x04, 0x0a
        /*000e*/ 	.short	(.L_2113 - .L_2112)
	.align		4
.L_2112:
        /*0010*/ 	.word	index@(.nv.constant0._Z32group_norm_nhwc_bwd_scale_kernelI11Fp16IOFp16WLi196EEv26Group_norm_nhwc_bwd_params)
        /*0014*/ 	.short	0x0160
        /*0016*/ 	.short	0x00b8


	//----- nvinfo : EIATTR_CBANK_PARAM_SIZE
	.align		4
.L_2113:
        /*0018*/ 	.byte	0x03, 0x19
        /*001a*/ 	.short	0x00b8


	//----- nvinfo : EIATTR_KPARAM_INFO
	.align		4
        /*001c*/ 	.byte	0x04, 0x17
        /*001e*/ 	.short	(.L_2115 - .L_2114)
.L_2114:
        /*0020*/ 	.word	0x00000000
        /*0024*/ 	.short	0x0000
        /*0026*/ 	.short	0x0000
        /*0028*/ 	.byte	0x00, 0xf0, 0xe1, 0x02


	//----- nvinfo : EIATTR_MAXREG_COUNT
	.align		4
.L_2115:
        /*002c*/ 	.byte	0x03, 0x1b
        /*002e*/ 	.short	0x00ff


	//----- nvinfo : EIATTR_MERCURY_ISA_VERSION
	.align		4
        /*0030*/ 	.byte	0x03, 0x5f
        /*0032*/ 	.short	0x0000


	//----- nvinfo : EIATTR_EXIT_INSTR_OFFSETS
	.align		4
        /*0034*/ 	.byte	0x04, 0x1c
        /*0036*/ 	.short	(.L_2117 - .L_2116)


	//   ....[0]....
.L_2116:
        /*0038*/ 	.word	0x00001280


	//   ....[1]....
        /*003c*/ 	.word	0x000012d0


	//   ....[2]....
        /*0040*/ 	.word	0x000014d0


	//----- nvinfo : EIATTR_CTAIDZ_USED
	.align		4
.L_2117:
        /*0044*/ 	.byte	0x01, 0x04
	.zero		2


	//----- nvinfo : EIATTR_CRS_STACK_SIZE
	.align		4
        /*0048*/ 	.byte	0x04, 0x1e
        /*004a*/ 	.short	(.L_2119 - .L_2118)
.L_2118:
        /*004c*/ 	.word	0x00000000
.L_2119:


//--------------------- .nv.info._Z32group_norm_nhwc_bwd_scale_kernelI11Fp16IOFp16WLi168EEv26Group_norm_nhwc_bwd_params --------------------------
	.section	.nv.info._Z32group_norm_nhwc_bwd_scale_kernelI11Fp16IOFp16WLi168EEv26Group_norm_nhwc_bwd_params,"",@"SHT_CUDA_INFO"
	.sectionflags	@""
	.align	4


	//----- nvinfo : EIATTR_CUDA_API_VERSION
	.align		4
        /*0000*/ 	.byte	0x04, 0x37
        /*0002*/ 	.short	(.L_2121 - .L_2120)
.L_2120:
        /*0004*/ 	.word	0x00000082


	//----- nvinfo : EIATTR_SW2861232_WAR
	.align		4
.L_2121:
        /*0008*/ 	.byte	0x01, 0x35
	.zero		2


	//----- nvinfo : EIATTR_PARAM_CBANK
	.align		4
        /*000c*/ 	.byte	0x04, 0x0a
        /*000e*/ 	.short	(.L_2123 - .L_2122)
	.align		4
.L_2122:
        /*0010*/ 	.word	index@(.nv.constant0._Z32group_norm_nhwc_bwd_scale_kernelI11Fp16IOFp16WLi168EEv26Group_norm_nhwc_bwd_params)
        /*0014*/ 	.short	0x0160
        /*0016*/ 	.short	0x00b8


	//----- nvinfo : EIATTR_CBANK_PARAM_SIZE
	.align		4
.L_2123:
        /*0018*/ 	.byte	0x03, 0x19
        /*001a*/ 	.short	0x00b8


	//----- nvinfo : EIATTR_KPARAM_INFO
	.align		4
        /*001c*/ 	.byte	0x04, 0x17
        /*001e*/ 	.short	(.L_2125 - .L_2124)
.L_2124:
        /*0020*/ 	.word	0x00000000
        /*0024*/ 	.short	0x0000
        /*0026*/ 	.short	0x0000
        /*0028*/ 	.byte	0x00, 0xf0, 0xe1, 0x02


	//----- nvinfo : EIATTR_MAXREG_COUNT
	.align		4
.L_2125:
        /*002c*/ 	.byte	0x03, 0x1b
        /*002e*/ 	.short	0x00ff


	//----- nvinfo : EIATTR_MERCURY_ISA_VERSION
	.align		4
        /*0030*/ 	.byte	0x03, 0x5f
        /*0032*/ 	.short	0x0000


	//----- nvinfo : EIATTR_EXIT_INSTR_OFFSETS
	.align		4
        /*0034*/ 	.byte	0x04, 0x1c
        /*0036*/ 	.short	(.L_2127 - .L_2126)


	//   ....[0]....
.L_2126:
        /*0038*/ 	.word	0x00001280


	//   ....[1]....
        /*003c*/ 	.word	0x000012d0


	//   ....[2]....
        /*0040*/ 	.word	0x000014d0


	//----- nvinfo : EIATTR_CTAIDZ_USED
	.align		4
.L_2127:
        /*0044*/ 	.byte	0x01, 0x04
	.zero		2


	//----- nvinfo : EIATTR_CRS_STACK_SIZE
	.align		4
        /*0048*/ 	.byte	0x04, 0x1e
        /*004a*/ 	.short	(.L_2129 - .L_2128)
.L_2128:
        /*004c*/ 	.word	0x00000000
.L_2129:


//--------------------- .nv.info._Z32group_norm_nhwc_bwd_scale_kernelI11Fp16IOFp16WLi64EEv26Group_norm_nhwc_bwd_params --------------------------
	.section	.nv.info._Z32group_norm_nhwc_bwd_scale_kernelI11Fp16IOFp16WLi64EEv26Group_norm_nhwc_bwd_params,"",@"SHT_CUDA_INFO"
	.sectionflags	@""
	.align	4


	//----- nvinfo : EIATTR_CUDA_API_VERSION
	.align		4
        /*0000*/ 	.byte	0x04, 0x37
        /*0002*/ 	.short	(.L_2131 - .L_2130)
.L_2130:
        /*0004*/ 	.word	0x00000082


	//----- nvinfo : EIATTR_SW2861232_WAR
	.align		4
.L_2131:
        /*0008*/ 	.byte	0x01, 0x35
	.zero		2


	//----- nvinfo : EIATTR_PARAM_CBANK
	.align		4
        /*000c*/ 	.byte	0x04, 0x0a
        /*000e*/ 	.short	(.L_2133 - .L_2132)
	.align		4
.L_2132:
        /*0010*/ 	.word	index@(.nv.constant0._Z32group_norm_nhwc_bwd_scale_kernelI11Fp16IOFp16WLi64EEv26Group_norm_nhwc_bwd_params)
        /*0014*/ 	.short	0x0160
        /*0016*/ 	.short	0x00b8


	//----- nvinfo : EIATTR_CBANK_PARAM_SIZE
	.align		4
.L_2133:
        /*0018*/ 	.byte	0x03, 0x19
        /*001a*/ 	.short	0x00b8


	//----- nvinfo : EIATTR_KPARAM_INFO
	.align		4
        /*001c*/ 	.byte	0x04, 0x17
        /*001e*/ 	.short	(.L_2135 - .L_2134)
.L_2134:
        /*0020*/ 	.word	0x00000000
        /*0024*/ 	.short	0x0000
        /*0026*/ 	.short	0x0000
        /*0028*/ 	.byte	0x00, 0xf0, 0xe1, 0x02


	//----- nvinfo : EIATTR_MAXREG_COUNT
	.align		4
.L_2135:
        /*002c*/ 	.byte	0x03, 0x1b
        /*002e*/ 	.short	0x00ff


	//----- nvinfo : EIATTR_MERCURY_ISA_VERSION
	.align		4
        /*0030*/ 	.byte	0x03, 0x5f
        /*0032*/ 	.short	0x0000


	//----- nvinfo : EIATTR_EXIT_INSTR_OFFSETS
	.align		4
        /*0034*/ 	.byte	0x04, 0x1c
        /*0036*/ 	.short	(.L_2137 - .L_2136)


	//   ....[0]....
.L_2136:
        /*0038*/ 	.word	0x00001280


	//   ....[1]....
        /*003c*/ 	.word	0x000012d0


	//   ....[2]....
        /*0040*/ 	.word	0x000014d0


	//----- nvinfo : EIATTR_CTAIDZ_USED
	.align		4
.L_2137:
        /*0044*/ 	.byte	0x01, 0x04
	.zero		2


	//----- nvinfo : EIATTR_CRS_STACK_SIZE
	.align		4
        /*0048*/ 	.byte	0x04, 0x1e
        /*004a*/ 	.short	(.L_2139 - .L_2138)
.L_2138:
        /*004c*/ 	.word	0x00000000
.L_2139:


//--------------------- .nv.info._Z32group_norm_nhwc_bwd_scale_kernelI11Fp16IOFp16WLi128EEv26Group_norm_nhwc_bwd_params --------------------------
	.section	.nv.info._Z32group_norm_nhwc_bwd_scale_kernelI11Fp16IOFp16WLi128EEv26Group_norm_nhwc_bwd_params,"",@"SHT_CUDA_INFO"
	.sectionflags	@""
	.align	4


	//----- nvinfo : EIATTR_CUDA_API_VERSION
	.align		4
        /*0000*/ 	.byte	0x04, 0x37
        /*0002*/ 	.short	(.L_2141 - .L_2140)
.L_2140:
        /*0004*/ 	.word	0x00000082


	//----- nvinfo : EIATTR_SW2861232_WAR
	.align		4
.L_2141:
        /*0008*/ 	.byte	0x01, 0x35
	.zero		2


	//----- nvinfo : EIATTR_PARAM_CBANK
	.align		4
        /*000c*/ 	.byte	0x04, 0x0a
        /*000e*/ 	.short	(.L_2143 - .L_2142)
	.align		4
.L_2142:
        /*0010*/ 	.word	index@(.nv.constant0._Z32group_norm_nhwc_bwd_scale_kernelI11Fp16IOFp16WLi128EEv26Group_norm_nhwc_bwd_params)
        /*0014*/ 	.short	0x0160
        /*0016*/ 	.short	0x00b8


	//----- nvinfo : EIATTR_CBANK_PARAM_SIZE
	.align		4
.L_2143:
        /*0018*/ 	.byte	0x03, 0x19
        /*001a*/ 	.short	0x00b8


	//----- nvinfo : EIATTR_KPARAM_INFO
	.align		4
        /*001c*/ 	.byte	0x04, 0x17
        /*001e*/ 	.short	(.L_2145 - .L_2144)
.L_2144:
        /*0020*/ 	.word	0x00000000
        /*0024*/ 	.short	0x0000
        /*0026*/ 	.short	0x0000
        /*0028*/ 	.byte	0x00, 0xf0, 0xe1, 0x02


	//----- nvinfo : EIATTR_MAXREG_COUNT
	.align		4
.L_2145:
        /*002c*/ 	.byte	0x03, 0x1b
        /*002e*/ 	.short	0x00ff


	//----- nvinfo : EIATTR_MERCURY_ISA_VERSION
	.align		4
        /*0030*/ 	.byte	0x03, 0x5f
        /*0032*/ 	.short	0x0000


	//----- nvinfo : EIATTR_EXIT_INSTR_OFFSETS
	.align		4
        /*0034*/ 	.byte	0x04, 0x1c
        /*0036*/ 	.short	(.L_2147 - .L_2146)


	//   ....[0]....
.L_2146:
        /*0038*/ 	.word	0x00001280


	//   ....[1]....
        /*003c*/ 	.word	0x000012d0


	//   ....[2]....
        /*0040*/ 	.word	0x000014d0


	//----- nvinfo : EIATTR_CTAIDZ_USED
	.align		4
.L_2147:
        /*0044*/ 	.byte	0x01, 0x04
	.zero		2


	//----- nvinfo : EIATTR_CRS_STACK_SIZE
	.align		4
        /*0048*/ 	.byte	0x04, 0x1e
        /*004a*/ 	.short	(.L_2149 - .L_2148)
.L_2148:
        /*004c*/ 	.word	0x00000000
.L_2149:


//--------------------- .nv.info._Z32group_norm_nhwc_bwd_scale_kernelI11Fp16IOFp16WLi192EEv26Group_norm_nhwc_bwd_params --------------------------
	.section	.nv.info._Z32group_norm_nhwc_bwd_scale_kernelI11Fp16IOFp16WLi192EEv26Group_norm_nhwc_bwd_params,"",@"SHT_CUDA_INFO"
	.sectionflags	@""
	.align	4


	//----- nvinfo : EIATTR_CUDA_API_VERSION
	.align		4
        /*0000*/ 	.byte	0x04, 0x37
        /*0002*/ 	.short	(.L_2151 - .L_2150)
.L_2150:
        /*0004*/ 	.word	0x00000082


	//----- nvinfo : EIATTR_SW2861232_WAR
	.align		4
.L_2151:
        /*0008*/ 	.byte	0x01, 0x35
	.zero		2


	//----- nvinfo : EIATTR_PARAM_CBANK
	.align		4
        /*000c*/ 	.byte	0x04, 0x0a
        /*000e*/ 	.short	(.L_2153 - .L_2152)
	.align		4
.L_2152:
        /*0010*/ 	.word	index@(.nv.constant0._Z32group_norm_nhwc_bwd_scale_kernelI11Fp16IOFp16WLi192EEv26Group_norm_nhwc_bwd_params)
        /*0014*/ 	.short	0x0160
        /*0016*/ 	.short	0x00b8


	//----- nvinfo : EIATTR_CBANK_PARAM_SIZE
	.align		4
.L_2153:
        /*0018*/ 	.byte	0x03, 0x19
        /*001a*/ 	.short	0x00b8


	//----- nvinfo : EIATTR_KPARAM_INFO
	.align		4
        /*001c*/ 	.byte	0x04, 0x17
        /*001e*/ 	.short	(.L_2155 - .L_2154)
.L_2154:
        /*0020*/ 	.word	0x00000000
        /*0024*/ 	.short	0x0000
        /*0026*/ 	.short	0x0000
        /*0028*/ 	.byte	0x00, 0xf0, 0xe1, 0x02


	//----- nvinfo : EIATTR_MAXREG_COUNT
	.align		4
.L_2155:
        /*002c*/ 	.byte	0x03, 0x1b
        /*002e*/ 	.short	0x00ff


	//----- nvinfo : EIATTR_MERCURY_ISA_VERSION
	.align		4
        /*0030*/ 	.byte	0x03, 0x5f
        /*0032*/ 	.short	0x0000


	//----- nvinfo : EIATTR_EXIT_INSTR_OFFSETS
	.align		4
        /*0034*/ 	.byte	0x04, 0x1c
        /*0036*/ 	.short	(.L_2157 - .L_2156)


	//   ....[0]....
.L_2156:
        /*0038*/ 	.word	0x00001280


	//   ....[1]....
        /*003c*/ 	.word	0x000012d0


	//   ....[2]....
        /*0040*/ 	.word	0x000014d0


	//----- nvinfo : EIATTR_CTAIDZ_USED
	.align		4
.L_2157:
        /*0044*/ 	.byte	0x01, 0x04
	.zero		2


	//----- nvinfo : EIATTR_CRS_STACK_SIZE
	.align		4
        /*0048*/ 	.byte	0x04, 0x1e
        /*004a*/ 	.short	(.L_2159 - .L_2158)
.L_2158:
        /*004c*/ 	.word	0x00000000
.L_2159:


//--------------------- .nv.info._Z32group_norm_nhwc_bwd_scale_kernelI11Fp16IOFp16WLi448EEv26Group_norm_nhwc_bwd_params --------------------------
	.section	.nv.info._Z32group_norm_nhwc_bwd_scale_kernelI11Fp16IOFp16WLi448EEv26Group_norm_nhwc_bwd_params,"",@"SHT_CUDA_INFO"
	.sectionflags	@""
	.align	4


	//----- nvinfo : EIATTR_CUDA_API_VERSION
	.align		4
        /*0000*/ 	.byte	0x04, 0x37
        /*0002*/ 	.short	(.L_2161 - .L_2160)
.L_2160:
        /*0004*/ 	.word	0x00000082


	//----- nvinfo : EIATTR_SW2861232_WAR
	.align		4
.L_2161:
        /*0008*/ 	.byte	0x01, 0x35
	.zero		2


	//----- nvinfo : EIATTR_PARAM_CBANK
	.align		4
        /*000c*/ 	.byte	0x04, 0x0a
        /*000e*/ 	.short	(.L_2163 - .L_2162)
	.align		4
.L_2162:
        /*0010*/ 	.word	index@(.nv.constant0._Z32group_norm_nhwc_bwd_scale_kernelI11Fp16IOFp16WLi448EEv26Group_norm_nhwc_bwd_params)
        /*0014*/ 	.short	0x0160
        /*0016*/ 	.short	0x00b8


	//----- nvinfo : EIATTR_CBANK_PARAM_SIZE
	.align		4
.L_2163:
        /*0018*/ 	.byte	0x03, 0x19
        /*001a*/ 	.short	0x00b8


	//----- nvinfo : EIATTR_KPARAM_INFO
	.align		4
        /*001c*/ 	.byte	0x04, 0x17
        /*001e*/ 	.short	(.L_2165 - .L_2164)
.L_2164:
        /*0020*/ 	.word	0x00000000
        /*0024*/ 	.short	0x0000
        /*0026*/ 	.short	0x0000
        /*0028*/ 	.byte	0x00, 0xf0, 0xe1, 0x02


	//----- nvinfo : EIATTR_MAXREG_COUNT
	.align		4
.L_2165:
        /*002c*/ 	.byte	0x03, 0x1b
        /*002e*/ 	.short	0x00ff


	//----- nvinfo : EIATTR_MERCURY_ISA_VERSION
	.align		4
        /*0030*/ 	.byte	0x03, 0x5f
        /*0032*/ 	.short	0x0000


	//----- nvinfo : EIATTR_EXIT_INSTR_OFFSETS
	.align		4
        /*0034*/ 	.byte	0x04, 0x1c
        /*0036*/ 	.short	(.L_2167 - .L_2166)


	//   ....[0]....
.L_2166:
        /*0038*/ 	.word	0x00001280


	//   ....[1]....
        /*003c*/ 	.word	0x000012d0


	//   ....[2]....
        /*0040*/ 	.word	0x000014d0


	//----- nvinfo : EIATTR_CTAIDZ_USED
	.align		4
.L_2167:
        /*0044*/ 	.byte	0x01, 0x04
	.zero		2


	//----- nvinfo : EIATTR_CRS_STACK_SIZE
	.align		4
        /*0048*/ 	.byte	0x04, 0x1e
        /*004a*/ 	.short	(.L_2169 - .L_2168)
.L_2168:
        /*004c*/ 	.word	0x00000000
.L_2169:


//--------------------- .nv.info._Z32group_norm_nhwc_bwd_scale_kernelI11Fp16IOFp16WLi256EEv26Group_norm_nhwc_bwd_params --------------------------
	.section	.nv.info._Z32group_norm_nhwc_bwd_scale_kernelI11Fp16IOFp16WLi256EEv26Group_norm_nhwc_bwd_params,"",@"SHT_CUDA_INFO"
	.sectionflags	@""
	.align	4


	//----- nvinfo : EIATTR_CUDA_API_VERSION
	.align		4
        /*0000*/ 	.byte	0x04, 0x37
        /*0002*/ 	.short	(.L_2171 - .L_2170)
.L_2170:
        /*0004*/ 	.word	0x00000082


	//----- nvinfo : EIATTR_SW2861232_WAR
	.align		4
.L_2171:
        /*0008*/ 	.byte	0x01, 0x35
	.zero		2


	//----- nvinfo : EIATTR_PARAM_CBANK
	.align		4
        /*000c*/ 	.byte	0x04, 0x0a
        /*000e*/ 	.short	(.L_2173 - .L_2172)
	.align		4
.L_2172:
        /*0010*/ 	.word	index@(.nv.constant0._Z32group_norm_nhwc_bwd_scale_kernelI11Fp16IOFp16WLi256EEv26Group_norm_nhwc_bwd_params)
        /*0014*/ 	.short	0x0160
        /*0016*/ 	.short	0x00b8


	//----- nvinfo : EIATTR_CBANK_PARAM_SIZE
	.align		4
.L_2173:
        /*0018*/ 	.byte	0x03, 0x19
        /*001a*/ 	.short	0x00b8


	//----- nvinfo : EIATTR_KPARAM_INFO
	.align		4
        /*001c*/ 	.byte	0x04, 0x17
        /*001e*/ 	.short	(.L_2175 - .L_2174)
.L_2174:
        /*0020*/ 	.word	0x00000000
        /*0024*/ 	.short	0x0000
        /*0026*/ 	.short	0x0000
        /*0028*/ 	.byte	0x00, 0xf0, 0xe1, 0x02


	//----- nvinfo : EIATTR_MAXREG_COUNT
	.align		4
.L_2175:
        /*002c*/ 	.byte	0x03, 0x1b
        /*002e*/ 	.short	0x00ff


	//----- nvinfo : EIATTR_MERCURY_ISA_VERSION
	.align		4
        /*0030*/ 	.byte	0x03, 0x5f
        /*0032*/ 	.short	0x0000


	//----- nvinfo : EIATTR_EXIT_INSTR_OFFSETS
	.align		4
        /*0034*/ 	.byte	0x04, 0x1c
        /*0036*/ 	.short	(.L_2177 - .L_2176)


	//   ....[0]....
.L_2176:
        /*0038*/ 	.word	0x00001280


	//   ....[1]....
        /*003c*/ 	.word	0x000012d0


	//   ....[2]....
        /*0040*/ 	.word	0x000014d0


	//----- nvinfo : EIATTR_CTAIDZ_USED
	.align		4
.L_2177:
        /*0044*/ 	.byte	0x01, 0x04
	.zero		2


	//----- nvinfo : EIATTR_CRS_STACK_SIZE
	.align		4
        /*0048*/ 	.byte	0x04, 0x1e
        /*004a*/ 	.short	(.L_2179 - .L_2178)
.L_2178:
        /*004c*/ 	.word	0x00000000
.L_2179:


//--------------------- .nv.info._Z32group_norm_nhwc_bwd_scale_kernelI11Fp16IOFp16WLi120EEv26Group_norm_nhwc_bwd_params --------------------------
	.section	.nv.info._Z32group_norm_nhwc_bwd_scale_kernelI11Fp16IOFp16WLi120EEv26Group_norm_nhwc_bwd_params,"",@"SHT_CUDA_INFO"
	.sectionflags	@""
	.align	4


	//----- nvinfo : EIATTR_CUDA_API_VERSION
	.align		4
        /*0000*/ 	.byte	0x04, 0x37
        /*0002*/ 	.short	(.L_2181 - .L_2180)
.L_2180:
        /*0004*/ 	.word	0x00000082


	//----- nvinfo : EIATTR_SW2861232_WAR
	.align		4
.L_2181:
        /*0008*/ 	.byte	0x01, 0x35
	.zero		2


	//----- nvinfo : EIATTR_PARAM_CBANK
	.align		4
        /*000c*/ 	.byte	0x04, 0x0a
        /*000e*/ 	.short	(.L_2183 - .L_2182)
	.align		4
.L_2182:
        /*0010*/ 	.word	index@(.nv.constant0._Z32group_norm_nhwc_bwd_scale_kernelI11Fp16IOFp16WLi120EEv26Group_norm_nhwc_bwd_params)
        /*0014*/ 	.short	0x0160
        /*0016*/ 	.short	0x00b8


	//----- nvinfo : EIATTR_CBANK_PARAM_SIZE
	.align		4
.L_2183:
        /*0018*/ 	.byte	0x03, 0x19
        /*001a*/ 	.short	0x00b8


	//----- nvinfo : EIATTR_KPARAM_INFO
	.align		4
        /*001c*/ 	.byte	0x04, 0x17
        /*001e*/ 	.short	(.L_2185 - .L_2184)
.L_2184:
        /*0020*/ 	.word	0x00000000
        /*0024*/ 	.short	0x0000
        /*0026*/ 	.short	0x0000
        /*0028*/ 	.byte	0x00, 0xf0, 0xe1, 0x02


	//----- nvinfo : EIATTR_MAXREG_COUNT
	.align		4
.L_2185:
        /*002c*/ 	.byte	0x03, 0x1b
        /*002e*/ 	.short	0x00ff


	//----- nvinfo : EIATTR_MERCURY_ISA_VERSION
	.align		4
        /*0030*/ 	.byte	0x03, 0x5f
        /*0032*/ 	.short	0x0000


	//----- nvinfo : EIATTR_EXIT_INSTR_OFFSETS
	.align		4
        /*0034*/ 	.byte	0x04, 0x1c
        /*0036*/ 	.short	(.L_2187 - .L_2186)


	//   ....[0]....
.L_2186:
        /*0038*/ 	.word	0x00001280


	//   ....[1]....
        /*003c*/ 	.word	0x000012d0


	//   ....[2]....
        /*0040*/ 	.word	0x000014d0


	//----- nvinfo : EIATTR_CTAIDZ_USED
	.align		4
.L_2187:
        /*0044*/ 	.byte	0x01, 0x04
	.zero		2


	//----- nvinfo : EIATTR_CRS_STACK_SIZE
	.align		4
        /*0048*/ 	.byte	0x04, 0x1e
        /*004a*/ 	.short	(.L_2189 - .L_2188)
.L_2188:
        /*004c*/ 	.word	0x00000000
.L_2189:


//--------------------- .nv.info._Z32group_norm_nhwc_bwd_scale_kernelI11Fp16IOFp16WLi140EEv26Group_norm_nhwc_bwd_params --------------------------
	.section	.nv.info._Z32group_norm_nhwc_bwd_scale_kernelI11Fp16IOFp16WLi140EEv26Group_norm_nhwc_bwd_params,"",@"SHT_CUDA_INFO"
	.sectionflags	@""
	.align	4


	//----- nvinfo : EIATTR_CUDA_API_VERSION
	.align		4
        /*0000*/ 	.byte	0x04, 0x37
        /*0002*/ 	.short	(.L_2191 - .L_2190)
.L_2190:
        /*0004*/ 	.word	0x00000082


	//----- nvinfo : EIATTR_SW2861232_WAR
	.align		4
.L_2191:
        /*0008*/ 	.byte	0x01, 0x35
	.zero		2


	//----- nvinfo : EIATTR_PARAM_CBANK
	.align		4
        /*000c*/ 	.byte	0x04, 0x0a
        /*000e*/ 	.short	(.L_2193 - .L_2192)
	.align		4
.L_2192:
        /*0010*/ 	.word	index@(.nv.constant0._Z32group_norm_nhwc_bwd_scale_kernelI11Fp16IOFp16WLi140EEv26Group_norm_nhwc_bwd_params)
        /*0014*/ 	.short	0x0160
        /*0016*/ 	.short	0x00b8


	//----- nvinfo : EIATTR_CBANK_PARAM_SIZE
	.align		4
.L_2193:
        /*0018*/ 	.byte	0x03, 0x19
        /*001a*/ 	.short	0x00b8


	//----- nvinfo : EIATTR_KPARAM_INFO
	.align		4
        /*001c*/ 	.byte	0x04, 0x17
        /*001e*/ 	.short	(.L_2195 - .L_2194)
.L_2194:
        /*0020*/ 	.word	0x00000000
        /*0024*/ 	.short	0x0000
        /*0026*/ 	.short	0x0000
        /*0028*/ 	.byte	0x00, 0xf0, 0xe1, 0x02


	//----- nvinfo : EIATTR_MAXREG_COUNT
	.align		4
.L_2195:
        /*002c*/ 	.byte	0x03, 0x1b
        /*002e*/ 	.short	0x00ff


	//----- nvinfo : EIATTR_MERCURY_ISA_VERSION
	.align		4
        /*0030*/ 	.byte	0x03, 0x5f
        /*0032*/ 	.short	0x0000


	//----- nvinfo : EIATTR_EXIT_INSTR_OFFSETS
	.align		4
        /*0034*/ 	.byte	0x04, 0x1c
        /*0036*/ 	.short	(.L_2197 - .L_2196)


	//   ....[0]....
.L_2196:
        /*0038*/ 	.word	0x00001280


	//   ....[1]....
        /*003c*/ 	.word	0x000012d0


	//   ....[2]....
        /*0040*/ 	.word	0x000014d0


	//----- nvinfo : EIATTR_CTAIDZ_USED
	.align		4
.L_2197:
        /*0044*/ 	.byte	0x01, 0x04
	.zero		2


	//----- nvinfo : EIATTR_CRS_STACK_SIZE
	.align		4
        /*0048*/ 	.byte	0x04, 0x1e
        /*004a*/ 	.short	(.L_2199 - .L_2198)
.L_2198:
        /*004c*/ 	.word	0x00000000
.L_2199:


//--------------------- .nv.info._Z32group_norm_nhwc_bwd_scale_kernelI11Fp16IOFp16WLi160EEv26Group_norm_nhwc_bwd_params --------------------------
	.section	.nv.info._Z32group_norm_nhwc_bwd_scale_kernelI11Fp16IOFp16WLi160EEv26Group_norm_nhwc_bwd_params,"",@"SHT_CUDA_INFO"
	.sectionflags	@""
	.align	4


	//----- nvinfo : EIATTR_CUDA_API_VERSION
	.align		4
        /*0000*/ 	.byte	0x04, 0x37
        /*0002*/ 	.short	(.L_2201 - .L_2200)
.L_2200:
        /*0004*/ 	.word	0x00000082


	//----- nvinfo : EIATTR_SW2861232_WAR
	.align		4
.L_2201:
        /*0008*/ 	.byte	0x01, 0x35
	.zero		2


	//----- nvinfo : EIATTR_PARAM_CBANK
	.align		4
        /*000c*/ 	.byte	0x04, 0x0a
        /*000e*/ 	.short	(.L_2203 - .L_2202)
	.align		4
.L_2202:
        /*0010*/ 	.word	index@(.nv.constant0._Z32group_norm_nhwc_bwd_scale_kernelI11Fp16IOFp16WLi160EEv26Group_norm_nhwc_bwd_params)
        /*0014*/ 	.short	0x0160
        /*0016*/ 	.short	0x00b8


	//----- nvinfo : EIATTR_CBANK_PARAM_SIZE
	.align		4
.L_2203:
        /*0018*/ 	.byte	0x03, 0x19
        /*001a*/ 	.short	0x00b8


	//----- nvinfo : EIATTR_KPARAM_INFO
	.align		4
        /*001c*/ 	.byte	0x04, 0x17
        /*001e*/ 	.short	(.L_2205 - .L_2204)
.L_2204:
        /*0020*/ 	.word	0x00000000
        /*0024*/ 	.short	0x0000
        /*0026*/ 	.short	0x0000
        /*0028*/ 	.byte	0x00, 0xf0, 0xe1, 0x02


	//----- nvinfo : EIATTR_MAXREG_COUNT
	.align		4
.L_2205:
        /*002c*/ 	.byte	0x03, 0x1b
        /*002e*/ 	.short	0x00ff


	//----- nvinfo : EIATTR_MERCURY_ISA_VERSION
	.align		4
        /*0030*/ 	.byte	0x03, 0x5f
        /*0032*/ 	.short	0x0000


	//----- nvinfo : EIATTR_EXIT_INSTR_OFFSETS
	.align		4
        /*0034*/ 	.byte	0x04, 0x1c
        /*0036*/ 	.short	(.L_2207 - .L_2206)


	//   ....[0]....
.L_2206:
        /*0038*/ 	.word	0x00001280


	//   ....[1]....
        /*003c*/ 	.word	0x000012d0


	//   ....[2]....
        /*0040*/ 	.word	0x000014d0


	//----- nvinfo : EIATTR_CTAIDZ_USED
	.align		4
.L_2207:
        /*0044*/ 	.byte	0x01, 0x04
	.zero		2


	//----- nvinfo : EIATTR_CRS_STACK_SIZE
	.align		4
        /*0048*/ 	.byte	0x04, 0x1e
        /*004a*/ 	.short	(.L_2209 - .L_2208)
.L_2208:
        /*004c*/ 	.word	0x00000000
.L_2209:


//--------------------- .nv.info._Z30group_norm_nhwc_bwd_sum_kernelI11Fp32IOFp32WLi196EEv26Group_norm_nhwc_bwd_params --------------------------
	.section	.nv.info._Z30group_norm_nhwc_bwd_sum_kernelI11Fp32IOFp32WLi196EEv26Group_norm_nhwc_bwd_params,"",@"SHT_CUDA_INFO"
	.sectionflags	@""
	.align	4


	//----- nvinfo : EIATTR_CUDA_API_VERSION
	.align		4
        /*0000*/ 	.byte	0x04, 0x37
        /*0002*/ 	.short	(.L_2211 - .L_2210)
.L_2210:
        /*0004*/ 	.word	0x00000082


	//----- nvinfo : EIATTR_SW2861232_WAR
	.align		4
.L_2211:
        /*0008*/ 	.byte	0x01, 0x35
	.zero		2


	//----- nvinfo : EIATTR_PARAM_CBANK
	.align		4
        /*000c*/ 	.byte	0x04, 0x0a
        /*000e*/ 	.short	(.L_2213 - .L_2212)
	.align		4
.L_2212:
        /*0010*/ 	.word	index@(.nv.constant0._Z30group_norm_nhwc_bwd_sum_kernelI11Fp32IOFp32WLi196EEv26Group_norm_nhwc_bwd_params)
        /*0014*/ 	.short	0x0160
        /*0016*/ 	.short	0x00b8


	//----- nvinfo : EIATTR_CBANK_PARAM_SIZE
	.align		4
.L_2213:
        /*0018*/ 	.byte	0x03, 0x19
        /*001a*/ 	.short	0x00b8


	//----- nvinfo : EIATTR_KPARAM_INFO
	.align		4
        /*001c*/ 	.byte	0x04, 0x17
        /*001e*/ 	.short	(.L_2215 - .L_2214)
.L_2214:
        /*0020*/ 	.word	0x00000000
        /*0024*/ 	.short	0x0000
        /*0026*/ 	.short	0x0000
        /*0028*/ 	.byte	0x00, 0xf0, 0xe1, 0x02


	//----- nvinfo : EIATTR_MAXREG_COUNT
	.align		4
.L_2215:
        /*002c*/ 	.byte	0x03, 0x1b
        /*002e*/ 	.short	0x00ff


	//----- nvinfo : EIATTR_NUM_BARRIERS
	.align		4
        /*0030*/ 	.byte	0x02, 0x4c
        /*0032*/ 	.byte	0x01
	.zero		1


	//----- nvinfo : EIATTR_MERCURY_ISA_VERSION
	.align		4
        /*0034*/ 	.byte	0x03, 0x5f
        /*0036*/ 	.short	0x0000


	//----- nvinfo : EIATTR_COOP_GROUP_MASK_REGIDS
	.align		4
        /*0038*/ 	.byte	0x04, 0x29
        /*003a*/ 	.short	(.L_2217 - .L_2216)


	//   ....[0]....
.L_2216:
        /*003c*/ 	.word	0xffffffff


	//   ....[1]....
        /*0040*/ 	.word	0xffffffff


	//   ....[2]....
        /*0044*/ 	.word	0xffffffff


	//   ....[3]....
        /*0048*/ 	.word	0xffffffff


	//   ....[4]....
        /*004c*/ 	.word	0xffffffff


	//   ....[5]....
        /*0050*/ 	.word	0xffffffff


	//   ....[6]....
        /*0054*/ 	.word	0xffffffff


	//   ....[7]....
        /*0058*/ 	.word	0xffffffff


	//   ....[8]....
        /*005c*/ 	.word	0xffffffff


	//   ....[9]....
        /*0060*/ 	.word	0xffffffff


	//   ....[10]....
        /*0064*/ 	.word	0xffffffff


	//   ....[11]....
        /*0068*/ 	.word	0xffffffff


	//   ....[12]....
        /*006c*/ 	.word	0xffffffff


	//   ....[13]....
        /*0070*/ 	.word	0xffffffff


	//   ....[14]....
        /*0074*/ 	.word	0xffffffff


	//   ....[15]....
        /*0078*/ 	.word	0xffffffff


	//   ....[16]....
        /*007c*/ 	.word	0xffffffff


	//   ....[17]....
        /*0080*/ 	.word	0xffffffff


	//   ....[18]....
        /*0084*/ 	.word	0xffffffff


	//   ....[19]....
        /*0088*/ 	.word	0xffffffff


	//   ....[20]....
        /*008c*/ 	.word	0xffffffff


	//   ....[21]....
        /*0090*/ 	.word	0xffffffff


	//----- nvinfo : EIATTR_COOP_GROUP_INSTR_OFFSETS
	.align		4
.L_2217:
        /*0094*/ 	.byte	0x04, 0x28
        /*0096*/ 	.short	(.L_2219 - .L_2218)


	//   ....[0]....
.L_2218:
        /*0098*/ 	.word	0x00002050


	//   ....[1]....
        /*009c*/ 	.word	0x00002070


	//   ....[2]....
        /*00a0*/ 	.word	0x00002180


	//   ....[3]....
        /*00a4*/ 	.word	0x00002190


	//   ....[4]....
        /*00a8*/ 	.word	0x00002210


	//   ....[5]....
        /*00ac*/ 	.word	0x00002230


	//   ....[6]....
        /*00b0*/ 	.word	0x00002340


	//   ....[7]....
        /*00b4*/ 	.word	0x00002350


	//   ....[8]....
        /*00b8*/ 	.word	0x000023d0


	//   ....[9]....
        /*00bc*/ 	.word	0x000023f0


	//   ....[10]....
        /*00c0*/ 	.word	0x00002500


	//   ....[11]....
        /*00c4*/ 	.word	0x00002510


	//   ....[12]....
        /*00c8*/ 	.word	0x00002590


	//   ....[13]....
        /*00cc*/ 	.word	0x000025b0


	//   ....[14]....
        /*00d0*/ 	.word	0x000026e0


	//   ....[15]....
        /*00d4*/ 	.word	0x000026f0


	//   ....[16]....
        /*00d8*/ 	.word	0x00002770


	//   ....[17]....
        /*00dc*/ 	.word	0x00002790


	//   ....[18]....
        /*00e0*/ 	.word	0x00002870


	//   ....[19]....
        /*00e4*/ 	.word	0x00002880


	//   ....[20]....
        /*00e8*/ 	.word	0x00002900


	//   ....[21]....
        /*00ec*/ 	.word	0x00002910


	//----- nvinfo : EIATTR_EXIT_INSTR_OFFSETS
	.align		4
.L_2219:
        /*00f0*/ 	.byte	0x04, 0x1c
        /*00f2*/ 	.short	(.L_2221 - .L_2220)


	//   ....[0]....
.L_2220:
        /*00f4*/ 	.word	0x00002fd0


	//   ....[1]....
        /*00f8*/ 	.word	0x00003130


	//----- nvinfo : EIATTR_CTAIDZ_USED
	.align		4
.L_2221:
        /*00fc*/ 	.byte	0x01, 0x04
	.zero		2


	//----- nvinfo : EIATTR_CRS_STACK_SIZE
	.align		4
        /*0100*/ 	.byte	0x04, 0x1e
        /*0102*/ 	.short	(.L_2223 - .L_2222)
.L_2222:
        /*0104*/ 	.word	0x00000000
.L_2223:


//--------------------- .nv.info._Z30group_norm_nhwc_bwd_sum_kernelI11Fp32IOFp32WLi168EEv26Group_norm_nhwc_bwd_params --------------------------
	.section	.nv.info._Z30group_norm_nhwc_bwd_sum_kernelI11Fp32IOFp32WLi168EEv26Group_norm_nhwc_bwd_params,"",@"SHT_CUDA_INFO"
	.sectionflags	@""
	.align	4


	//----- nvinfo : EIATTR_CUDA_API_VERSION
	.align		4
        /*0000*/ 	.byte	0x04, 0x37
        /*0002*/ 	.short	(.L_2225 - .L_2224)
.L_2224:
        /*0004*/ 	.word	0x00000082


	//----- nvinfo : EIATTR_SW2861232_WAR
	.align		4
.L_2225:
        /*0008*/ 	.byte	0x01, 0x35
	.zero		2


	//----- nvinfo : EIATTR_PARAM_CBANK
	.align		4
        /*000c*/ 	.byte	0x04, 0x0a
        /*000e*/ 	.short	(.L_2227 - .L_2226)
	.align		4
.L_2226:
        /*0010*/ 	.word	index@(.nv.constant0._Z30group_norm_nhwc_bwd_sum_kernelI11Fp32IOFp32WLi168EEv26Group_norm_nhwc_bwd_params)
        /*0014*/ 	.short	0x0160
        /*0016*/ 	.short	0x00b8


	//----- nvinfo : EIATTR_CBANK_PARAM_SIZE
	.align		4
.L_2227:
        /*0018*/ 	.byte	0x03, 0x19
        /*001a*/ 	.short	0x00b8


	//----- nvinfo : EIATTR_KPARAM_INFO
	.align		4
        /*001c*/ 	.byte	0x04, 0x17
        /*001e*/ 	.short	(.L_2229 - .L_2228)
.L_2228:
        /*0020*/ 	.word	0x00000000
        /*0024*/ 	.short	0x0000
        /*0026*/ 	.short	0x0000
        /*0028*/ 	.byte	0x00, 0xf0, 0xe1, 0x02


	//----- nvinfo : EIATTR_MAXREG_COUNT
	.align		4
.L_2229:
        /*002c*/ 	.byte	0x03, 0x1b
        /*002e*/ 	.short	0x00ff


	//----- nvinfo : EIATTR_NUM_BARRIERS
	.align		4
        /*0030*/ 	.byte	0x02, 0x4c
        /*0032*/ 	.byte	0x01
	.zero		1


	//----- nvinfo : EIATTR_MERCURY_ISA_VERSION
	.align		4
        /*0034*/ 	.byte	0x03, 0x5f
        /*0036*/ 	.short	0x0000


	//----- nvinfo : EIATTR_COOP_GROUP_MASK_REGIDS
	.align		4
        /*0038*/ 	.byte	0x04, 0x29
        /*003a*/ 	.short	(.L_2231 - .L_2230)


	//   ....[0]....
.L_2230:
        /*003c*/ 	.word	0xffffffff


	//   ....[1]....
        /*0040*/ 	.word	0xffffffff


	//   ....[2]....
        /*0044*/ 	.word	0xffffffff


	//   ....[3]....
        /*0048*/ 	.word	0xffffffff


	//   ....[4]....
        /*004c*/ 	.word	0xffffffff


	//   ....[5]....
        /*0050*/ 	.word	0xffffffff


	//   ....[6]....
        /*0054*/ 	.word	0xffffffff


	//   ....[7]....
        /*0058*/ 	.word	0xffffffff


	//   ....[8]....
        /*005c*/ 	.word	0xffffffff


	//   ....[9]....
        /*0060*/ 	.word	0xffffffff


	//   ....[10]....
        /*0064*/ 	.word	0xffffffff


	//   ....[11]....
        /*0068*/ 	.word	0xffffffff


	//   ....[12]....
        /*006c*/ 	.word	0xffffffff


	//   ....[13]....
        /*0070*/ 	.word	0xffffffff


	//   ....[14]....
        /*0074*/ 	.word	0xffffffff


	//   ....[15]....
        /*0078*/ 	.word	0xffffffff


	//   ....[16]....
        /*007c*/ 	.word	0xffffffff


	//   ....[17]....
        /*0080*/ 	.word	0xffffffff


	//   ....[18]....
        /*0084*/ 	.word	0xffffffff


	//   ....[19]....
        /*0088*/ 	.word	0xffffffff


	//   ....[20]....
        /*008c*/ 	.word	0xffffffff


	//   ....[21]....
        /*0090*/ 	.word	0xffffffff


	//----- nvinfo : EIATTR_COOP_GROUP_INSTR_OFFSETS
	.align		4
.L_2231:
        /*0094*/ 	.byte	0x04, 0x28
        /*0096*/ 	.short	(.L_2233 - .L_2232)


	//   ....[0]....
.L_2232:
        /*0098*/ 	.word	0x00002010


	//   ....[1]....
        /*009c*/ 	.word	0x00002030


	//   ....[2]....
        /*00a0*/ 	.word	0x00002140


	//   ....[3]....
        /*00a4*/ 	.word	0x00002150


	//   ....[4]....
        /*00a8*/ 	.word	0x000021d0


	//   ....[5]....
        /*00ac*/ 	.word	0x000021f0


	//   ....[6]....
        /*00b0*/ 	.word	0x00002300


	//   ....[7]....
        /*00b4*/ 	.word	0x00002310


	//   ....[8]....
        /*00b8*/ 	.word	0x00002390


	//   ....[9]....
        /*00bc*/ 	.word	0x000023b0


	//   ....[10]....
        /*00c0*/ 	.word	0x000024c0


	//   ....[11]....
        /*00c4*/ 	.word	0x000024d0


	//   ....[12]....
        /*00c8*/ 	.word	0x00002550


	//   ....[13]....
        /*00cc*/ 	.word	0x00002570


	//   ....[14]....
        /*00d0*/ 	.word	0x000026a0


	//   ....[15]....
        /*00d4*/ 	.word	0x000026b0


	//   ....[16]....
        /*00d8*/ 	.word	0x00002730


	//   ....[17]....
        /*00dc*/ 	.word	0x00002750


	//   ....[18]....
        /*00e0*/ 	.word	0x00002830


	//   ....[19]....
        /*00e4*/ 	.word	0x00002840


	//   ....[20]....
        /*00e8*/ 	.word	0x000028c0


	//   ....[21]....
        /*00ec*/ 	.word	0x000028d0


	//----- nvinfo : EIATTR_EXIT_INSTR_OFFSETS
	.align		4
.L_2233:
        /*00f0*/ 	.byte	0x04, 0x1c
        /*00f2*/ 	.short	(.L_2235 - .L_2234)


	//   ....[0]....
.L_2234:
        /*00f4*/ 	.word	0x00002ef0


	//   ....[1]....
        /*00f8*/ 	.word	0x00003050


	//----- nvinfo : EIATTR_CTAIDZ_USED
	.align		4
.L_2235:
        /*00fc*/ 	.byte	0x01, 0x04
	.zero		2


	//----- nvinfo : EIATTR_CRS_STACK_SIZE
	.align		4
        /*0100*/ 	.byte	0x04, 0x1e
        /*0102*/ 	.short	(.L_2237 - .L_2236)
.L_2236:
        /*0104*/ 	.word	0x00000000
.L_2237:


//--------------------- .nv.info._Z30group_norm_nhwc_bwd_sum_kernelI11Fp32IOFp32WLi64EEv26Group_norm_nhwc_bwd_params --------------------------
	.section	.nv.info._Z30group_norm_nhwc_bwd_sum_kernelI11Fp32IOFp32WLi64EEv26Group_norm_nhwc_bwd_params,"",@"SHT_CUDA_INFO"
	.sectionflags	@""
	.align	4


	//----- nvinfo : EIATTR_CUDA_API_VERSION
	.align		4
        /*0000*/ 	.byte	0x04, 0x37
        /*0002*/ 	.short	(.L_2239 - .L_2238)
.L_2238:
        /*0004*/ 	.word	0x00000082


	//----- nvinfo : EIATTR_SW2861232_WAR
	.align		4
.L_2239:
        /*0008*/ 	.byte	0x01, 0x35
	.zero		2


	//----- nvinfo : EIATTR_PARAM_CBANK
	.align		4
        /*000c*/ 	.byte	0x04, 0x0a
        /*000e*/ 	.short	(.L_2241 - .L_2240)
	.align		4
.L_2240:
        /*0010*/ 	.word	index@(.nv.constant0._Z30group_norm_nhwc_bwd_sum_kernelI11Fp32IOFp32WLi64EEv26Group_norm_nhwc_bwd_params)
        /*0014*/ 	.short	0x0160
        /*0016*/ 	.short	0x00b8


	//----- nvinfo : EIATTR_CBANK_PARAM_SIZE
	.align		4
.L_2241:
        /*0018*/ 	.byte	0x03, 0x19
        /*001a*/ 	.short	0x00b8


	//----- nvinfo : EIATTR_KPARAM_INFO
	.align		4
        /*001c*/ 	.byte	0x04, 0x17
        /*001e*/ 	.short	(.L_2243 - .L_2242)
.L_2242:
        /*0020*/ 	.word	0x00000000
        /*0024*/ 	.short	0x0000
        /*0026*/ 	.short	0x0000
        /*0028*/ 	.byte	0x00, 0xf0, 0xe1, 0x02


	//----- nvinfo : EIATTR_MAXREG_COUNT
	.align		4
.L_2243:
        /*002c*/ 	.byte	0x03, 0x1b
        /*002e*/ 	.short	0x00ff


	//----- nvinfo : EIATTR_NUM_BARRIERS
	.align		4
        /*0030*/ 	.byte	0x02, 0x4c
        /*0032*/ 	.byte	0x01
	.zero		1


	//----- nvinfo : EIATTR_MERCURY_ISA_VERSION
	.align		4
        /*0034*/ 	.byte	0x03, 0x5f
        /*0036*/ 	.short	0x0000


	//----- nvinfo : EIATTR_COOP_GROUP_MASK_REGIDS
	.align		4
        /*0038*/ 	.byte	0x04, 0x29
        /*003a*/ 	.short	(.L_2245 - .L_2244)


	//   ....[0]....
.L_2244:
        /*003c*/ 	.word	0xffffffff


	//   ....[1]....
        /*0040*/ 	.word	0xffffffff


	//   ....[2]....
        /*0044*/ 	.word	0xffffffff


	//   ....[3]....
        /*0048*/ 	.word	0xffffffff


	//   ....[4]....
        /*004c*/ 	.word	0xffffffff


	//   ....[5]....
        /*0050*/ 	.word	0xffffffff


	//   ....[6]....
        /*0054*/ 	.word	0xffffffff


	//   ....[7]....
        /*0058*/ 	.word	0xffffffff


	//   ....[8]....
        /*005c*/ 	.word	0xffffffff


	//   ....[9]....
        /*0060*/ 	.word	0xffffffff


	//   ....[10]....
        /*0064*/ 	.word	0xffffffff


	//   ....[11]....
        /*0068*/ 	.word	0xffffffff


	//   ....[12]....
        /*006c*/ 	.word	0xffffffff


	//   ....[13]....
        /*0070*/ 	.word	0xffffffff


	//   ....[14]....
        /*0074*/ 	.word	0xffffffff


	//   ....[15]....
        /*0078*/ 	.word	0xffffffff


	//   ....[16]....
        /*007c*/ 	.word	0xffffffff


	//   ....[17]....
        /*0080*/ 	.word	0xffffffff


	//   ....[18]....
        /*0084*/ 	.word	0xffffffff


	//   ....[19]....
        /*0088*/ 	.word	0xffffffff


	//   ....[20]....
        /*008c*/ 	.word	0xffffffff


	//   ....[21]....
        /*0090*/ 	.word	0xffffffff


	//   ....[22]....
        /*0094*/ 	.word	0xffffffff


	//   ....[23]....
        /*0098*/ 	.word	0xffffffff


	//   ....[24]....
        /*009c*/ 	.word	0xffffffff


	//   ....[25]....
        /*00a0*/ 	.word	0xffffffff


	//   ....[26]....
        /*00a4*/ 	.word	0xffffffff


	//   ....[27]....
        /*00a8*/ 	.word	0xffffffff


	//   ....[28]....
        /*00ac*/ 	.word	0xffffffff


	//   ....[29]....
        /*00b0*/ 	.word	0xffffffff


	//   ....[30]....
        /*00b4*/ 	.word	0xffffffff


	//   ....[31]....
        /*00b8*/ 	.word	0xffffffff


	//   ....[32]....
        /*00bc*/ 	.word	0xffffffff


	//   ....[33]....
        /*00c0*/ 	.word	0xffffffff


	//   ....[34]....
        /*00c4*/ 	.word	0xffffffff


	//   ....[35]....
        /*00c8*/ 	.word	0xffffffff


	//----- nvinfo : EIATTR_COOP_GROUP_INSTR_OFFSETS
	.align		4
.L_2245:
        /*00cc*/ 	.byte	0x04, 0x28
        /*00ce*/ 	.short	(.L_2247 - .L_2246)


	//   ....[0]....
.L_2246:
        /*00d0*/ 	.word	0x000012a0


	//   ....[1]....
        /*00d4*/ 	.word	0x000012d0


	//   ....[2]....
        /*00d8*/ 	.word	0x00001300


	//   ....[3]....
        /*00dc*/ 	.word	0x00001390


	//   ....[4]....
        /*00e0*/ 	.word	0x000013b0


	//   ....[5]....
        /*00e4*/ 	.word	0x000013c0


	//   ....[6]....
        /*00e8*/ 	.word	0x00001420


	//   ....[7]....
        /*00ec*/ 	.word	0x00001450


	//   ....[8]....
        /*00f0*/ 	.word	0x00001460


	//   ....[9]....
        /*00f4*/ 	.word	0x000014c0


	//   ....[10]....
        /*00f8*/ 	.word	0x000014f0


	//   ....[11]....
        /*00fc*/ 	.word	0x00001500


	//   ....[12]....
        /*0100*/ 	.word	0x00001560


	//   ....[13]....
        /*0104*/ 	.word	0x00001590


	//   ....[14]....
        /*0108*/ 	.word	0x000015a0


	//   ....[15]....
        /*010c*/ 	.word	0x00001600


	//   ....[16]....
        /*0110*/ 	.word	0x00001610


	//   ....[17]....
        /*0114*/ 	.word	0x00001620


	//   ....[18]....
        /*0118*/ 	.word	0x00001b40


	//   ....[19]....
        /*011c*/ 	.word	0x00001bc0


	//   ....[20]....
        /*0120*/ 	.word	0x00001c30


	//   ....[21]....
        /*0124*/ 	.word	0x00001d30


	//   ....[22]....
        /*0128*/ 	.word	0x00001da0


	//   ....[23]....
        /*012c*/ 	.word	0x00001e10


	//   ....[24]....
        /*0130*/ 	.word	0x00001ee0


	//   ....[25]....
        /*0134*/ 	.word	0x00001f50


	//   ....[26]....
        /*0138*/ 	.word	0x00001fc0


	//   ....[27]....
        /*013c*/ 	.word	0x00002090


	//   ....[28]....
        /*0140*/ 	.word	0x00002100


	//   ....[29]....
        /*0144*/ 	.word	0x00002170


	//   ....[30]....
        /*0148*/ 	.word	0x00002240


	//   ....[31]....
        /*014c*/ 	.word	0x000022b0


	//   ....[32]....
        /*0150*/ 	.word	0x00002320


	//   ....[33]....
        /*0154*/ 	.word	0x000023f0


	//   ....[34]....
        /*0158*/ 	.word	0x00002460


	//   ....[35]....
        /*015c*/ 	.word	0x000024d0


	//----- nvinfo : EIATTR_EXIT_INSTR_OFFSETS
	.align		4
.L_2247:
        /*0160*/ 	.byte	0x04, 0x1c
        /*0162*/ 	.short	(.L_2249 - .L_2248)


	//   ....[0]....
.L_2248:
        /*0164*/ 	.word	0x00001980


	//   ....[1]....
        /*0168*/ 	.word	0x00001ae0


	//----- nvinfo : EIATTR_CTAIDZ_USED
	.align		4
.L_2249:
        /*016c*/ 	.byte	0x01, 0x04
	.zero		2


	//----- nvinfo : EIATTR_CRS_STACK_SIZE
	.align		4
        /*0170*/ 	.byte	0x04, 0x1e
        /*0172*/ 	.short	(.L_2251 - .L_2250)
.L_2250:
        /*0174*/ 	.word	0x00000000
.L_2251:


//--------------------- .nv.info._Z30group_norm_nhwc_bwd_sum_kernelI11Fp32IOFp32WLi128EEv26Group_norm_nhwc_bwd_params --------------------------
	.section	.nv.info._Z30group_norm_nhwc_bwd_sum_kernelI11Fp32IOFp32WLi128EEv26Group_norm_nhwc_bwd_params,"",@"SHT_CUDA_INFO"
	.sectionflags	@""
	.align	4


	//----- nvinfo : EIATTR_CUDA_API_VERSION
	.align		4
        /*0000*/ 	.byte	0x04, 0x37
        /*0002*/ 	.short	(.L_2253 - .L_2252)
.L_2252:
        /*0004*/ 	.word	0x00000082


	//----- nvinfo : EIATTR_SW2861232_WAR
	.align		4
.L_2253:
        /*0008*/ 	.byte	0x01, 0x35
	.zero		2


	//----- nvinfo : EIATTR_PARAM_CBANK
	.align		4
        /*000c*/ 	.byte	0x04, 0x0a
        /*000e*/ 	.short	(.L_2255 - .L_2254)
	.align		4
.L_2254:
        /*0010*/ 	.word	index@(.nv.constant0._Z30group_norm_nhwc_bwd_sum_kernelI11Fp32IOFp32WLi128EEv26Group_norm_nhwc_bwd_params)
        /*0014*/ 	.short	0x0160
        /*0016*/ 	.short	0x00b8


	//----- nvinfo : EIATTR_CBANK_PARAM_SIZE
	.align		4
.L_2255:
        /*0018*/ 	.byte	0x03, 0x19
        /*001a*/ 	.short	0x00b8


	//----- nvinfo : EIATTR_KPARAM_INFO
	.align		4
        /*001c*/ 	.byte	0x04, 0x17
        /*001e*/ 	.short	(.L_2257 - .L_2256)
.L_2256:
        /*0020*/ 	.word	0x00000000
        /*0024*/ 	.short	0x0000
        /*0026*/ 	.short	0x0000
        /*0028*/ 	.byte	0x00, 0xf0, 0xe1, 0x02


	//----- nvinfo : EIATTR_MAXREG_COUNT
	.align		4
.L_2257:
        /*002c*/ 	.byte	0x03, 0x1b
        /*002e*/ 	.short	0x00ff


	//----- nvinfo : EIATTR_NUM_BARRIERS
	.align		4
        /*0030*/ 	.byte	0x02, 0x4c
        /*0032*/ 	.byte	0x01
	.zero		1


	//----- nvinfo : EIATTR_MERCURY_ISA_VERSION
	.align		4
        /*0034*/ 	.byte	0x03, 0x5f
        /*0036*/ 	.short	0x0000


	//----- nvinfo : EIATTR_COOP_GROUP_MASK_REGIDS
	.align		4
        /*0038*/ 	.byte	0x04, 0x29
        /*003a*/ 	.short	(.L_2259 - .L_2258)


	//   ....[0]....
.L_2258:
        /*003c*/ 	.word	0xffffffff


	//   ....[1]....
        /*0040*/ 	.word	0xffffffff


	//   ....[2]....
        /*0044*/ 	.word	0xffffffff


	//   ....[3]....
        /*0048*/ 	.word	0xffffffff


	//   ....[4]....
        /*004c*/ 	.word	0xffffffff


	//   ....[5]....
        /*0050*/ 	.word	0xffffffff


	//   ....[6]....
        /*0054*/ 	.word	0xffffffff


	//   ....[7]....
        /*0058*/ 	.word	0xffffffff


	//   ....[8]....
        /*005c*/ 	.word	0xffffffff


	//   ....[9]....
        /*0060*/ 	.word	0xffffffff


	//   ....[10]....
        /*0064*/ 	.word	0xffffffff


	//   ....[11]....
        /*0068*/ 	.word	0xffffffff


	//   ....[12]....
        /*006c*/ 	.word	0xffffffff


	//   ....[13]....
        /*0070*/ 	.word	0xffffffff


	//   ....[14]....
        /*0074*/ 	.word	0xffffffff


	//   ....[15]....
        /*0078*/ 	.word	0xffffffff


	//   ....[16]....
        /*007c*/ 	.word	0xffffffff


	//   ....[17]....
        /*0080*/ 	.word	0xffffffff


	//   ....[18]....
        /*0084*/ 	.word	0xffffffff


	//   ....[19]....
        /*0088*/ 	.word	0xffffffff


	//   ....[20]....
        /*008c*/ 	.word	0xffffffff


	//   ....[21]....
        /*0090*/ 	.word	0xffffffff


	//   ....[22]....
        /*0094*/ 	.word	0xffffffff


	//   ....[23]....
        /*0098*/ 	.word	0xffffffff


	//   ....[24]....
        /*009c*/ 	.word	0xffffffff


	//   ....[25]....
        /*00a0*/ 	.word	0xffffffff


	//   ....[26]....
        /*00a4*/ 	.word	0xffffffff


	//   ....[27]....
        /*00a8*/ 	.word	0xffffffff


	//   ....[28]....
        /*00ac*/ 	.word	0xffffffff


	//   ....[29]....
        /*00b0*/ 	.word	0xffffffff


	//   ....[30]....
        /*00b4*/ 	.word	0xffffffff


	//   ....[31]....
        /*00b8*/ 	.word	0xffffffff


	//   ....[32]....
        /*00bc*/ 	.word	0xffffffff


	//   ....[33]....
        /*00c0*/ 	.word	0xffffffff


	//   ....[34]....
        /*00c4*/ 	.word	0xffffffff


	//   ....[35]....
        /*00c8*/ 	.word	0xffffffff


	//----- nvinfo : EIATTR_COOP_GROUP_INSTR_OFFSETS
	.align		4
.L_2259:
        /*00cc*/ 	.byte	0x04, 0x28
        /*00ce*/ 	.short	(.L_2261 - .L_2260)


	//   ....[0]....
.L_2260:
        /*00d0*/ 	.word	0x00001e80


	//   ....[1]....
        /*00d4*/ 	.word	0x00001eb0


	//   ....[2]....
        /*00d8*/ 	.word	0x00001ee0


	//   ....[3]....
        /*00dc*/ 	.word	0x00001f60


	//   ....[4]....
        /*00e0*/ 	.word	0x00001f90


	//   ....[5]....
        /*00e4*/ 	.word	0x00001fa0


	//   ....[6]....
        /*00e8*/ 	.word	0x00001fd0


	//   ....[7]....
        /*00ec*/ 	.word	0x00002010


	//   ....[8]....
        /*00f0*/ 	.word	0x00002040


	//   ....[9]....
        /*00f4*/ 	.word	0x00002060


	//   ....[10]....
        /*00f8*/ 	.word	0x000020b0


	//   ....[11]....
        /*00fc*/ 	.word	0x000020e0


	//   ....[12]....
        /*0100*/ 	.word	0x00002100


	//   ....[13]....
        /*0104*/ 	.word	0x00002150


	//   ....[14]....
        /*0108*/ 	.word	0x00002180


	//   ....[15]....
        /*010c*/ 	.word	0x000021a0


	//   ....[16]....
        /*0110*/ 	.word	0x000021f0


	//   ....[17]....
        /*0114*/ 	.word	0x00002200


	//   ....[18]....
        /*0118*/ 	.word	0x000028d0


	//   ....[19]....
        /*011c*/ 	.word	0x00002950


	//   ....[20]....
        /*0120*/ 	.word	0x000029c0


	//   ....[21]....
        /*0124*/ 	.word	0x00002ac0


	//   ....[22]....
        /*0128*/ 	.word	0x00002b30


	//   ....[23]....
        /*012c*/ 	.word	0x00002ba0


	//   ....[24]....
        /*0130*/ 	.word	0x00002c70


	//   ....[25]....
        /*0134*/ 	.word	0x00002ce0


	//   ....[26]....
        /*0138*/ 	.word	0x00002d50


	//   ....[27]....
        /*013c*/ 	.word	0x00002e20


	//   ....[28]....
        /*0140*/ 	.word	0x00002e90


	//   ....[29]....
        /*0144*/ 	.word	0x00002f00


	//   ....[30]....
        /*0148*/ 	.word	0x00002fd0


	//   ....[31]....
        /*014c*/ 	.word	0x00003040


	//   ....[32]....
        /*0150*/ 	.word	0x000030b0


	//   ....[33]....
        /*0154*/ 	.word	0x00003180


	//   ....[34]....
        /*0158*/ 	.word	0x000031f0


	//   ....[35]....
        /*015c*/ 	.word	0x00003260


	//----- nvinfo : EIATTR_EXIT_INSTR_OFFSETS
	.align		4
.L_2261:
        /*0160*/ 	.byte	0x04, 0x1c
        /*0162*/ 	.short	(.L_2263 - .L_2262)


	//   ....[0]....
.L_2262:
        /*0164*/ 	.word	0x00002710


	//   ....[1]....
        /*0168*/ 	.word	0x00002870


	//----- nvinfo : EIATTR_CTAIDZ_USED
	.align		4
.L_2263:
        /*016c*/ 	.byte	0x01, 0x04
	.zero		2


	//----- nvinfo : EIATTR_CRS_STACK_SIZE
	.align		4
        /*0170*/ 	.byte	0x04, 0x1e
        /*0172*/ 	.short	(.L_2265 - .L_2264)
.L_2264:
        /*0174*/ 	.word	0x00000000
.L_2265:


//--------------------- .nv.info._Z30group_norm_nhwc_bwd_sum_kernelI11Fp32IOFp32WLi192EEv26Group_norm_nhwc_bwd_params --------------------------
	.section	.nv.info._Z30group_norm_nhwc_bwd_sum_kernelI11Fp32IOFp32WLi192EEv26Group_norm_nhwc_bwd_params,"",@"SHT_CUDA_INFO"
	.sectionflags	@""
	.align	4


	//----- nvinfo : EIATTR_CUDA_API_VERSION
	.align		4
        /*0000*/ 	.byte	0x04, 0x37
        /*0002*/ 	.short	(.L_2267 - .L_2266)
.L_2266:
        /*0004*/ 	.word	0x00000082


	//----- nvinfo : EIATTR_SW2861232_WAR
	.align		4
.L_2267:
        /*0008*/ 	.byte	0x01, 0x35
	.zero		2


	//----- nvinfo : EIATTR_PARAM_CBANK
	.align		4
        /*000c*/ 	.byte	0x04, 0x0a
        /*000e*/ 	.short	(.L_2269 - .L_2268)
	.align		4
.L_2268:
        /*0010*/ 	.word	index@(.nv.constant0._Z30group_norm_nhwc_bwd_sum_kernelI11Fp32IOFp32WLi192EEv26Group_norm_nhwc_bwd_params)
        /*0014*/ 	.short	0x0160
        /*0016*/ 	.short	0x00b8


	//----- nvinfo : EIATTR_CBANK_PARAM_SIZE
	.align		4
.L_2269:
        /*0018*/ 	.byte	0x03, 0x19
        /*001a*/ 	.short	0x00b8


	//----- nvinfo : EIATTR_KPARAM_INFO
	.align		4
        /*001c*/ 	.byte	0x04, 0x17
        /*001e*/ 	.short	(.L_2271 - .L_2270)
.L_2270:
        /*0020*/ 	.word	0x00000000
        /*0024*/ 	.short	0x0000
        /*0026*/ 	.short	0x0000
        /*0028*/ 	.byte	0x00, 0xf0, 0xe1, 0x02


	//----- nvinfo : EIATTR_MAXREG_COUNT
	.align		4
.L_2271:
        /*002c*/ 	.byte	0x03, 0x1b
        /*002e*/ 	.short	0x00ff


	//----- nvinfo : EIATTR_NUM_BARRIERS
	.align		4
        /*0030*/ 	.byte	0x02, 0x4c
        /*0032*/ 	.byte	0x01
	.zero		1


	//----- nvinfo : EIATTR_MERCURY_ISA_VERSION
	.align		4
        /*0034*/ 	.byte	0x03, 0x5f
        /*0036*/ 	.short	0x0000


	//----- nvinfo : EIATTR_COOP_GROUP_MASK_REGIDS
	.align		4
        /*0038*/ 	.byte	0x04, 0x29
        /*003a*/ 	.short	(.L_2273 - .L_2272)


	//   ....[0]....
.L_2272:
        /*003c*/ 	.word	0xffffffff


	//   ....[1]....
        /*0040*/ 	.word	0xffffffff


	//   ....[2]....
        /*0044*/ 	.word	0xffffffff


	//   ....[3]....
        /*0048*/ 	.word	0xffffffff


	//   ....[4]....
        /*004c*/ 	.word	0xffffffff


	//   ....[5]....
        /*0050*/ 	.word	0xffffffff


	//   ....[6]....
        /*0054*/ 	.word	0xffffffff


	//   ....[7]....
        /*0058*/ 	.word	0xffffffff


	//   ....[8]....
        /*005c*/ 	.word	0xffffffff


	//   ....[9]....
        /*0060*/ 	.word	0xffffffff


	//   ....[10]....
        /*0064*/ 	.word	0xffffffff


	//   ....[11]....
        /*0068*/ 	.word	0xffffffff


	//   ....[12]....
        /*006c*/ 	.word	0xffffffff


	//   ....[13]....
        /*0070*/ 	.word	0xffffffff


	//   ....[14]....
        /*0074*/ 	.word	0xffffffff


	//   ....[15]....
        /*0078*/ 	.word	0xffffffff


	//   ....[16]....
        /*007c*/ 	.word	0xffffffff


	//   ....[17]....
        /*0080*/ 	.word	0xffffffff


	//   ....[18]....
        /*0084*/ 	.word	0xffffffff


	//   ....[19]....
        /*0088*/ 	.word	0xffffffff


	//   ....[20]....
        /*008c*/ 	.word	0xffffffff


	//   ....[21]....
        /*0090*/ 	.word	0xffffffff


	//   ....[22]....
        /*0094*/ 	.word	0xffffffff


	//   ....[23]....
        /*0098*/ 	.word	0xffffffff


	//   ....[24]....
        /*009c*/ 	.word	0xffffffff


	//   ....[25]....
        /*00a0*/ 	.word	0xffffffff


	//   ....[26]....
        /*00a4*/ 	.word	0xffffffff


	//   ....[27]....
        /*00a8*/ 	.word	0xffffffff


	//   ....[28]....
        /*00ac*/ 	.word	0xffffffff


	//   ....[29]....
        /*00b0*/ 	.word	0xffffffff


	//   ....[30]....
        /*00b4*/ 	.word	0xffffffff


	//   ....[31]....
        /*00b8*/ 	.word	0xffffffff


	//   ....[32]....
        /*00bc*/ 	.word	0xffffffff


	//   ....[33]....
        /*00c0*/ 	.word	0xffffffff


	//   ....[34]....
        /*00c4*/ 	.word	0xffffffff


	//   ....[35]....
        /*00c8*/ 	.word	0xffffffff


	//----- nvinfo : EIATTR_COOP_GROUP_INSTR_OFFSETS
	.align		4
.L_2273:
        /*00cc*/ 	.byte	0x04, 0x28
        /*00ce*/ 	.short	(.L_2275 - .L_2274)


	//   ....[0]....
.L_2274:
        /*00d0*/ 	.word	0x00001f60


	//   ....[1]....
        /*00d4*/ 	.word	0x00001f90


	//   ....[2]....
        /*00d8*/ 	.word	0x00001fc0


	//   ....[3]....
        /*00dc*/ 	.word	0x00002040


	//   ....[4]....
        /*00e0*/ 	.word	0x00002070


	//   ....[5]....
        /*00e4*/ 	.word	0x00002080


	//   ....[6]....
        /*00e8*/ 	.word	0x000020b0


	//   ....[7]....
        /*00ec*/ 	.word	0x000020f0


	//   ....[8]....
        /*00f0*/ 	.word	0x00002120


	//   ....[9]....
        /*00f4*/ 	.word	0x00002140


	//   ....[10]....
        /*00f8*/ 	.word	0x00002190


	//   ....[11]....
        /*00fc*/ 	.word	0x000021c0


	//   ....[12]....
        /*0100*/ 	.word	0x000021e0


	//   ....[13]....
        /*0104*/ 	.word	0x00002230


	//   ....[14]....
        /*0108*/ 	.word	0x00002260


	//   ....[15]....
        /*010c*/ 	.word	0x00002280


	//   ....[16]....
        /*0110*/ 	.word	0x000022d0


	//   ....[17]....
        /*0114*/ 	.word	0x000022e0


	//   ....[18]....
        /*0118*/ 	.word	0x00002ad0


	//   ....[19]....
        /*011c*/ 	.word	0x00002b50


	//   ....[20]....
        /*0120*/ 	.word	0x00002bc0


	//   ....[21]....
        /*0124*/ 	.word	0x00002cc0


	//   ....[22]....
        /*0128*/ 	.word	0x00002d30


	//   ....[23]....
        /*012c*/ 	.word	0x00002da0


	//   ....[24]....
        /*0130*/ 	.word	0x00002e70


	//   ....[25]....
        /*0134*/ 	.word	0x00002ee0


	//   ....[26]....
        /*0138*/ 	.word	0x00002f50


	//   ....[27]....
        /*013c*/ 	.word	0x00003020


	//   ....[28]....
        /*0140*/ 	.word	0x00003090


	//   ....[29]....
        /*0144*/ 	.word	0x00003100


	//   ....[30]....
        /*0148*/ 	.word	0x000031d0


	//   ....[31]....
        /*014c*/ 	.word	0x00003240


	//   ....[32]....
        /*0150*/ 	.word	0x000032b0


	//   ....[33]....
        /*0154*/ 	.word	0x00003380


	//   ....[34]....
        /*0158*/ 	.word	0x000033f0


	//   ....[35]....
        /*015c*/ 	.word	0x00003460


	//----- nvinfo : EIATTR_EXIT_INSTR_OFFSETS
	.align		4
.L_2275:
        /*0160*/ 	.byte	0x04, 0x1c
        /*0162*/ 	.short	(.L_2277 - .L_2276)


	//   ....[0]....
.L_2276:
        /*0164*/ 	.word	0x00002910


	//   ....[1]....
        /*0168*/ 	.word	0x00002a70


	//----- nvinfo : EIATTR_CTAIDZ_USED
	.align		4
.L_2277:
        /*016c*/ 	.byte	0x01, 0x04
	.zero		2


	//----- nvinfo : EIATTR_CRS_STACK_SIZE
	.align		4
        /*0170*/ 	.byte	0x04, 0x1e
        /*0172*/ 	.short	(.L_2279 - .L_2278)
.L_2278:
        /*0174*/ 	.word	0x00000000
.L_2279:


//--------------------- .nv.info._Z30group_norm_nhwc_bwd_sum_kernelI11Fp32IOFp32WLi448EEv26Group_norm_nhwc_bwd_params --------------------------
	.section	.nv.info._Z30group_norm_nhwc_bwd_sum_kernelI11Fp32IOFp32WLi448EEv26Group_norm_nhwc_bwd_params,"",@"SHT_CUDA_INFO"
	.sectionflags	@""
	.align	4


	//----- nvinfo : EIATTR_CUDA_API_VERSION
	.align		4
        /*0000*/ 	.byte	0x04, 0x37
        /*0002*/ 	.short	(.L_2281 - .L_2280)
.L_2280:
        /*0004*/ 	.word	0x00000082


	//----- nvinfo : EIATTR_SW2861232_WAR
	.align		4
.L_2281:
        /*0008*/ 	.byte	0x01, 0x35
	.zero		2


	//----- nvinfo : EIATTR_PARAM_CBANK
	.align		4
        /*000c*/ 	.byte	0x04, 0x0a
        /*000e*/ 	.short	(.L_2283 - .L_2282)
	.align		4
.L_2282:
        /*0010*/ 	.word	index@(.nv.constant0._Z30group_norm_nhwc_bwd_sum_kernelI11Fp32IOFp32WLi448EEv26Group_norm_nhwc_bwd_params)
        /*0014*/ 	.short	0x0160
        /*0016*/ 	.short	0x00b8


	//----- nvinfo : EIATTR_CBANK_PARAM_SIZE
	.align		4
.L_2283:
        /*0018*/ 	.byte	0x03, 0x19
        /*001a*/ 	.short	0x00b8


	//----- nvinfo : EIATTR_KPARAM_INFO
	.align		4
        /*001c*/ 	.byte	0x04, 0x17
        /*001e*/ 	.short	(.L_2285 - .L_2284)
.L_2284:
        /*0020*/ 	.word	0x00000000
        /*0024*/ 	.short	0x0000
        /*0026*/ 	.short	0x0000
        /*0028*/ 	.byte	0x00, 0xf0, 0xe1, 0x02


	//----- nvinfo : EIATTR_MAXREG_COUNT
	.align		4
.L_2285:
        /*002c*/ 	.byte	0x03, 0x1b
        /*002e*/ 	.short	0x00ff


	//----- nvinfo : EIATTR_NUM_BARRIERS
	.align		4
        /*0030*/ 	.byte	0x02, 0x4c
        /*0032*/ 	.byte	0x01
	.zero		1


	//----- nvinfo : EIATTR_MERCURY_ISA_VERSION
	.align		4
        /*0034*/ 	.byte	0x03, 0x5f
        /*0036*/ 	.short	0x0000


	//----- nvinfo : EIATTR_COOP_GROUP_MASK_REGIDS
	.align		4
        /*0038*/ 	.byte	0x04, 0x29
        /*003a*/ 	.short	(.L_2287 - .L_2286)


	//   ....[0]....
.L_2286:
        /*003c*/ 	.word	0xffffffff


	//   ....[1]....
        /*0040*/ 	.word	0xffffffff


	//   ....[2]....
        /*0044*/ 	.word	0xffffffff


	//   ....[3]....
        /*0048*/ 	.word	0xffffffff


	//   ....[4]....
        /*004c*/ 	.word	0xffffffff


	//   ....[5]....
        /*0050*/ 	.word	0xffffffff


	//   ....[6]....
        /*0054*/ 	.word	0xffffffff


	//   ....[7]....
        /*0058*/ 	.word	0xffffffff


	//   ....[8]....
        /*005c*/ 	.word	0xffffffff


	//   ....[9]....
        /*0060*/ 	.word	0xffffffff


	//   ....[10]....
        /*0064*/ 	.word	0xffffffff


	//   ....[11]....
        /*0068*/ 	.word	0xffffffff


	//   ....[12]....
        /*006c*/ 	.word	0xffffffff


	//   ....[13]....
        /*0070*/ 	.word	0xffffffff


	//   ....[14]....
        /*0074*/ 	.word	0xffffffff


	//   ....[15]....
        /*0078*/ 	.word	0xffffffff


	//   ....[16]....
        /*007c*/ 	.word	0xffffffff


	//   ....[17]....
        /*0080*/ 	.word	0xffffffff


	//   ....[18]....
        /*0084*/ 	.word	0xffffffff


	//   ....[19]....
        /*0088*/ 	.word	0xffffffff


	//   ....[20]....
        /*008c*/ 	.word	0xffffffff


	//   ....[21]....
        /*0090*/ 	.word	0xffffffff


	//   ....[22]....
        /*0094*/ 	.word	0xffffffff


	//   ....[23]....
        /*0098*/ 	.word	0xffffffff


	//   ....[24]....
        /*009c*/ 	.word	0xffffffff


	//   ....[25]....
        /*00a0*/ 	.word	0xffffffff


	//   ....[26]....
        /*00a4*/ 	.word	0xffffffff


	//   ....[27]....
        /*00a8*/ 	.word	0xffffffff


	//   ....[28]....
        /*00ac*/ 	.word	0xffffffff


	//   ....[29]....
        /*00b0*/ 	.word	0xffffffff


	//   ....[30]....
        /*00b4*/ 	.word	0xffffffff


	//   ....[31]....
        /*00b8*/ 	.word	0xffffffff


	//   ....[32]....
        /*00bc*/ 	.word	0xffffffff


	//   ....[33]....
        /*00c0*/ 	.word	0xffffffff


	//   ....[34]....
        /*00c4*/ 	.word	0xffffffff


	//   ....[35]....
        /*00c8*/ 	.word	0xffffffff


	//----- nvinfo : EIATTR_COOP_GROUP_INSTR_OFFSETS
	.align		4
.L_2287:
        /*00cc*/ 	.byte	0x04, 0x28
        /*00ce*/ 	.short	(.L_2289 - .L_2288)


	//   ....[0]....
.L_2288:
        /*00d0*/ 	.word	0x000022b0


	//   ....[1]....
        /*00d4*/ 	.word	0x000022e0


	//   ....[2]....
        /*00d8*/ 	.word	0x00002310


	//   ....[3]....
        /*00dc*/ 	.word	0x00002330


	//   ....[4]....
        /*00e0*/ 	.word	0x000023b0


	//   ....[5]....
        /*00e4*/ 	.word	0x000023d0


	//   ....[6]....
        /*00e8*/ 	.word	0x000023f0


	//   ....[7]....
        /*00ec*/ 	.word	0x00002440


	//   ....[8]....
        /*00f0*/ 	.word	0x00002470


	//   ....[9]....
        /*00f4*/ 	.word	0x00002490


	//   ....[10]....
        /*00f8*/ 	.word	0x000024e0


	//   ....[11]....
        /*00fc*/ 	.word	0x00002510


	//   ....[12]....
        /*0100*/ 	.word	0x00002530


	//   ....[13]....
        /*0104*/ 	.word	0x00002580


	//   ....[14]....
        /*0108*/ 	.word	0x000025b0


	//   ....[15]....
        /*010c*/ 	.word	0x000025d0


	//   ....[16]....
        /*0110*/ 	.word	0x00002620


	//   ....[17]....
        /*0114*/ 	.word	0x00002630


	//   ....[18]....
        /*0118*/ 	.word	0x00003320


	//   ....[19]....
        /*011c*/ 	.word	0x000033a0


	//   ....[20]....
        /*0120*/ 	.word	0x00003410


	//   ....[21]....
        /*0124*/ 	.word	0x00003510


	//   ....[22]....
        /*0128*/ 	.word	0x00003580


	//   ....[23]....
        /*012c*/ 	.word	0x000035f0


	//   ....[24]....
        /*0130*/ 	.word	0x000036c0


	//   ....[25]....
        /*0134*/ 	.word	0x00003730


	//   ....[26]....
        /*0138*/ 	.word	0x000037a0


	//   ....[27]....
        /*013c*/ 	.word	0x00003870


	//   ....[28]....
        /*0140*/ 	.word	0x000038e0


	//   ....[29]....
        /*0144*/ 	.word	0x00003950


	//   ....[30]....
        /*0148*/ 	.word	0x00003a20


	//   ....[31]....
        /*014c*/ 	.word	0x00003a90


	//   ....[32]....
        /*0150*/ 	.word	0x00003b00


	//   ....[33]....
        /*0154*/ 	.word	0x00003bd0


	//   ....[34]....
        /*0158*/ 	.word	0x00003c40


	//   ....[35]....
        /*015c*/ 	.word	0x00003cb0


	//----- nvinfo : EIATTR_EXIT_INSTR_OFFSETS
	.align		4
.L_2289:
        /*0160*/ 	.byte	0x04, 0x1c
        /*0162*/ 	.short	(.L_2291 - .L_2290)


	//   ....[0]....
.L_2290:
        /*0164*/ 	.word	0x00003160


	//   ....[1]....
        /*0168*/ 	.word	0x000032c0


	//----- nvinfo : EIATTR_CTAIDZ_USED
	.align		4
.L_2291:
        /*016c*/ 	.byte	0x01, 0x04
	.zero		2


	//----- nvinfo : EIATTR_CRS_STACK_SIZE
	.align		4
        /*0170*/ 	.byte	0x04, 0x1e
        /*0172*/ 	.short	(.L_2293 - .L_2292)
.L_2292:
        /*0174*/ 	.word	0x00000000
.L_2293:


//--------------------- .nv.info._Z30group_norm_nhwc_bwd_sum_kernelI11Fp32IOFp32WLi256EEv26Group_norm_nhwc_bwd_params --------------------------
	.section	.nv.info._Z30group_norm_nhwc_bwd_sum_kernelI11Fp32IOFp32WLi256EEv26Group_norm_nhwc_bwd_params,"",@"SHT_CUDA_INFO"
	.sectionflags	@""
	.align	4


	//----- nvinfo : EIATTR_CUDA_API_VERSION
	.align		4
        /*0000*/ 	.byte	0x04, 0x37
        /*0002*/ 	.short	(.L_2295 - .L_2294)
.L_2294:
        /*0004*/ 	.word	0x00000082


	//----- nvinfo : EIATTR_SW2861232_WAR
	.align		4
.L_2295:
        /*0008*/ 	.byte	0x01, 0x35
	.zero		2


	//----- nvinfo : EIATTR_PARAM_CBANK
	.align		4
        /*000c*/ 	.byte	0x04, 0x0a
        /*000e*/ 	.short	(.L_2297 - .L_2296)
	.align		4
.L_2296:
        /*0010*/ 	.word	index@(.nv.constant0._Z30group_norm_nhwc_bwd_sum_kernelI11Fp32IOFp32WLi256EEv26Group_norm_nhwc_bwd_params)
        /*0014*/ 	.short	0x0160
        /*0016*/ 	.short	0x00b8


	//----- nvinfo : EIATTR_CBANK_PARAM_SIZE
	.align		4
.L_2297:
        /*0018*/ 	.byte	0x03, 0x19
        /*001a*/ 	.short	0x00b8


	//----- nvinfo : EIATTR_KPARAM_INFO
	.align		4
        /*001c*/ 	.byte	0x04, 0x17
        /*001e*/ 	.short	(.L_2299 - .L_2298)
.L_2298:
        /*0020*/ 	.word	0x00000000
        /*0024*/ 	.short	0x0000
        /*0026*/ 	.short	0x0000
        /*0028*/ 	.byte	0x00, 0xf0, 0xe1, 0x02


	//----- nvinfo : EIATTR_MAXREG_COUNT
	.align		4
.L_2299:
        /*002c*/ 	.byte	0x03, 0x1b
        /*002e*/ 	.short	0x00ff


	//----- nvinfo : EIATTR_NUM_BARRIERS
	.align		4
        /*0030*/ 	.byte	0x02, 0x4c
        /*0032*/ 	.byte	0x01
	.zero		1


	//----- nvinfo : EIATTR_MERCURY_ISA_VERSION
	.align		4
        /*0034*/ 	.byte	0x03, 0x5f
        /*0036*/ 	.short	0x0000


	//----- nvinfo : EIATTR_COOP_GROUP_MASK_REGIDS
	.align		4
        /*0038*/ 	.byte	0x04, 0x29
        /*003a*/ 	.short	(.L_2301 - .L_2300)


	//   ....[0]....
.L_2300:
        /*003c*/ 	.word	0xffffffff


	//   ....[1]....
        /*0040*/ 	.word	0xffffffff


	//   ....[2]....
        /*0044*/ 	.word	0xffffffff


	//   ....[3]....
        /*0048*/ 	.word	0xffffffff


	//   ....[4]....
        /*004c*/ 	.word	0xffffffff


	//   ....[5]....
        /*0050*/ 	.word	0xffffffff


	//   ....[6]....
        /*0054*/ 	.word	0xffffffff


	//   ....[7]....
        /*0058*/ 	.word	0xffffffff


	//   ....[8]....
        /*005c*/ 	.word	0xffffffff


	//   ....[9]....
        /*0060*/ 	.word	0xffffffff


	//   ....[10]....
        /*0064*/ 	.word	0xffffffff


	//   ....[11]....
        /*0068*/ 	.word	0xffffffff


	//   ....[12]....
        /*006c*/ 	.word	0xffffffff


	//   ....[13]....
        /*0070*/ 	.word	0xffffffff


	//   ....[14]....
        /*0074*/ 	.word	0xffffffff


	//   ....[15]....
        /*0078*/ 	.word	0xffffffff


	//   ....[16]....
        /*007c*/ 	.word	0xffffffff


	//   ....[17]....
        /*0080*/ 	.word	0xffffffff


	//   ....[18]....
        /*0084*/ 	.word	0xffffffff


	//   ....[19]....
        /*0088*/ 	.word	0xffffffff


	//   ....[20]....
        /*008c*/ 	.word	0xffffffff


	//   ....[21]....
        /*0090*/ 	.word	0xffffffff


	//   ....[22]....
        /*0094*/ 	.word	0xffffffff


	//   ....[23]....
        /*0098*/ 	.word	0xffffffff


	//   ....[24]....
        /*009c*/ 	.word	0xffffffff


	//   ....[25]....
        /*00a0*/ 	.word	0xffffffff


	//   ....[26]....
        /*00a4*/ 	.word	0xffffffff


	//   ....[27]....
        /*00a8*/ 	.word	0xffffffff


	//   ....[28]....
        /*00ac*/ 	.word	0xffffffff


	//   ....[29]....
        /*00b0*/ 	.word	0xffffffff


	//   ....[30]....
        /*00b4*/ 	.word	0xffffffff


	//   ....[31]....
        /*00b8*/ 	.word	0xffffffff


	//   ....[32]....
        /*00bc*/ 	.word	0xffffffff


	//   ....[33]....
        /*00c0*/ 	.word	0xffffffff


	//   ....[34]....
        /*00c4*/ 	.word	0xffffffff


	//   ....[35]....
        /*00c8*/ 	.word	0xffffffff


	//----- nvinfo : EIATTR_COOP_GROUP_INSTR_OFFSETS
	.align		4
.L_2301:
        /*00cc*/ 	.byte	0x04, 0x28
        /*00ce*/ 	.short	(.L_2303 - .L_2302)


	//   ....[0]....
.L_2302:
        /*00d0*/ 	.word	0x00002020


	//   ....[1]....
        /*00d4*/ 	.word	0x00002050


	//   ....[2]....
        /*00d8*/ 	.word	0x00002080


	//   ....[3]....
        /*00dc*/ 	.word	0x00002110


	//   ....[4]....
        /*00e0*/ 	.word	0x00002130


	//   ....[5]....
        /*00e4*/ 	.word	0x00002140


	//   ....[6]....
        /*00e8*/ 	.word	0x000021a0


	//   ....[7]....
        /*00ec*/ 	.word	0x000021d0


	//   ....[8]....
        /*00f0*/ 	.word	0x000021e0


	//   ....[9]....
        /*00f4*/ 	.word	0x00002240


	//   ....[10]....
        /*00f8*/ 	.word	0x00002270


	//   ....[11]....
        /*00fc*/ 	.word	0x00002280


	//   ....[12]....
        /*0100*/ 	.word	0x000022e0


	//   ....[13]....
        /*0104*/ 	.word	0x00002310


	//   ....[14]....
        /*0108*/ 	.word	0x00002320


	//   ....[15]....
        /*010c*/ 	.word	0x00002380


	//   ....[16]....
        /*0110*/ 	.word	0x00002390


	//   ....[17]....
        /*0114*/ 	.word	0x000023a0


	//   ....[18]....
        /*0118*/ 	.word	0x00002cf0


	//   ....[19]....
        /*011c*/ 	.word	0x00002d70


	//   ....[20]....
        /*0120*/ 	.word	0x00002de0


	//   ....[21]....
        /*0124*/ 	.word	0x00002ee0


	//   ....[22]....
        /*0128*/ 	.word	0x00002f50


	//   ....[23]....
        /*012c*/ 	.word	0x00002fc0


	//   ....[24]....
        /*0130*/ 	.word	0x00003090


	//   ....[25]....
        /*0134*/ 	.word	0x00003100


	//   ....[26]....
        /*0138*/ 	.word	0x00003170


	//   ....[27]....
        /*013c*/ 	.word	0x00003240


	//   ....[28]....
        /*0140*/ 	.word	0x000032b0


	//   ....[29]....
        /*0144*/ 	.word	0x00003320


	//   ....[30]....
        /*0148*/ 	.word	0x00003400


	//   ....[31]....
        /*014c*/ 	.word	0x00003470


	//   ....[32]....
        /*0150*/ 	.word	0x000034e0


	//   ....[33]....
        /*0154*/ 	.word	0x000035b0


	//   ....[34]....
        /*0158*/ 	.word	0x00003620


	//   ....[35]....
        /*015c*/ 	.word	0x00003690


	//----- nvinfo : EIATTR_EXIT_INSTR_OFFSETS
	.align		4
.L_2303:
        /*0160*/ 	.byte	0x04, 0x1c
        /*0162*/ 	.short	(.L_2305 - .L_2304)


	//   ....[0]....
.L_2304:
        /*0164*/ 	.word	0x00002b30


	//   ....[1]....
        /*0168*/ 	.word	0x00002c90


	//----- nvinfo : EIATTR_CTAIDZ_USED
	.align		4
.L_2305:
        /*016c*/ 	.byte	0x01, 0x04
	.zero		2


	//----- nvinfo : EIATTR_CRS_STACK_SIZE
	.align		4
        /*0170*/ 	.byte	0x04, 0x1e
        /*0172*/ 	.short	(.L_2307 - .L_2306)
.L_2306:
        /*0174*/ 	.word	0x00000000
.L_2307:


//--------------------- .nv.info._Z30group_norm_nhwc_bwd_sum_kernelI11Fp32IOFp32WLi120EEv26Group_norm_nhwc_bwd_params --------------------------
	.section	.nv.info._Z30group_norm_nhwc_bwd_sum_kernelI11Fp32IOFp32WLi120EEv26Group_norm_nhwc_bwd_params,"",@"SHT_CUDA_INFO"
	.sectionflags	@""
	.align	4


	//----- nvinfo : EIATTR_CUDA_API_VERSION
	.align		4
        /*0000*/ 	.byte	0x04, 0x37
        /*0002*/ 	.short	(.L_2309 - .L_2308)
.L_2308:
        /*0004*/ 	.word	0x00000082


	//----- nvinfo : EIATTR_SW2861232_WAR
	.align		4
.L_2309:
        /*0008*/ 	.byte	0x01, 0x35
	.zero		2


	//----- nvinfo : EIATTR_PARAM_CBANK
	.align		4
        /*000c*/ 	.byte	0x04, 0x0a
        /*000e*/ 	.short	(.L_2311 - .L_2310)
	.align		4
.L_2310:
        /*0010*/ 	.word	index@(.nv.constant0._Z30group_norm_nhwc_bwd_sum_kernelI11Fp32IOFp32WLi120EEv26Group_norm_nhwc_bwd_params)
        /*0014*/ 	.short	0x0160
        /*0016*/ 	.short	0x00b8


	//----- nvinfo : EIATTR_CBANK_PARAM_SIZE
	.align		4
.L_2311:
        /*0018*/ 	.byte	0x03, 0x19
        /*001a*/ 	.short	0x00b8


	//----- nvinfo : EIATTR_KPARAM_INFO
	.align		4
        /*001c*/ 	.byte	0x04, 0x17
        /*001e*/ 	.short	(.L_2313 - .L_2312)
.L_2312:
        /*0020*/ 	.word	0x00000000
        /*0024*/ 	.short	0x0000
        /*0026*/ 	.short	0x0000
        /*0028*/ 	.byte	0x00, 0xf0, 0xe1, 0x02


	//----- nvinfo : EIATTR_MAXREG_COUNT
	.align		4
.L_2313:
        /*002c*/ 	.byte	0x03, 0x1b
        /*002e*/ 	.short	0x00ff


	//----- nvinfo : EIATTR_NUM_BARRIERS
	.align		4
        /*0030*/ 	.byte	0x02, 0x4c
        /*0032*/ 	.byte	0x01
	.zero		1


	//----- nvinfo : EIATTR_MERCURY_ISA_VERSION
	.align		4
        /*0034*/ 	.byte	0x03, 0x5f
        /*0036*/ 	.short	0x0000


	//----- nvinfo : EIATTR_COOP_GROUP_MASK_REGIDS
	.align		4
        /*0038*/ 	.byte	0x04, 0x29
        /*003a*/ 	.short	(.L_2315 - .L_2314)


	//   ....[0]....
.L_2314:
        /*003c*/ 	.word	0xffffffff


	//   ....[1]....
        /*0040*/ 	.word	0xffffffff


	//   ....[2]....
        /*0044*/ 	.word	0xffffffff


	//   ....[3]....
        /*0048*/ 	.word	0xffffffff


	//   ....[4]....
        /*004c*/ 	.word	0xffffffff


	//   ....[5]....
        /*0050*/ 	.word	0xffffffff


	//   ....[6]....
        /*0054*/ 	.word	0xffffffff


	//   ....[7]....
        /*0058*/ 	.word	0xffffffff


	//   ....[8]....
        /*005c*/ 	.word	0xffffffff


	//   ....[9]....
        /*0060*/ 	.word	0xffffffff


	//   ....[10]....
        /*0064*/ 	.word	0xffffffff


	//   ....[11]....
        /*0068*/ 	.word	0xffffffff


	//   ....[12]....
        /*006c*/ 	.word	0xffffffff


	//   ....[13]....
        /*0070*/ 	.word	0xffffffff


	//   ....[14]....
        /*0074*/ 	.word	0xffffffff


	//   ....[15]....
        /*0078*/ 	.word	0xffffffff


	//   ....[16]....
        /*007c*/ 	.word	0xffffffff


	//   ....[17]....
        /*0080*/ 	.word	0xffffffff


	//   ....[18]....
        /*0084*/ 	.word	0xffffffff


	//   ....[19]....
        /*0088*/ 	.word	0xffffffff


	//   ....[20]....
        /*008c*/ 	.word	0xffffffff


	//   ....[21]....
        /*0090*/ 	.word	0xffffffff


	//----- nvinfo : EIATTR_COOP_GROUP_INSTR_OFFSETS
	.align		4
.L_2315:
        /*0094*/ 	.byte	0x04, 0x28
        /*0096*/ 	.short	(.L_2317 - .L_2316)


	//   ....[0]....
.L_2316:
        /*0098*/ 	.word	0x00001f30


	//   ....[1]....
        /*009c*/ 	.word	0x00001f50


	//   ....[2]....
        /*00a0*/ 	.word	0x00002060


	//   ....[3]....
        /*00a4*/ 	.word	0x00002070


	//   ....[4]....
        /*00a8*/ 	.word	0x000020f0


	//   ....[5]....
        /*00ac*/ 	.word	0x00002110


	//   ....[6]....
        /*00b0*/ 	.word	0x00002220


	//   ....[7]....
        /*00b4*/ 	.word	0x00002230


	//   ....[8]....
        /*00b8*/ 	.word	0x000022b0


	//   ....[9]....
        /*00bc*/ 	.word	0x000022d0


	//   ....[10]....
        /*00c0*/ 	.word	0x000023e0


	//   ....[11]....
        /*00c4*/ 	.word	0x000023f0


	//   ....[12]....
        /*00c8*/ 	.word	0x00002470


	//   ....[13]....
        /*00cc*/ 	.word	0x00002490


	//   ....[14]....
        /*00d0*/ 	.word	0x000025c0


	//   ....[15]....
        /*00d4*/ 	.word	0x000025d0


	//   ....[16]....
        /*00d8*/ 	.word	0x00002650


	//   ....[17]....
        /*00dc*/ 	.word	0x00002670


	//   ....[18]....
        /*00e0*/ 	.word	0x00002750


	//   ....[19]....
        /*00e4*/ 	.word	0x00002760


	//   ....[20]....
        /*00e8*/ 	.word	0x000027e0


	//   ....[21]....
        /*00ec*/ 	.word	0x000027f0


	//----- nvinfo : EIATTR_EXIT_INSTR_OFFSETS
	.align		4
.L_2317:
        /*00f0*/ 	.byte	0x04, 0x1c
        /*00f2*/ 	.short	(.L_2319 - .L_2318)


	//   ....[0]....
.L_2318:
        /*00f4*/ 	.word	0x00002cd0


	//   ....[1]....
        /*00f8*/ 	.word	0x00002e30


	//----- nvinfo : EIATTR_CTAIDZ_USED
	.align		4
.L_2319:
        /*00fc*/ 	.byte	0x01, 0x04
	.zero		2


	//----- nvinfo : EIATTR_CRS_STACK_SIZE
	.align		4
        /*0100*/ 	.byte	0x04, 0x1e
        /*0102*/ 	.short	(.L_2321 - .L_2320)
.L_2320:
        /*0104*/ 	.word	0x00000000
.L_2321:


//--------------------- .nv.info._Z30group_norm_nhwc_bwd_sum_kernelI11Fp32IOFp32WLi140EEv26Group_norm_nhwc_bwd_params --------------------------
	.section	.nv.info._Z30group_norm_nhwc_bwd_sum_kernelI11Fp32IOFp32WLi140EEv26Group_norm_nhwc_bwd_params,"",@"SHT_CUDA_INFO"
	.sectionflags	@""
	.align	4


	//----- nvinfo : EIATTR_CUDA_API_VERSION
	.align		4
        /*0000*/ 	.byte	0x04, 0x37
        /*0002*/ 	.short	(.L_2323 - .L_2322)
.L_2322:
        /*0004*/ 	.word	0x00000082


	//----- nvinfo : EIATTR_SW2861232_WAR
	.align		4
.L_2323:
        /*0008*/ 	.byte	0x01, 0x35
	.zero		2


	//----- nvinfo : EIATTR_PARAM_CBANK
	.align		4
        /*000c*/ 	.byte	0x04, 0x0a
        /*000e*/ 	.short	(.L_2325 - .L_2324)
	.align		4
.L_2324:
        /*0010*/ 	.word	index@(.nv.constant0._Z30group_norm_nhwc_bwd_sum_kernelI11Fp32IOFp32WLi140EEv26Group_norm_nhwc_bwd_params)
        /*0014*/ 	.short	0x0160
        /*0016*/ 	.short	0x00b8


	//----- nvinfo : EIATTR_CBANK_PARAM_SIZE
	.align		4
.L_2325:
        /*0018*/ 	.byte	0x03, 0x19
        /*001a*/ 	.short	0x00b8


	//----- nvinfo : EIATTR_KPARAM_INFO
	.align		4
        /*001c*/ 	.byte	0x04, 0x17
        /*001e*/ 	.short	(.L_2327 - .L_2326)
.L_2326:
        /*0020*/ 	.word	0x00000000
        /*0024*/ 	.short	0x0000
        /*0026*/ 	.short	0x0000
        /*0028*/ 	.byte	0x00, 0xf0, 0xe1, 0x02


	//----- nvinfo : EIATTR_MAXREG_COUNT
	.align		4
.L_2327:
        /*002c*/ 	.byte	0x03, 0x1b
        /*002e*/ 	.short	0x00ff


	//----- nvinfo : EIATTR_NUM_BARRIERS
	.align		4
        /*0030*/ 	.byte	0x02, 0x4c
        /*0032*/ 	.byte	0x01
	.zero		1


	//----- nvinfo : EIATTR_MERCURY_ISA_VERSION
	.align		4
        /*0034*/ 	.byte	0x03, 0x5f
        /*0036*/ 	.short	0x0000


	//----- nvinfo : EIATTR_COOP_GROUP_MASK_REGIDS
	.align		4
        /*0038*/ 	.byte	0x04, 0x29
        /*003a*/ 	.short	(.L_2329 - .L_2328)


	//   ....[0]....
.L_2328:
        /*003c*/ 	.word	0xffffffff


	//   ....[1]....
        /*0040*/ 	.word	0xffffffff


	//   ....[2]....
        /*0044*/ 	.word	0xffffffff


	//   ....[3]....
        /*0048*/ 	.word	0xffffffff


	//   ....[4]....
        /*004c*/ 	.word	0xffffffff


	//   ....[5]....
        /*0050*/ 	.word	0xffffffff


	//   ....[6]....
        /*0054*/ 	.word	0xffffffff


	//   ....[7]....
        /*0058*/ 	.word	0xffffffff


	//   ....[8]....
        /*005c*/ 	.word	0xffffffff


	//   ....[9]....
        /*0060*/ 	.word	0xffffffff


	//   ....[10]....
        /*0064*/ 	.word	0xffffffff


	//   ....[11]....
        /*0068*/ 	.word	0xffffffff


	//   ....[12]....
        /*006c*/ 	.word	0xffffffff


	//   ....[13]....
        /*0070*/ 	.word	0xffffffff


	//   ....[14]....
        /*0074*/ 	.word	0xffffffff


	//   ....[15]....
        /*0078*/ 	.word	0xffffffff


	//   ....[16]....
        /*007c*/ 	.word	0xffffffff


	//   ....[17]....
        /*0080*/ 	.word	0xffffffff


	//   ....[18]....
        /*0084*/ 	.word	0xffffffff


	//   ....[19]....
        /*0088*/ 	.word	0xffffffff


	//   ....[20]....
        /*008c*/ 	.word	0xffffffff


	//   ....[21]....
        /*0090*/ 	.word	0xffffffff


	//----- nvinfo : EIATTR_COOP_GROUP_INSTR_OFFSETS
	.align		4
.L_2329:
        /*0094*/ 	.byte	0x04, 0x28
        /*0096*/ 	.short	(.L_2331 - .L_2330)


	//   ....[0]....
.L_2330:
        /*0098*/ 	.word	0x00001f80


	//   ....[1]....
        /*009c*/ 	.word	0x00001fa0


	//   ....[2]....
        /*00a0*/ 	.word	0x000020b0


	//   ....[3]....
        /*00a4*/ 	.word	0x000020c0


	//   ....[4]....
        /*00a8*/ 	.word	0x00002140


	//   ....[5]....
        /*00ac*/ 	.word	0x00002160


	//   ....[6]....
        /*00b0*/ 	.word	0x00002270


	//   ....[7]....
        /*00b4*/ 	.word	0x00002280


	//   ....[8]....
        /*00b8*/ 	.word	0x00002300


	//   ....[9]....
        /*00bc*/ 	.word	0x00002320


	//   ....[10]....
        /*00c0*/ 	.word	0x00002430


	//   ....[11]....
        /*00c4*/ 	.word	0x00002440


	//   ....[12]....
        /*00c8*/ 	.word	0x000024c0


	//   ....[13]....
        /*00cc*/ 	.word	0x000024e0


	//   ....[14]....
        /*00d0*/ 	.word	0x00002610


	//   ....[15]....
        /*00d4*/ 	.word	0x00002620


	//   ....[16]....
        /*00d8*/ 	.word	0x000026a0


	//   ....[17]....
        /*00dc*/ 	.word	0x000026c0


	//   ....[18]....
        /*00e0*/ 	.word	0x000027a0


	//   ....[19]....
        /*00e4*/ 	.word	0x000027b0


	//   ....[20]....
        /*00e8*/ 	.word	0x00002830


	//   ....[21]....
        /*00ec*/ 	.word	0x00002840


	//----- nvinfo : EIATTR_EXIT_INSTR_OFFSETS
	.align		4
.L_2331:
        /*00f0*/ 	.byte	0x04, 0x1c
        /*00f2*/ 	.short	(.L_2333 - .L_2332)


	//   ....[0]....
.L_2332:
        /*00f4*/ 	.word	0x00002dc0


	//   ....[1]....
        /*00f8*/ 	.word	0x00002f20


	//----- nvinfo : EIATTR_CTAIDZ_USED
	.align		4
.L_2333:
        /*00fc*/ 	.byte	0x01, 0x04
	.zero		2


	//----- nvinfo : EIATTR_CRS_STACK_SIZE
	.align		4
        /*0100*/ 	.byte	0x04, 0x1e
        /*0102*/ 	.short	(.L_2335 - .L_2334)
.L_2334:
        /*0104*/ 	.word	0x00000000
.L_2335:


//--------------------- .nv.info._Z30group_norm_nhwc_bwd_sum_kernelI11Fp32IOFp32WLi160EEv26Group_norm_nhwc_bwd_params --------------------------
	.section	.nv.info._Z30group_norm_nhwc_bwd_sum_kernelI11Fp32IOFp32WLi160EEv26Group_norm_nhwc_bwd_params,"",@"SHT_CUDA_INFO"
	.sectionflags	@""
	.align	4


	//----- nvinfo : EIATTR_CUDA_API_VERSION
	.align		4
        /*0000*/ 	.byte	0x04, 0x37
        /*0002*/ 	.short	(.L_2337 - .L_2336)
.L_2336:
        /*0004*/ 	.word	0x00000082


	//----- nvinfo : EIATTR_SW2861232_WAR
	.align		4
.L_2337:
        /*0008*/ 	.byte	0x01, 0x35
	.zero		2


	//----- nvinfo : EIATTR_PARAM_CBANK
	.align		4
        /*000c*/ 	.byte	0x04, 0x0a
        /*000e*/ 	.short	(.L_2339 - .L_2338)
	.align		4
.L_2338:
        /*0010*/ 	.word	index@(.nv.constant0._Z30group_norm_nhwc_bwd_sum_kernelI11Fp32IOFp32WLi160EEv26Group_norm_nhwc_bwd_params)
        /*0014*/ 	.short	0x0160
        /*0016*/ 	.short	0x00b8


	//----- nvinfo : EIATTR_CBANK_PARAM_SIZE
	.align		4
.L_2339:
        /*0018*/ 	.byte	0x03, 0x19
        /*001a*/ 	.short	0x00b8


	//----- nvinfo : EIATTR_KPARAM_INFO
	.align		4
        /*001c*/ 	.byte	0x04, 0x17
        /*001e*/ 	.short	(.L_2341 - .L_2340)
.L_2340:
        /*0020*/ 	.word	0x00000000
        /*0024*/ 	.short	0x0000
        /*0026*/ 	.short	0x0000
        /*0028*/ 	.byte	0x00, 0xf0, 0xe1, 0x02


	//----- nvinfo : EIATTR_MAXREG_COUNT
	.align		4
.L_2341:
        /*002c*/ 	.byte	0x03, 0x1b
        /*002e*/ 	.short	0x00ff


	//----- nvinfo : EIATTR_NUM_BARRIERS
	.align		4
        /*0030*/ 	.byte	0x02, 0x4c
        /*0032*/ 	.byte	0x01
	.zero		1


	//----- nvinfo : EIATTR_MERCURY_ISA_VERSION
	.align		4
        /*0034*/ 	.byte	0x03, 0x5f
        /*0036*/ 	.short	0x0000


	//----- nvinfo : EIATTR_COOP_GROUP_MASK_REGIDS
	.align		4
        /*0038*/ 	.byte	0x04, 0x29
        /*003a*/ 	.short	(.L_2343 - .L_2342)


	//   ....[0]....
.L_2342:
        /*003c*/ 	.word	0xffffffff


	//   ....[1]....
        /*0040*/ 	.word	0xffffffff


	//   ....[2]....
        /*0044*/ 	.word	0xffffffff


	//   ....[3]....
        /*0048*/ 	.word	0xffffffff


	//   ....[4]....
        /*004c*/ 	.word	0xffffffff


	//   ....[5]....
        /*0050*/ 	.word	0xffffffff


	//   ....[6]....
        /*0054*/ 	.word	0xffffffff


	//   ....[7]....
        /*0058*/ 	.word	0xffffffff


	//   ....[8]....
        /*005c*/ 	.word	0xffffffff


	//   ....[9]....
        /*0060*/ 	.word	0xffffffff


	//   ....[10]....
        /*0064*/ 	.word	0xffffffff


	//   ....[11]....
        /*0068*/ 	.word	0xffffffff


	//   ....[12]....
        /*006c*/ 	.word	0xffffffff


	//   ....[13]....
        /*0070*/ 	.word	0xffffffff


	//   ....[14]....
        /*0074*/ 	.word	0xffffffff


	//   ....[15]....
        /*0078*/ 	.word	0xffffffff


	//   ....[16]....
        /*007c*/ 	.word	0xffffffff


	//   ....[17]....
        /*0080*/ 	.word	0xffffffff


	//   ....[18]....
        /*0084*/ 	.word	0xffffffff


	//   ....[19]....
        /*0088*/ 	.word	0xffffffff


	//   ....[20]....
        /*008c*/ 	.word	0xffffffff


	//   ....[21]....
        /*0090*/ 	.word	0xffffffff


	//   ....[22]....
        /*0094*/ 	.word	0xffffffff


	//   ....[23]....
        /*0098*/ 	.word	0xffffffff


	//   ....[24]....
        /*009c*/ 	.word	0xffffffff


	//   ....[25]....
        /*00a0*/ 	.word	0xffffffff


	//   ....[26]....
        /*00a4*/ 	.word	0xffffffff


	//   ....[27]....
        /*00a8*/ 	.word	0xffffffff


	//   ....[28]....
        /*00ac*/ 	.word	0xffffffff


	//   ....[29]....
        /*00b0*/ 	.word	0xffffffff


	//   ....[30]....
        /*00b4*/ 	.word	0xffffffff


	//   ....[31]....
        /*00b8*/ 	.word	0xffffffff


	//   ....[32]....
        /*00bc*/ 	.word	0xffffffff


	//   ....[33]....
        /*00c0*/ 	.word	0xffffffff


	//   ....[34]....
        /*00c4*/ 	.word	0xffffffff


	//   ....[35]....
        /*00c8*/ 	.word	0xffffffff


	//----- nvinfo : EIATTR_COOP_GROUP_INSTR_OFFSETS
	.align		4
.L_2343:
        /*00cc*/ 	.byte	0x04, 0x28
        /*00ce*/ 	.short	(.L_2345 - .L_2344)


	//   ....[0]....
.L_2344:
        /*00d0*/ 	.word	0x00001ed0


	//   ....[1]....
        /*00d4*/ 	.word	0x00001f00


	//   ....[2]....
        /*00d8*/ 	.word	0x00001f30


	//   ....[3]....
        /*00dc*/ 	.word	0x00001fb0


	//   ....[4]....
        /*00e0*/ 	.word	0x00001fe0


	//   ....[5]....
        /*00e4*/ 	.word	0x00001ff0


	//   ....[6]....
        /*00e8*/ 	.word	0x00002020


	//   ....[7]....
        /*00ec*/ 	.word	0x00002060


	//   ....[8]....
        /*00f0*/ 	.word	0x00002090


	//   ....[9]....
        /*00f4*/ 	.word	0x000020b0


	//   ....[10]....
        /*00f8*/ 	.word	0x00002100


	//   ....[11]....
        /*00fc*/ 	.word	0x00002130


	//   ....[12]....
        /*0100*/ 	.word	0x00002150


	//   ....[13]....
        /*0104*/ 	.word	0x000021a0


	//   ....[14]....
        /*0108*/ 	.word	0x000021d0


	//   ....[15]....
        /*010c*/ 	.word	0x00002230


	//   ....[16]....
        /*0110*/ 	.word	0x00002240


	//   ....[17]....
        /*0114*/ 	.word	0x00002250


	//   ....[18]....
        /*0118*/ 	.word	0x000029b0


	//   ....[19]....
        /*011c*/ 	.word	0x00002a30


	//   ....[20]....
        /*0120*/ 	.word	0x00002aa0


	//   ....[21]....
        /*0124*/ 	.word	0x00002ba0


	//   ....[22]....
        /*0128*/ 	.word	0x00002c10


	//   ....[23]....
        /*012c*/ 	.word	0x00002c80


	//   ....[24]....
        /*0130*/ 	.word	0x00002d50


	//   ....[25]....
        /*0134*/ 	.word	0x00002dc0


	//   ....[26]....
        /*0138*/ 	.word	0x00002e30


	//   ....[27]....
        /*013c*/ 	.word	0x00002f00


	//   ....[28]....
        /*0140*/ 	.word	0x00002f70


	//   ....[29]....
        /*0144*/ 	.word	0x00002fe0


	//   ....[30]....
        /*0148*/ 	.word	0x000030b0


	//   ....[31]....
        /*014c*/ 	.word	0x00003120


	//   ....[32]....
        /*0150*/ 	.word	0x00003190


	//   ....[33]....
        /*0154*/ 	.word	0x00003260


	//   ....[34]....
        /*0158*/ 	.word	0x000032d0


	//   ....[35]....
        /*015c*/ 	.word	0x00003340


	//----- nvinfo : EIATTR_EXIT_INSTR_OFFSETS
	.align		4
.L_2345:
        /*0160*/ 	.byte	0x04, 0x1c
        /*0162*/ 	.short	(.L_2347 - .L_2346)


	//   ....[0]....
.L_2346:
        /*0164*/ 	.word	0x000027f0


	//   ....[1]....
        /*0168*/ 	.word	0x00002950


	//----- nvinfo : EIATTR_CTAIDZ_USED
	.align		4
.L_2347:
        /*016c*/ 	.byte	0x01, 0x04
	.zero		2


	//----- nvinfo : EIATTR_CRS_STACK_SIZE
	.align		4
        /*0170*/ 	.byte	0x04, 0x1e
        /*0172*/ 	.short	(.L_2349 - .L_2348)
.L_2348:
        /*0174*/ 	.word	0x00000000
.L_2349:


//--------------------- .nv.info._Z30group_norm_nhwc_bwd_sum_kernelI11Fp32IOBf16WLi196EEv26Group_norm_nhwc_bwd_params --------------------------
	.section	.nv.info._Z30group_norm_nhwc_bwd_sum_kernelI11Fp32IOBf16WLi196EEv26Group_norm_nhwc_bwd_params,"",@"SHT_CUDA_INFO"
	.sectionflags	@""
	.align	4


	//----- nvinfo : EIATTR_CUDA_API_VERSION
	.align		4
        /*0000*/ 	.byte	0x04, 0x37
        /*0002*/ 	.short	(.L_2351 - .L_2350)
.L_2350:
        /*0004*/ 	.word	0x00000082


	//----- nvinfo : EIATTR_SW2861232_WAR
	.align		4
.L_2351:
        /*0008*/ 	.byte	0x01, 0x35
	.zero		2


	//----- nvinfo : EIATTR_PARAM_CBANK
	.align		4
        /*000c*/ 	.byte	0x04, 0x0a
        /*000e*/ 	.short	(.L_2353 - .L_2352)
	.align		4
.L_2352:
        /*0010*/ 	.word	index@(.nv.constant0._Z30group_norm_nhwc_bwd_sum_kernelI11Fp32IOBf16WLi196EEv26Group_norm_nhwc_bwd_params)
        /*0014*/ 	.short	0x0160
        /*0016*/ 	.short	0x00b8


	//----- nvinfo : EIATTR_CBANK_PARAM_SIZE
	.align		4
.L_2353:
        /*0018*/ 	.byte	0x03, 0x19
        /*001a*/ 	.short	0x00b8


	//----- nvinfo : EIATTR_KPARAM_INFO
	.align		4
        /*001c*/ 	.byte	0x04, 0x17
        /*001e*/ 	.short	(.L_2355 - .L_2354)
.L_2354:
        /*0020*/ 	.word	0x00000000
        /*0024*/ 	.short	0x0000
        /*0026*/ 	.short	0x0000
        /*0028*/ 	.byte	0x00, 0xf0, 0xe1, 0x02


	//----- nvinfo : EIATTR_MAXREG_COUNT
	.align		4
.L_2355:
        /*002c*/ 	.byte	0x03, 0x1b
        /*002e*/ 	.short	0x00ff


	//----- nvinfo : EIATTR_NUM_BARRIERS
	.align		4
        /*0030*/ 	.byte	0x02, 0x4c
        /*0032*/ 	.byte	0x01
	.zero		1


	//----- nvinfo : EIATTR_MERCURY_ISA_VERSION
	.align		4
        /*0034*/ 	.byte	0x03, 0x5f
        /*0036*/ 	.short	0x0000


	//----- nvinfo : EIATTR_COOP_GROUP_MASK_REGIDS
	.align		4
        /*0038*/ 	.byte	0x04, 0x29
        /*003a*/ 	.short	(.L_2357 - .L_2356)


	//   ....[0]....
.L_2356:
        /*003c*/ 	.word	0xffffffff


	//   ....[1]....
        /*0040*/ 	.word	0xffffffff


	//   ....[2]....
        /*0044*/ 	.word	0xffffffff


	//   ....[3]....
        /*0048*/ 	.word	0xffffffff


	//   ....[4]....
        /*004c*/ 	.word	0xffffffff


	//   ....[5]....
        /*0050*/ 	.word	0xffffffff


	//   ....[6]....
        /*0054*/ 	.word	0xffffffff


	//   ....[7]....
        /*0058*/ 	.word	0xffffffff


	//   ....[8]....
        /*005c*/ 	.word	0xffffffff


	//   ....[9]....
        /*0060*/ 	.word	0xffffffff


	//   ....[10]....
        /*0064*/ 	.word	0xffffffff


	//   ....[11]....
        /*0068*/ 	.word	0xffffffff


	//   ....[12]....
        /*006c*/ 	.word	0xffffffff


	//   ....[13]....
        /*0070*/ 	.word	0xffffffff


	//   ....[14]....
        /*0074*/ 	.word	0xffffffff


	//   ....[15]....
        /*0078*/ 	.word	0xffffffff


	//   ....[16]....
        /*007c*/ 	.word	0xffffffff


	//   ....[17]....
        /*0080*/ 	.word	0xffffffff


	//   ....[18]....
        /*0084*/ 	.word	0xffffffff


	//   ....[19]....
        /*0088*/ 	.word	0xffffffff


	//   ....[20]....
        /*008c*/ 	.word	0xffffffff


	//   ....[21]....
        /*0090*/ 	.word	0xffffffff


	//----- nvinfo : EIATTR_COOP_GROUP_INSTR_OFFSETS
	.align		4
.L_2357:
        /*0094*/ 	.byte	0x04, 0x28
        /*0096*/ 	.short	(.L_2359 - .L_2358)


	//   ....[0]....
.L_2358:
        /*0098*/ 	.word	0x00002120


	//   ....[1]....
        /*009c*/ 	.word	0x00002140


	//   ....[2]....
        /*00a0*/ 	.word	0x00002250


	//   ....[3]....
        /*00a4*/ 	.word	0x00002260


	//   ....[4]....
        /*00a8*/ 	.word	0x000022e0


	//   ....[5]....
        /*00ac*/ 	.word	0x00002300


	//   ....[6]....
        /*00b0*/ 	.word	0x00002410


	//   ....[7]....
        /*00b4*/ 	.word	0x00002420


	//   ....[8]....
        /*00b8*/ 	.word	0x000024a0


	//   ....[9]....
        /*00bc*/ 	.word	0x000024c0


	//   ....[10]....
        /*00c0*/ 	.word	0x000025d0


	//   ....[11]....
        /*00c4*/ 	.word	0x000025e0


	//   ....[12]....
        /*00c8*/ 	.word	0x00002660


	//   ....[13]....
        /*00cc*/ 	.word	0x00002680


	//   ....[14]....
        /*00d0*/ 	.word	0x000027b0


	//   ....[15]....
        /*00d4*/ 	.word	0x000027c0


	//   ....[16]....
        /*00d8*/ 	.word	0x00002840


	//   ....[17]....
        /*00dc*/ 	.word	0x00002860


	//   ....[18]....
        /*00e0*/ 	.word	0x00002940


	//   ....[19]....
        /*00e4*/ 	.word	0x00002950


	//   ....[20]....
        /*00e8*/ 	.word	0x000029d0


	//   ....[21]....
        /*00ec*/ 	.word	0x000029e0


	//----- nvinfo : EIATTR_EXIT_INSTR_OFFSETS
	.align		4
.L_2359:
        /*00f0*/ 	.byte	0x04, 0x1c
        /*00f2*/ 	.short	(.L_2361 - .L_2360)


	//   ....[0]....
.L_2360:
        /*00f4*/ 	.word	0x000030a0


	//   ....[1]....
        /*00f8*/ 	.word	0x00003200


	//----- nvinfo : EIATTR_CTAIDZ_USED
	.align		4
.L_2361:
        /*00fc*/ 	.byte	0x01, 0x04
	.zero		2


	//----- nvinfo : EIATTR_CRS_STACK_SIZE
	.align		4
        /*0100*/ 	.byte	0x04, 0x1e
        /*0102*/ 	.short	(.L_2363 - .L_2362)
.L_2362:
        /*0104*/ 	.word	0x00000000
.L_2363:


//--------------------- .nv.info._Z30group_norm_nhwc_bwd_sum_kernelI11Fp32IOBf16WLi168EEv26Group_norm_nhwc_bwd_params --------------------------
	.section	.nv.info._Z30group_norm_nhwc_bwd_sum_kernelI11Fp32IOBf16WLi168EEv26Group_norm_nhwc_bwd_params,"",@"SHT_CUDA_INFO"
	.sectionflags	@""
	.align	4


	//----- nvinfo : EIATTR_CUDA_API_VERSION
	.align		4
        /*0000*/ 	.byte	0x04, 0x37
        /*0002*/ 	.short	(.L_2365 - .L_2364)
.L_2364:
        /*0004*/ 	.word	0x00000082


	//----- nvinfo : EIATTR_SW2861232_WAR
	.align		4
.L_2365:
        /*0008*/ 	.byte	0x01, 0x35
	.zero		2


	//----- nvinfo : EIATTR_PARAM_CBANK
	.align		4
        /*000c*/ 	.byte	0x04, 0x0a
        /*000e*/ 	.short	(.L_2367 - .L_2366)
	.align		4
.L_2366:
        /*0010*/ 	.word	index@(.nv.constant0._Z30group_norm_nhwc_bwd_sum_kernelI11Fp32IOBf16WLi168EEv26Group_norm_nhwc_bwd_params)
        /*0014*/ 	.short	0x0160
        /*0016*/ 	.short	0x00b8


	//----- nvinfo : EIATTR_CBANK_PARAM_SIZE
	.align		4
.L_2367:
        /*0018*/ 	.byte	0x03, 0x19
        /*001a*/ 	.short	0x00b8


	//----- nvinfo : EIATTR_KPARAM_INFO
	.align		4
        /*001c*/ 	.byte	0x04, 0x17
        /*001e*/ 	.short	(.L_2369 - .L_2368)
.L_2368:
        /*0020*/ 	.word	0x00000000
        /*0024*/ 	.short	0x0000
        /*0026*/ 	.short	0x0000
        /*0028*/ 	.byte	0x00, 0xf0, 0xe1, 0x02


	//----- nvinfo : EIATTR_MAXREG_COUNT
	.align		4
.L_2369:
        /*002c*/ 	.byte	0x03, 0x1b
        /*002e*/ 	.short	0x00ff


	//----- nvinfo : EIATTR_NUM_BARRIERS
	.align		4
        /*0030*/ 	.byte	0x02, 0x4c
        /*0032*/ 	.byte	0x01
	.zero		1


	//----- nvinfo : EIATTR_MERCURY_ISA_VERSION
	.align		4
        /*0034*/ 	.byte	0x03, 0x5f
        /*0036*/ 	.short	0x0000


	//----- nvinfo : EIATTR_COOP_GROUP_MASK_REGIDS
	.align		4
        /*0038*/ 	.byte	0x04, 0x29
        /*003a*/ 	.short	(.L_2371 - .L_2370)


	//   ....[0]....
.L_2370:
        /*003c*/ 	.word	0xffffffff


	//   ....[1]....
        /*0040*/ 	.word	0xffffffff


	//   ....[2]....
        /*0044*/ 	.word	0xffffffff


	//   ....[3]....
        /*0048*/ 	.word	0xffffffff


	//   ....[4]....
        /*004c*/ 	.word	0xffffffff


	//   ....[5]....
        /*0050*/ 	.word	0xffffffff


	//   ....[6]....
        /*0054*/ 	.word	0xffffffff


	//   ....[7]....
        /*0058*/ 	.word	0xffffffff


	//   ....[8]....
        /*005c*/ 	.word	0xffffffff


	//   ....[9]....
        /*0060*/ 	.word	0xffffffff


	//   ....[10]....
        /*0064*/ 	.word	0xffffffff


	//   ....[11]....
        /*0068*/ 	.word	0xffffffff


	//   ....[12]....
        /*006c*/ 	.word	0xffffffff


	//   ....[13]....
        /*0070*/ 	.word	0xffffffff


	//   ....[14]....
        /*0074*/ 	.word	0xffffffff


	//   ....[15]....
        /*0078*/ 	.word	0xffffffff


	//   ....[16]....
        /*007c*/ 	.word	0xffffffff


	//   ....[17]....
        /*0080*/ 	.word	0xffffffff


	//   ....[18]....
        /*0084*/ 	.word	0xffffffff


	//   ....[19]....
        /*0088*/ 	.word	0xffffffff


	//   ....[20]....
        /*008c*/ 	.word	0xffffffff


	//   ....[21]....
        /*0090*/ 	.word	0xffffffff


	//----- nvinfo : EIATTR_COOP_GROUP_INSTR_OFFSETS
	.align		4
.L_2371:
        /*0094*/ 	.byte	0x04, 0x28
        /*0096*/ 	.short	(.L_2373 - .L_2372)


	//   ....[0]....
.L_2372:
        /*0098*/ 	.word	0x000020e0


	//   ....[1]....
        /*009c*/ 	.word	0x00002100


	//   ....[2]....
        /*00a0*/ 	.word	0x00002210


	//   ....[3]....
        /*00a4*/ 	.word	0x00002220


	//   ....[4]....
        /*00a8*/ 	.word	0x000022a0


	//   ....[5]....
        /*00ac*/ 	.word	0x000022c0


	//   ....[6]....
        /*00b0*/ 	.word	0x000023d0


	//   ....[7]....
        /*00b4*/ 	.word	0x000023e0


	//   ....[8]....
        /*00b8*/ 	.word	0x00002460


	//   ....[9]....
        /*00bc*/ 	.word	0x00002480


	//   ....[10]....
        /*00c0*/ 	.word	0x00002590


	//   ....[11]....
        /*00c4*/ 	.word	0x000025a0


	//   ....[12]....
        /*00c8*/ 	.word	0x00002620


	//   ....[13]....
        /*00cc*/ 	.word	0x00002640


	//   ....[14]....
        /*00d0*/ 	.word	0x00002770


	//   ....[15]....
        /*00d4*/ 	.word	0x00002780


	//   ....[16]....
        /*00d8*/ 	.word	0x00002800


	//   ....[17]....
        /*00dc*/ 	.word	0x00002820


	//   ....[18]....
        /*00e0*/ 	.word	0x00002900


	//   ....[19]....
        /*00e4*/ 	.word	0x00002910


	//   ....[20]....
        /*00e8*/ 	.word	0x00002990


	//   ....[21]....
        /*00ec*/ 	.word	0x000029a0


	//----- nvinfo : EIATTR_EXIT_INSTR_OFFSETS
	.align		4
.L_2373:
        /*00f0*/ 	.byte	0x04, 0x1c
        /*00f2*/ 	.short	(.L_2375 - .L_2374)


	//   ....[0]....
.L_2374:
        /*00f4*/ 	.word	0x00002fc0


	//   ....[1]....
        /*00f8*/ 	.word	0x00003120


	//----- nvinfo : EIATTR_CTAIDZ_USED
	.align		4
.L_2375:
        /*00fc*/ 	.byte	0x01, 0x04
	.zero		2


	//----- nvinfo : EIATTR_CRS_STACK_SIZE
	.align		4
        /*0100*/ 	.byte	0x04, 0x1e
        /*0102*/ 	.short	(.L_2377 - .L_2376)
.L_2376:
        /*0104*/ 	.word	0x00000000
.L_2377:


//--------------------- .nv.info._Z30group_norm_nhwc_bwd_sum_kernelI11Fp32IOBf16WLi64EEv26Group_norm_nhwc_bwd_params --------------------------
	.section	.nv.info._Z30group_norm_nhwc_bwd_sum_kernelI11Fp32IOBf16WLi64EEv26Group_norm_nhwc_bwd_params,"",@"SHT_CUDA_INFO"
	.sectionflags	@""
	.align	4


	//----- nvinfo : EIATTR_CUDA_API_VERSION
	.align		4
        /*0000*/ 	.byte	0x04, 0x37
        /*0002*/ 	.short	(.L_2379 - .L_2378)
.L_2378:
        /*0004*/ 	.word	0x00000082


	//----- nvinfo : EIATTR_SW2861232_WAR
	.align		4
.L_2379:
        /*0008*/ 	.byte	0x01, 0x35
	.zero		2


	//----- nvinfo : EIATTR_PARAM_CBANK
	.align		4
        /*000c*/ 	.byte	0x04, 0x0a
        /*000e*/ 	.short	(.L_2381 - .L_2380)
	.align		4
.L_2380:
        /*0010*/ 	.word	index@(.nv.constant0._Z30group_norm_nhwc_bwd_sum_kernelI11Fp32IOBf16WLi64EEv26Group_norm_nhwc_bwd_params)
        /*0014*/ 	.short	0x0160
        /*0016*/ 	.short	0x00b8


	//----- nvinfo : EIATTR_CBANK_PARAM_SIZE
	.align		4
.L_2381:
        /*0018*/ 	.byte	0x03, 0x19
        /*001a*/ 	.short	0x00b8


	//----- nvinfo : EIATTR_KPARAM_INFO
	.align		4
        /*001c*/ 	.byte	0x04, 0x17
        /*001e*/ 	.short	(.L_2383 - .L_2382)
.L_2382:
        /*0020*/ 	.word	0x00000000
        /*0024*/ 	.short	0x0000
        /*0026*/ 	.short	0x0000
        /*0028*/ 	.byte	0x00, 0xf0, 0xe1, 0x02


	//----- nvinfo : EIATTR_MAXREG_COUNT
	.align		4
.L_2383:
        /*002c*/ 	.byte	0x03, 0x1b
        /*002e*/ 	.short	0x00ff


	//----- nvinfo : EIATTR_NUM_BARRIERS
	.align		4
        /*0030*/ 	.byte	0x02, 0x4c
        /*0032*/ 	.byte	0x01
	.zero		1


	//----- nvinfo : EIATTR_MERCURY_ISA_VERSION
	.align		4
        /*0034*/ 	.byte	0x03, 0x5f
        /*0036*/ 	.short	0x0000


	//----- nvinfo : EIATTR_COOP_GROUP_MASK_REGIDS
	.align		4
        /*0038*/ 	.byte	0x04, 0x29
        /*003a*/ 	.short	(.L_2385 - .L_2384)


	//   ....[0]....
.L_2384:
        /*003c*/ 	.word	0xffffffff


	//   ....[1]....
        /*0040*/ 	.word	0xffffffff


	//   ....[2]....
        /*0044*/ 	.word	0xffffffff


	//   ....[3]....
        /*0048*/ 	.word	0xffffffff


	//   ....[4]....
        /*004c*/ 	.word	0xffffffff


	//   ....[5]....
        /*0050*/ 	.word	0xffffffff


	//   ....[6]....
        /*0054*/ 	.word	0xffffffff


	//   ....[7]....
        /*0058*/ 	.word	0xffffffff


	//   ....[8]....
        /*005c*/ 	.word	0xffffffff


	//   ....[9]....
        /*0060*/ 	.word	0xffffffff


	//   ....[10]....
        /*0064*/ 	.word	0xffffffff


	//   ....[11]....
        /*0068*/ 	.word	0xffffffff


	//   ....[12]....
        /*006c*/ 	.word	0xffffffff


	//   ....[13]....
        /*0070*/ 	.word	0xffffffff


	//   ....[14]....
        /*0074*/ 	.word	0xffffffff


	//   ....[15]....
        /*0078*/ 	.word	0xffffffff


	//   ....[16]....
        /*007c*/ 	.word	0xffffffff


	//   ....[17]....
        /*0080*/ 	.word	0xffffffff


	//   ....[18]....
        /*0084*/ 	.word	0xffffffff


	//   ....[19]....
        /*0088*/ 	.word	0xffffffff


	//   ....[20]....
        /*008c*/ 	.word	0xffffffff


	//   ....[21]....
        /*0090*/ 	.word	0xffffffff


	//   ....[22]....
        /*0094*/ 	.word	0xffffffff


	//   ....[23]....
        /*0098*/ 	.word	0xffffffff


	//   ....[24]....
        /*009c*/ 	.word	0xffffffff


	//   ....[25]....
        /*00a0*/ 	.word	0xffffffff


	//   ....[26]....
        /*00a4*/ 	.word	0xffffffff


	//   ....[27]....
        /*00a8*/ 	.word	0xffffffff


	//   ....[28]....
        /*00ac*/ 	.word	0xffffffff


	//   ....[29]....
        /*00b0*/ 	.word	0xffffffff


	//   ....[30]....
        /*00b4*/ 	.word	0xffffffff


	//   ....[31]....
        /*00b8*/ 	.word	0xffffffff


	//   ....[32]....
        /*00bc*/ 	.word	0xffffffff


	//   ....[33]....
        /*00c0*/ 	.word	0xffffffff


	//   ....[34]....
        /*00c4*/ 	.word	0xffffffff


	//   ....[35]....
        /*00c8*/ 	.word	0xffffffff


	//----- nvinfo : EIATTR_COOP_GROUP_INSTR_OFFSETS
	.align		4
.L_2385:
        /*00cc*/ 	.byte	0x04, 0x28
        /*00ce*/ 	.short	(.L_2387 - .L_2386)


	//   ....[0]....
.L_2386:
        /*00d0*/ 	.word	0x00001300


	//   ....[1]....
        /*00d4*/ 	.word	0x00001330


	//   ....[2]....
        /*00d8*/ 	.word	0x00001360


	//   ....[3]....
        /*00dc*/ 	.word	0x000013e0


	//   ....[4]....
        /*00e0*/ 	.word	0x00001410


	//   ....[5]....
        /*00e4*/ 	.word	0x00001420


	//   ....[6]....
        /*00e8*/ 	.word	0x00001450


	//   ....[7]....
        /*00ec*/ 	.word	0x00001490


	//   ....[8]....
        /*00f0*/ 	.word	0x000014c0


	//   ....[9]....
        /*00f4*/ 	.word	0x000014e0


	//   ....[10]....
        /*00f8*/ 	.word	0x00001530


	//   ....[11]....
        /*00fc*/ 	.word	0x00001560


	//   ....[12]....
        /*0100*/ 	.word	0x00001580


	//   ....[13]....
        /*0104*/ 	.word	0x000015d0


	//   ....[14]....
        /*0108*/ 	.word	0x00001600


	//   ....[15]....
        /*010c*/ 	.word	0x00001620


	//   ....[16]....
        /*0110*/ 	.word	0x00001670


	//   ....[17]....
        /*0114*/ 	.word	0x00001680


	//   ....[18]....
        /*0118*/ 	.word	0x00001ba0


	//   ....[19]....
        /*011c*/ 	.word	0x00001c20


	//   ....[20]....
        /*0120*/ 	.word	0x00001c90


	//   ....[21]....
        /*0124*/ 	.word	0x00001d90


	//   ....[22]....
        /*0128*/ 	.word	0x00001e00


	//   ....[23]....
        /*012c*/ 	.word	0x00001e70


	//   ....[24]....
        /*0130*/ 	.word	0x00001f40


	//   ....[25]....
        /*0134*/ 	.word	0x00001fb0


	//   ....[26]....
        /*0138*/ 	.word	0x00002020


	//   ....[27]....
        /*013c*/ 	.word	0x000020f0


	//   ....[28]....
        /*0140*/ 	.word	0x00002160


	//   ....[29]....
        /*0144*/ 	.word	0x000021d0


	//   ....[30]....
        /*0148*/ 	.word	0x000022a0


	//   ....[31]....
        /*014c*/ 	.word	0x00002310


	//   ....[32]....
        /*0150*/ 	.word	0x00002380


	//   ....[33]....
        /*0154*/ 	.word	0x00002450


	//   ....[34]....
        /*0158*/ 	.word	0x000024c0


	//   ....[35]....
        /*015c*/ 	.word	0x00002530


	//----- nvinfo : EIATTR_EXIT_INSTR_OFFSETS
	.align		4
.L_2387:
        /*0160*/ 	.byte	0x04, 0x1c
        /*0162*/ 	.short	(.L_2389 - .L_2388)


	//   ....[0]....
.L_2388:
        /*0164*/ 	.word	0x000019e0


	//   ....[1]....
        /*0168*/ 	.word	0x00001b40


	//----- nvinfo : EIATTR_CTAIDZ_USED
	.align		4
.L_2389:
        /*016c*/ 	.byte	0x01, 0x04
	.zero		2


	//----- nvinfo : EIATTR_CRS_STACK_SIZE
	.align		4
        /*0170*/ 	.byte	0x04, 0x1e
        /*0172*/ 	.short	(.L_2391 - .L_2390)
.L_2390:
        /*0174*/ 	.word	0x00000000
.L_2391:


//--------------------- .nv.info._Z30group_norm_nhwc_bwd_sum_kernelI11Fp32IOBf16WLi128EEv26Group_norm_nhwc_bwd_params --------------------------
	.section	.nv.info._Z30group_norm_nhwc_bwd_sum_kernelI11Fp32IOBf16WLi128EEv26Group_norm_nhwc_bwd_params,"",@"SHT_CUDA_INFO"
	.sectionflags	@""
	.align	4


	//----- nvinfo : EIATTR_CUDA_API_VERSION
	.align		4
        /*0000*/ 	.byte	0x04, 0x37
        /*0002*/ 	.short	(.L_2393 - .L_2392)
.L_2392:
        /*0004*/ 	.word	0x00000082


	//----- nvinfo : EIATTR_SW2861232_WAR
	.align		4
.L_2393:
        /*0008*/ 	.byte	0x01, 0x35
	.zero		2


	//----- nvinfo : EIATTR_PARAM_CBANK
	.align		4
        /*000c*/ 	.byte	0x04, 0x0a
        /*000e*/ 	.short	(.L_2395 - .L_2394)
	.align		4
.L_2394:
        /*0010*/ 	.word	index@(.nv.constant0._Z30group_norm_nhwc_bwd_sum_kernelI11Fp32IOBf16WLi128EEv26Group_norm_nhwc_bwd_params)
        /*0014*/ 	.short	0x0160
        /*0016*/ 	.short	0x00b8


	//----- nvinfo : EIATTR_CBANK_PARAM_SIZE
	.align		4
.L_2395:
        /*0018*/ 	.byte	0x03, 0x19
        /*001a*/ 	.short	0x00b8


	//----- nvinfo : EIATTR_KPARAM_INFO
	.align		4
        /*001c*/ 	.byte	0x04, 0x17
        /*001e*/ 	.short	(.L_2397 - .L_2396)
.L_2396:
        /*0020*/ 	.word	0x00000000
        /*0024*/ 	.short	0x0000
        /*0026*/ 	.short	0x0000
        /*0028*/ 	.byte	0x00, 0xf0, 0xe1, 0x02


	//----- nvinfo : EIATTR_MAXREG_COUNT
	.align		4
.L_2397:
        /*002c*/ 	.byte	0x03, 0x1b
        /*002e*/ 	.short	0x00ff


	//----- nvinfo : EIATTR_NUM_BARRIERS
	.align		4
        /*0030*/ 	.byte	0x02, 0x4c
        /*0032*/ 	.byte	0x01
	.zero		1


	//----- nvinfo : EIATTR_MERCURY_ISA_VERSION
	.align		4
        /*0034*/ 	.byte	0x03, 0x5f
        /*0036*/ 	.short	0x0000


	//----- nvinfo : EIATTR_COOP_GROUP_MASK_REGIDS
	.align		4
        /*0038*/ 	.byte	0x04, 0x29
        /*003a*/ 	.short	(.L_2399 - .L_2398)


	//   ....[0]....
.L_2398:
        /*003c*/ 	.word	0xffffffff


	//   ....[1]....
        /*0040*/ 	.word	0xffffffff


	//   ....[2]....
        /*0044*/ 	.word	0xffffffff


	//   ....[3]....
        /*0048*/ 	.word	0xffffffff


	//   ....[4]....
        /*004c*/ 	.word	0xffffffff


	//   ....[5]....
        /*0050*/ 	.word	0xffffffff


	//   ....[6]....
        /*0054*/ 	.word	0xffffffff


	//   ....[7]....
        /*0058*/ 	.word	0xffffffff


	//   ....[8]....
        /*005c*/ 	.word	0xffffffff


	//   ....[9]....
        /*0060*/ 	.word	0xffffffff


	//   ....[10]....
        /*0064*/ 	.word	0xffffffff


	//   ....[11]....
        /*0068*/ 	.word	0xffffffff


	//   ....[12]....
        /*006c*/ 	.word	0xffffffff


	//   ....[13]....
        /*0070*/ 	.word	0xffffffff


	//   ....[14]....
        /*0074*/ 	.word	0xffffffff


	//   ....[15]....
        /*0078*/ 	.word	0xffffffff


	//   ....[16]....
        /*007c*/ 	.word	0xffffffff


	//   ....[17]....
        /*0080*/ 	.word	0xffffffff


	//   ....[18]....
        /*0084*/ 	.word	0xffffffff


	//   ....[19]....
        /*0088*/ 	.word	0xffffffff


	//   ....[20]....
        /*008c*/ 	.word	0xffffffff


	//   ....[21]....
        /*0090*/ 	.word	0xffffffff


	//   ....[22]....
        /*0094*/ 	.word	0xffffffff


	//   ....[23]....
        /*0098*/ 	.word	0xffffffff


	//   ....[24]....
        /*009c*/ 	.word	0xffffffff


	//   ....[25]....
        /*00a0*/ 	.word	0xffffffff


	//   ....[26]....
        /*00a4*/ 	.word	0xffffffff


	//   ....[27]....
        /*00a8*/ 	.word	0xffffffff


	//   ....[28]....
        /*00ac*/ 	.word	0xffffffff


	//   ....[29]....
        /*00b0*/ 	.word	0xffffffff


	//   ....[30]....
        /*00b4*/ 	.word	0xffffffff


	//   ....[31]....
        /*00b8*/ 	.word	0xffffffff


	//   ....[32]....
        /*00bc*/ 	.word	0xffffffff


	//   ....[33]....
        /*00c0*/ 	.word	0xffffffff


	//   ....[34]....
        /*00c4*/ 	.word	0xffffffff


	//   ....[35]....
        /*00c8*/ 	.word	0xffffffff


	//----- nvinfo : EIATTR_COOP_GROUP_INSTR_OFFSETS
	.align		4
.L_2399:
        /*00cc*/ 	.byte	0x04, 0x28
        /*00ce*/ 	.short	(.L_2401 - .L_2400)


	//   ....[0]....
.L_2400:
        /*00d0*/ 	.word	0x00001ef0


	//   ....[1]....
        /*00d4*/ 	.word	0x00001f20


	//   ....[2]....
        /*00d8*/ 	.word	0x00001f50


	//   ....[3]....
        /*00dc*/ 	.word	0x00001f70


	//   ....[4]....
        /*00e0*/ 	.word	0x00001ff0


	//   ....[5]....
        /*00e4*/ 	.word	0x00002010


	//   ....[6]....
        /*00e8*/ 	.word	0x00002030


	//   ....[7]....
        /*00ec*/ 	.word	0x00002080


	//   ....[8]....
        /*00f0*/ 	.word	0x000020b0


	//   ....[9]....
        /*00f4*/ 	.word	0x000020d0


	//   ....[10]....
        /*00f8*/ 	.word	0x00002120


	//   ....[11]....
        /*00fc*/ 	.word	0x00002150


	//   ....[12]....
        /*0100*/ 	.word	0x00002170


	//   ....[13]....
        /*0104*/ 	.word	0x000021c0


	//   ....[14]....
        /*0108*/ 	.word	0x000021f0


	//   ....[15]....
        /*010c*/ 	.word	0x00002250


	//   ....[16]....
        /*0110*/ 	.word	0x00002260


	//   ....[17]....
        /*0114*/ 	.word	0x00002270


	//   ....[18]....
        /*0118*/ 	.word	0x00002940


	//   ....[19]....
        /*011c*/ 	.word	0x000029c0


	//   ....[20]....
        /*0120*/ 	.word	0x00002a30


	//   ....[21]....
        /*0124*/ 	.word	0x00002b30


	//   ....[22]....
        /*0128*/ 	.word	0x00002ba0


	//   ....[23]....
        /*012c*/ 	.word	0x00002c10


	//   ....[24]....
        /*0130*/ 	.word	0x00002ce0


	//   ....[25]....
        /*0134*/ 	.word	0x00002d50


	//   ....[26]....
        /*0138*/ 	.word	0x00002dc0


	//   ....[27]....
        /*013c*/ 	.word	0x00002e90


	//   ....[28]....
        /*0140*/ 	.word	0x00002f00


	//   ....[29]....
        /*0144*/ 	.word	0x00002f70


	//   ....[30]....
        /*0148*/ 	.word	0x00003040


	//   ....[31]....
        /*014c*/ 	.word	0x000030b0


	//   ....[32]....
        /*0150*/ 	.word	0x00003120


	//   ....[33]....
        /*0154*/ 	.word	0x000031f0


	//   ....[34]....
        /*0158*/ 	.word	0x00003260


	//   ....[35]....
        /*015c*/ 	.word	0x000032d0


	//----- nvinfo : EIATTR_EXIT_INSTR_OFFSETS
	.align		4
.L_2401:
        /*0160*/ 	.byte	0x04, 0x1c
        /*0162*/ 	.short	(.L_2403 - .L_2402)


	//   ....[0]....
.L_2402:
        /*0164*/ 	.word	0x00002780


	//   ....[1]....
        /*0168*/ 	.word	0x000028e0


	//----- nvinfo : EIATTR_CTAIDZ_USED
	.align		4
.L_2403:
        /*016c*/ 	.byte	0x01, 0x04
	.zero		2


	//----- nvinfo : EIATTR_CRS_STACK_SIZE
	.align		4
        /*0170*/ 	.byte	0x04, 0x1e
        /*0172*/ 	.short	(.L_2405 - .L_2404)
.L_2404:
        /*0174*/ 	.word	0x00000000
.L_2405:


//--------------------- .nv.info._Z30group_norm_nhwc_bwd_sum_kernelI11Fp32IOBf16WLi192EEv26Group_norm_nhwc_bwd_params --------------------------
	.section	.nv.info._Z30group_norm_nhwc_bwd_sum_kernelI11Fp32IOBf16WLi192EEv26Group_norm_nhwc_bwd_params,"",@"SHT_CUDA_INFO"
	.sectionflags	@""
	.align	4


	//----- nvinfo : EIATTR_CUDA_API_VERSION
	.align		4
        /*0000*/ 	.byte	0x04, 0x37
        /*0002*/ 	.short	(.L_2407 - .L_2406)
.L_2406:
        /*0004*/ 	.word	0x00000082


	//----- nvinfo : EIATTR_SW2861232_WAR
	.align		4
.L_2407:
        /*0008*/ 	.byte	0x01, 0x35
	.zero		2


	//----- nvinfo : EIATTR_PARAM_CBANK
	.align		4
        /*000c*/ 	.byte	0x04, 0x0a
        /*000e*/ 	.short	(.L_2409 - .L_2408)
	.align		4
.L_2408:
        /*0010*/ 	.word	index@(.nv.constant0._Z30group_norm_nhwc_bwd_sum_kernelI11Fp32IOBf16WLi192EEv26Group_norm_nhwc_bwd_params)
        /*0014*/ 	.short	0x0160
        /*0016*/ 	.short	0x00b8


	//----- nvinfo : EIATTR_CBANK_PARAM_SIZE
	.align		4
.L_2409:
        /*0018*/ 	.byte	0x03, 0x19
        /*001a*/ 	.short	0x00b8


	//----- nvinfo : EIATTR_KPARAM_INFO
	.align		4
        /*001c*/ 	.byte	0x04, 0x17
        /*001e*/ 	.short	(.L_2411 - .L_2410)
.L_2410:
        /*0020*/ 	.word	0x00000000
        /*0024*/ 	.short	0x0000
        /*0026*/ 	.short	0x0000
        /*0028*/ 	.byte	0x00, 0xf0, 0xe1, 0x02


	//----- nvinfo : EIATTR_MAXREG_COUNT
	.align		4
.L_2411:
        /*002c*/ 	.byte	0x03, 0x1b
        /*002e*/ 	.short	0x00ff


	//----- nvinfo : EIATTR_NUM_BARRIERS
	.align		4
        /*0030*/ 	.byte	0x02, 0x4c
        /*0032*/ 	.byte	0x01
	.zero		1


	//----- nvinfo : EIATTR_MERCURY_ISA_VERSION
	.align		4
        /*0034*/ 	.byte	0x03, 0x5f
        /*0036*/ 	.short	0x0000


	//----- nvinfo : EIATTR_COOP_GROUP_MASK_REGIDS
	.align		4
        /*0038*/ 	.byte	0x04, 0x29
        /*003a*/ 	.short	(.L_2413 - .L_2412)


	//   ....[0]....
.L_2412:
        /*003c*/ 	.word	0xffffffff


	//   ....[1]....
        /*0040*/ 	.word	0xffffffff


	//   ....[2]....
        /*0044*/ 	.word	0xffffffff


	//   ....[3]....
        /*0048*/ 	.word	0xffffffff


	//   ....[4]....
        /*004c*/ 	.word	0xffffffff


	//   ....[5]....
        /*0050*/ 	.word	0xffffffff


	//   ....[6]....
        /*0054*/ 	.word	0xffffffff


	//   ....[7]....
        /*0058*/ 	.word	0xffffffff


	//   ....[8]....
        /*005c*/ 	.word	0xffffffff


	//   ....[9]....
        /*0060*/ 	.word	0xffffffff


	//   ....[10]....
        /*0064*/ 	.word	0xffffffff


	//   ....[11]....
        /*0068*/ 	.word	0xffffffff


	//   ....[12]....
        /*006c*/ 	.word	0xffffffff


	//   ....[13]....
        /*0070*/ 	.word	0xffffffff


	//   ....[14]....
        /*0074*/ 	.word	0xffffffff


	//   ....[15]....
        /*0078*/ 	.word	0xffffffff


	//   ....[16]....
        /*007c*/ 	.word	0xffffffff


	//   ....[17]....
        /*0080*/ 	.word	0xffffffff


	//   ....[18]....
        /*0084*/ 	.word	0xffffffff


	//   ....[19]....
        /*0088*/ 	.word	0xffffffff


	//   ....[20]....
        /*008c*/ 	.word	0xffffffff


	//   ....[21]....
        /*0090*/ 	.word	0xffffffff


	//   ....[22]....
        /*0094*/ 	.word	0xffffffff


	//   ....[23]....
        /*0098*/ 	.word	0xffffffff


	//   ....[24]....
        /*009c*/ 	.word	0xffffffff


	//   ....[25]....
        /*00a0*/ 	.word	0xffffffff


	//   ....[26]....
        /*00a4*/ 	.word	0xffffffff


	//   ....[27]....
        /*00a8*/ 	.word	0xffffffff


	//   ....[28]....
        /*00ac*/ 	.word	0xffffffff


	//   ....[29]....
        /*00b0*/ 	.word	0xffffffff


	//   ....[30]....
        /*00b4*/ 	.word	0xffffffff


	//   ....[31]....
        /*00b8*/ 	.word	0xffffffff


	//   ....[32]....
        /*00bc*/ 	.word	0xffffffff


	//   ....[33]....
        /*00c0*/ 	.word	0xffffffff


	//   ....[34]....
        /*00c4*/ 	.word	0xffffffff


	//   ....[35]....
        /*00c8*/ 	.word	0xffffffff


	//----- nvinfo : EIATTR_COOP_GROUP_INSTR_OFFSETS
	.align		4
.L_2413:
        /*00cc*/ 	.byte	0x04, 0x28
        /*00ce*/ 	.short	(.L_2415 - .L_2414)


	//   ....[0]....
.L_2414:
        /*00d0*/ 	.word	0x00001fd0


	//   ....[1]....
        /*00d4*/ 	.word	0x00002000


	//   ....[2]....
        /*00d8*/ 	.word	0x00002030


	//   ....[3]....
        /*00dc*/ 	.word	0x00002050


	//   ....[4]....
        /*00e0*/ 	.word	0x000020d0


	//   ....[5]....
        /*00e4*/ 	.word	0x000020f0


	//   ....[6]....
        /*00e8*/ 	.word	0x00002110


	//   ....[7]....
        /*00ec*/ 	.word	0x00002160


	//   ....[8]....
        /*00f0*/ 	.word	0x00002190


	//   ....[9]....
        /*00f4*/ 	.word	0x000021b0


	//   ....[10]....
        /*00f8*/ 	.word	0x00002200


	//   ....[11]....
        /*00fc*/ 	.word	0x00002230


	//   ....[12]....
        /*0100*/ 	.word	0x00002250


	//   ....[13]....
        /*0104*/ 	.word	0x000022a0


	//   ....[14]....
        /*0108*/ 	.word	0x000022d0


	//   ....[15]....
        /*010c*/ 	.word	0x00002320


	//   ....[16]....
        /*0110*/ 	.word	0x00002340


	//   ....[17]....
        /*0114*/ 	.word	0x00002350


	//   ....[18]....
        /*0118*/ 	.word	0x00002b40


	//   ....[19]....
        /*011c*/ 	.word	0x00002bc0


	//   ....[20]....
        /*0120*/ 	.word	0x00002c30


	//   ....[21]....
        /*0124*/ 	.word	0x00002d30


	//   ....[22]....
        /*0128*/ 	.word	0x00002da0


	//   ....[23]....
        /*012c*/ 	.word	0x00002e10


	//   ....[24]....
        /*0130*/ 	.word	0x00002ee0


	//   ....[25]....
        /*0134*/ 	.word	0x00002f50


	//   ....[26]....
        /*0138*/ 	.word	0x00002fc0


	//   ....[27]....
        /*013c*/ 	.word	0x00003090


	//   ....[28]....
        /*0140*/ 	.word	0x00003100


	//   ....[29]....
        /*0144*/ 	.word	0x00003170


	//   ....[30]....
        /*0148*/ 	.word	0x00003240


	//   ....[31]....
        /*014c*/ 	.word	0x000032b0


	//   ....[32]....
        /*0150*/ 	.word	0x00003320


	//   ....[33]....
        /*0154*/ 	.word	0x000033f0


	//   ....[34]....
        /*0158*/ 	.word	0x00003460


	//   ....[35]....
        /*015c*/ 	.word	0x000034d0


	//----- nvinfo : EIATTR_EXIT_INSTR_OFFSETS
	.align		4
.L_2415:
        /*0160*/ 	.byte	0x04, 0x1c
        /*0162*/ 	.short	(.L_2417 - .L_2416)


	//   ....[0]....
.L_2416:
        /*0164*/ 	.word	0x00002980


	//   ....[1]....
        /*0168*/ 	.word	0x00002ae0


	//----- nvinfo : EIATTR_CTAIDZ_USED
	.align		4
.L_2417:
        /*016c*/ 	.byte	0x01, 0x04
	.zero		2


	//----- nvinfo : EIATTR_CRS_STACK_SIZE
	.align		4
        /*0170*/ 	.byte	0x04, 0x1e
        /*0172*/ 	.short	(.L_2419 - .L_2418)
.L_2418:
        /*0174*/ 	.word	0x00000000
.L_2419:


//--------------------- .nv.info._Z30group_norm_nhwc_bwd_sum_kernelI11Fp32IOBf16WLi448EEv26Group_norm_nhwc_bwd_params --------------------------
	.section	.nv.info._Z30group_norm_nhwc_bwd_sum_kernelI11Fp32IOBf16WLi448EEv26Group_norm_nhwc_bwd_params,"",@"SHT_CUDA_INFO"
	.sectionflags	@""
	.align	4


	//----- nvinfo : EIATTR_CUDA_API_VERSION
	.align		4
        /*0000*/ 	.byte	0x04, 0x37
        /*0002*/ 	.short	(.L_2421 - .L_2420)
.L_2420:
        /*0004*/ 	.word	0x00000082


	//----- nvinfo : EIATTR_SW2861232_WAR
	.align		4
.L_2421:
        /*0008*/ 	.byte	0x01, 0x35
	.zero		2


	//----- nvinfo : EIATTR_PARAM_CBANK
	.align		4
        /*000c*/ 	.byte	0x04, 0x0a
        /*000e*/ 	.short	(.L_2423 - .L_2422)
	.align		4
.L_2422:
        /*0010*/ 	.word	index@(.nv.constant0._Z30group_norm_nhwc_bwd_sum_kernelI11Fp32IOBf16WLi448EEv26Group_norm_nhwc_bwd_params)
        /*0014*/ 	.short	0x0160
        /*0016*/ 	.short	0x00b8


	//----- nvinfo : EIATTR_CBANK_PARAM_SIZE
	.align		4
.L_2423:
        /*0018*/ 	.byte	0x03, 0x19
        /*001a*/ 	.short	0x00b8


	//----- nvinfo : EIATTR_KPARAM_INFO
	.align		4
        /*001c*/ 	.byte	0x04, 0x17
        /*001e*/ 	.short	(.L_2425 - .L_2424)
.L_2424:
        /*0020*/ 	.word	0x00000000
        /*0024*/ 	.short	0x0000
        /*0026*/ 	.short	0x0000
        /*0028*/ 	.byte	0x00, 0xf0, 0xe1, 0x02


	//----- nvinfo : EIATTR_MAXREG_COUNT
	.align		4
.L_2425:
        /*002c*/ 	.byte	0x03, 0x1b
        /*002e*/ 	.short	0x00ff


	//----- nvinfo : EIATTR_NUM_BARRIERS
	.align		4
        /*0030*/ 	.byte	0x02, 0x4c
        /*0032*/ 	.byte	0x01
	.zero		1


	//----- nvinfo : EIATTR_MERCURY_ISA_VERSION
	.align		4
        /*0034*/ 	.byte	0x03, 0x5f
        /*0036*/ 	.short	0x0000


	//----- nvinfo : EIATTR_COOP_GROUP_MASK_REGIDS
	.align		4
        /*0038*/ 	.byte	0x04, 0x29
        /*003a*/ 	.short	(.L_2427 - .L_2426)


	//   ....[0]....
.L_2426:
        /*003c*/ 	.word	0xffffffff


	//   ....[1]....
        /*0040*/ 	.word	0xffffffff


	//   ....[2]....
        /*0044*/ 	.word	0xffffffff


	//   ....[3]....
        /*0048*/ 	.word	0xffffffff


	//   ....[4]....
        /*004c*/ 	.word	0xffffffff


	//   ....[5]....
        /*0050*/ 	.word	0xffffffff


	//   ....[6]....
        /*0054*/ 	.word	0xffffffff


	//   ....[7]....
        /*0058*/ 	.word	0xffffffff


	//   ....[8]....
        /*005c*/ 	.word	0xffffffff


	//   ....[9]....
        /*0060*/ 	.word	0xffffffff


	//   ....[10]....
        /*0064*/ 	.word	0xffffffff


	//   ....[11]....
        /*0068*/ 	.word	0xffffffff


	//   ....[12]....
        /*006c*/ 	.word	0xffffffff


	//   ....[13]....
        /*0070*/ 	.word	0xffffffff


	//   ....[14]....
        /*0074*/ 	.word	0xffffffff


	//   ....[15]....
        /*0078*/ 	.word	0xffffffff


	//   ....[16]....
        /*007c*/ 	.word	0xffffffff


	//   ....[17]....
        /*0080*/ 	.word	0xffffffff


	//   ....[18]....
        /*0084*/ 	.word	0xffffffff


	//   ....[19]....
        /*0088*/ 	.word	0xffffffff


	//   ....[20]....
        /*008c*/ 	.word	0xffffffff


	//   ....[21]....
        /*0090*/ 	.word	0xffffffff


	//   ....[22]....
        /*0094*/ 	.word	0xffffffff


	//   ....[23]....
        /*0098*/ 	.word	0xffffffff


	//   ....[24]....
        /*009c*/ 	.word	0xffffffff


	//   ....[25]....
        /*00a0*/ 	.word	0xffffffff


	//   ....[26]....
        /*00a4*/ 	.word	0xffffffff


	//   ....[27]....
        /*00a8*/ 	.word	0xffffffff


	//   ....[28]....
        /*00ac*/ 	.word	0xffffffff


	//   ....[29]....
        /*00b0*/ 	.word	0xffffffff


	//   ....[30]....
        /*00b4*/ 	.word	0xffffffff


	//   ....[31]....
        /*00b8*/ 	.word	0xffffffff


	//   ....[32]....
        /*00bc*/ 	.word	0xffffffff


	//   ....[33]....
        /*00c0*/ 	.word	0xffffffff


	//   ....[34]....
        /*00c4*/ 	.word	0xffffffff


	//   ....[35]....
        /*00c8*/ 	.word	0xffffffff


	//----- nvinfo : EIATTR_COOP_GROUP_INSTR_OFFSETS
	.align		4
.L_2427:
        /*00cc*/ 	.byte	0x04, 0x28
        /*00ce*/ 	.short	(.L_2429 - .L_2428)


	//   ....[0]....
.L_2428:
        /*00d0*/ 	.word	0x00002320


	//   ....[1]....
        /*00d4*/ 	.word	0x00002350


	//   ....[2]....
        /*00d8*/ 	.word	0x00002380


	//   ....[3]....
        /*00dc*/ 	.word	0x000023a0


	//   ....[4]....
        /*00e0*/ 	.word	0x00002420


	//   ....[5]....
        /*00e4*/ 	.word	0x00002440


	//   ....[6]....
        /*00e8*/ 	.word	0x00002460


	//   ....[7]....
        /*00ec*/ 	.word	0x000024b0


	//   ....[8]....
        /*00f0*/ 	.word	0x000024e0


	//   ....[9]....
        /*00f4*/ 	.word	0x00002500


	//   ....[10]....
        /*00f8*/ 	.word	0x00002550


	//   ....[11]....
        /*00fc*/ 	.word	0x00002580


	//   ....[12]....
        /*0100*/ 	.word	0x000025a0


	//   ....[13]....
        /*0104*/ 	.word	0x000025f0


	//   ....[14]....
        /*0108*/ 	.word	0x00002620


	//   ....[15]....
        /*010c*/ 	.word	0x00002640


	//   ....[16]....
        /*0110*/ 	.word	0x00002690


	//   ....[17]....
        /*0114*/ 	.word	0x000026a0


	//   ....[18]....
        /*0118*/ 	.word	0x00003390


	//   ....[19]....
        /*011c*/ 	.word	0x00003410


	//   ....[20]....
        /*0120*/ 	.word	0x00003480


	//   ....[21]....
        /*0124*/ 	.word	0x00003580


	//   ....[22]....
        /*0128*/ 	.word	0x000035f0


	//   ....[23]....
        /*012c*/ 	.word	0x00003660


	//   ....[24]....
        /*0130*/ 	.word	0x00003730


	//   ....[25]....
        /*0134*/ 	.word	0x000037a0


	//   ....[26]....
        /*0138*/ 	.word	0x00003810


	//   ....[27]....
        /*013c*/ 	.word	0x000038e0


	//   ....[28]....
        /*0140*/ 	.word	0x00003950


	//   ....[29]....
        /*0144*/ 	.word	0x000039c0


	//   ....[30]....
        /*0148*/ 	.word	0x00003a90


	//   ....[31]....
        /*014c*/ 	.word	0x00003b00


	//   ....[32]....
        /*0150*/ 	.word	0x00003b70


	//   ....[33]....
        /*0154*/ 	.word	0x00003c40


	//   ....[34]....
        /*0158*/ 	.word	0x00003cb0


	//   ....[35]....
        /*015c*/ 	.word	0x00003d20


	//----- nvinfo : EIATTR_EXIT_INSTR_OFFSETS
	.align		4
.L_2429:
        /*0160*/ 	.byte	0x04, 0x1c
        /*0162*/ 	.short	(.L_2431 - .L_2430)


	//   ....[0]....
.L_2430:
        /*0164*/ 	.word	0x000031d0


	//   ....[1]....
        /*0168*/ 	.word	0x00003330


	//----- nvinfo : EIATTR_CTAIDZ_USED
	.align		4
.L_2431:
        /*016c*/ 	.byte	0x01, 0x04
	.zero		2


	//----- nvinfo : EIATTR_CRS_STACK_SIZE
	.align		4
        /*0170*/ 	.byte	0x04, 0x1e
        /*0172*/ 	.short	(.L_2433 - .L_2432)
.L_2432:
        /*0174*/ 	.word	0x00000000
.L_2433:


//--------------------- .nv.info._Z30group_norm_nhwc_bwd_sum_kernelI11Fp32IOBf16WLi256EEv26Group_norm_nhwc_bwd_params --------------------------
	.section	.nv.info._Z30group_norm_nhwc_bwd_sum_kernelI11Fp32IOBf16WLi256EEv26Group_norm_nhwc_bwd_params,"",@"SHT_CUDA_INFO"
	.sectionflags	@""
	.align	4


	//----- nvinfo : EIATTR_CUDA_API_VERSION
	.align		4
        /*0000*/ 	.byte	0x04, 0x37
        /*0002*/ 	.short	(.L_2435 - .L_2434)
.L_2434:
        /*0004*/ 	.word	0x00000082


	//----- nvinfo : EIATTR_SW2861232_WAR
	.align		4
.L_2435:
        /*0008*/ 	.byte	0x01, 0x35
	.zero		2


	//----- nvinfo : EIATTR_PARAM_CBANK
	.align		4
        /*000c*/ 	.byte	0x04, 0x0a
        /*000e*/ 	.short	(.L_2437 - .L_2436)
	.align		4
.L_2436:
        /*0010*/ 	.word	index@(.nv.constant0._Z30group_norm_nhwc_bwd_sum_kernelI11Fp32IOBf16WLi256EEv26Group_norm_nhwc_bwd_params)
        /*0014*/ 	.short	0x0160
        /*0016*/ 	.short	0x00b8


	//----- nvinfo : EIATTR_CBANK_PARAM_SIZE
	.align		4
.L_2437:
        /*0018*/ 	.byte	0x03, 0x19
        /*001a*/ 	.short	0x00b8


	//----- nvinfo : EIATTR_KPARAM_INFO
	.align		4
        /*001c*/ 	.byte	0x04, 0x17
        /*001e*/ 	.short	(.L_2439 - .L_2438)
.L_2438:
        /*0020*/ 	.word	0x00000000
        /*0024*/ 	.short	0x0000
        /*0026*/ 	.short	0x0000
        /*0028*/ 	.byte	0x00, 0xf0, 0xe1, 0x02


	//----- nvinfo : EIATTR_MAXREG_COUNT
	.align		4
.L_2439:
        /*002c*/ 	.byte	0x03, 0x1b
        /*002e*/ 	.short	0x00ff


	//----- nvinfo : EIATTR_NUM_BARRIERS
	.align		4
        /*0030*/ 	.byte	0x02, 0x4c
        /*0032*/ 	.byte	0x01
	.zero		1


	//----- nvinfo : EIATTR_MERCURY_ISA_VERSION
	.align		4
        /*0034*/ 	.byte	0x03, 0x5f
        /*0036*/ 	.short	0x0000


	//----- nvinfo : EIATTR_COOP_GROUP_MASK_REGIDS
	.align		4
        /*0038*/ 	.byte	0x04, 0x29
        /*003a*/ 	.short	(.L_2441 - .L_2440)


	//   ....[0]....
.L_2440:
        /*003c*/ 	.word	0xffffffff


	//   ....[1]....
        /*0040*/ 	.word	0xffffffff


	//   ....[2]....
        /*0044*/ 	.word	0xffffffff


	//   ....[3]....
        /*0048*/ 	.word	0xffffffff


	//   ....[4]....
        /*004c*/ 	.word	0xffffffff


	//   ....[5]....
        /*0050*/ 	.word	0xffffffff


	//   ....[6]....
        /*0054*/ 	.word	0xffffffff


	//   ....[7]....
        /*0058*/ 	.word	0xffffffff


	//   ....[8]....
        /*005c*/ 	.word	0xffffffff


	//   ....[9]....
        /*0060*/ 	.word	0xffffffff


	//   ....[10]....
        /*0064*/ 	.word	0xffffffff


	//   ....[11]....
        /*0068*/ 	.word	0xffffffff


	//   ....[12]....
        /*006c*/ 	.word	0xffffffff


	//   ....[13]....
        /*0070*/ 	.word	0xffffffff


	//   ....[14]....
        /*0074*/ 	.word	0xffffffff


	//   ....[15]....
        /*0078*/ 	.word	0xffffffff


	//   ....[16]....
        /*007c*/ 	.word	0xffffffff


	//   ....[17]....
        /*0080*/ 	.word	0xffffffff


	//   ....[18]....
        /*0084*/ 	.word	0xffffffff


	//   ....[19]....
        /*0088*/ 	.word	0xffffffff


	//   ....[20]....
        /*008c*/ 	.word	0xffffffff


	//   ....[21]....
        /*0090*/ 	.word	0xffffffff


	//   ....[22]....
        /*0094*/ 	.word	0xffffffff


	//   ....[23]....
        /*0098*/ 	.word	0xffffffff


	//   ....[24]....
        /*009c*/ 	.word	0xffffffff


	//   ....[25]....
        /*00a0*/ 	.word	0xffffffff


	//   ....[26]....
        /*00a4*/ 	.word	0xffffffff


	//   ....[27]....
        /*00a8*/ 	.word	0xffffffff


	//   ....[28]....
        /*00ac*/ 	.word	0xffffffff


	//   ....[29]....
        /*00b0*/ 	.word	0xffffffff


	//   ....[30]....
        /*00b4*/ 	.word	0xffffffff


	//   ....[31]....
        /*00b8*/ 	.word	0xffffffff


	//   ....[32]....
        /*00bc*/ 	.word	0xffffffff


	//   ....[33]....
        /*00c0*/ 	.word	0xffffffff


	//   ....[34]....
        /*00c4*/ 	.word	0xffffffff


	//   ....[35]....
        /*00c8*/ 	.word	0xffffffff


	//----- nvinfo : EIATTR_COOP_GROUP_INSTR_OFFSETS
	.align		4
.L_2441:
        /*00cc*/ 	.byte	0x04, 0x28
        /*00ce*/ 	.short	(.L_2443 - .L_2442)


	//   ....[0]....
.L_2442:
        /*00d0*/ 	.word	0x00002090


	//   ....[1]....
        /*00d4*/ 	.word	0x000020c0


	//   ....[2]....
        /*00d8*/ 	.word	0x000020f0


	//   ....[3]....
        /*00dc*/ 	.word	0x00002170


	//   ....[4]....
        /*00e0*/ 	.word	0x000021a0


	//   ....[5]....
        /*00e4*/ 	.word	0x000021b0


	//   ....[6]....
        /*00e8*/ 	.word	0x000021e0


	//   ....[7]....
        /*00ec*/ 	.word	0x00002220


	//   ....[8]....
        /*00f0*/ 	.word	0x00002250


	//   ....[9]....
        /*00f4*/ 	.word	0x00002270


	//   ....[10]....
        /*00f8*/ 	.word	0x000022c0


	//   ....[11]....
        /*00fc*/ 	.word	0x000022f0


	//   ....[12]....
        /*0100*/ 	.word	0x00002310


	//   ....[13]....
        /*0104*/ 	.word	0x00002360


	//   ....[14]....
        /*0108*/ 	.word	0x00002390


	//   ....[15]....
        /*010c*/ 	.word	0x000023b0


	//   ....[16]....
        /*0110*/ 	.word	0x00002400


	//   ....[17]....
        /*0114*/ 	.word	0x00002410


	//   ....[18]....
        /*0118*/ 	.word	0x00002d60


	//   ....[19]....
        /*011c*/ 	.word	0x00002de0


	//   ....[20]....
        /*0120*/ 	.word	0x00002e50


	//   ....[21]....
        /*0124*/ 	.word	0x00002f50


	//   ....[22]....
        /*0128*/ 	.word	0x00002fc0


	//   ....[23]....
        /*012c*/ 	.word	0x00003030


	//   ....[24]....
        /*0130*/ 	.word	0x00003100


	//   ....[25]....
        /*0134*/ 	.word	0x00003170


	//   ....[26]....
        /*0138*/ 	.word	0x000031e0


	//   ....[27]....
        /*013c*/ 	.word	0x000032b0


	//   ....[28]....
        /*0140*/ 	.word	0x00003320


	//   ....[29]....
        /*0144*/ 	.word	0x00003390


	//   ....[30]....
        /*0148*/ 	.word	0x00003460


	//   ....[31]....
        /*014c*/ 	.word	0x000034d0


	//   ....[32]....
        /*0150*/ 	.word	0x00003540


	//   ....[33]....
        /*0154*/ 	.word	0x00003610


	//   ....[34]....
        /*0158*/ 	.word	0x00003680


	//   ....[35]....
        /*015c*/ 	.word	0x000036f0


	//----- nvinfo : EIATTR_EXIT_INSTR_OFFSETS
	.align		4
.L_2443:
        /*0160*/ 	.byte	0x04, 0x1c
        /*0162*/ 	.short	(.L_2445 - .L_2444)


	//   ....[0]....
.L_2444:
        /*0164*/ 	.word	0x00002ba0


	//   ....[1]....
        /*0168*/ 	.word	0x00002d00


	//----- nvinfo : EIATTR_CTAIDZ_USED
	.align		4
.L_2445:
        /*016c*/ 	.byte	0x01, 0x04
	.zero		2


	//----- nvinfo : EIATTR_CRS_STACK_SIZE
	.align		4
        /*0170*/ 	.byte	0x04, 0x1e
        /*0172*/ 	.short	(.L_2447 - .L_2446)
.L_2446:
        /*0174*/ 	.word	0x00000000
.L_2447:


//--------------------- .nv.info._Z30group_norm_nhwc_bwd_sum_kernelI11Fp32IOBf16WLi120EEv26Group_norm_nhwc_bwd_params --------------------------
	.section	.nv.info._Z30group_norm_nhwc_bwd_sum_kernelI11Fp32IOBf16WLi120EEv26Group_norm_nhwc_bwd_params,"",@"SHT_CUDA_INFO"
	.sectionflags	@""
	.align	4


	//----- nvinfo : EIATTR_CUDA_API_VERSION
	.align		4
        /*0000*/ 	.byte	0x04, 0x37
        /*0002*/ 	.short	(.L_2449 - .L_2448)
.L_2448:
        /*0004*/ 	.word	0x00000082


	//----- nvinfo : EIATTR_SW2861232_WAR
	.align		4
.L_2449:
        /*0008*/ 	.byte	0x01, 0x35
	.zero		2


	//----- nvinfo : EIATTR_PARAM_CBANK
	.align		4
        /*000c*/ 	.byte	0x04, 0x0a
        /*000e*/ 	.short	(.L_2451 - .L_2450)
	.align		4
.L_2450:
        /*0010*/ 	.word	index@(.nv.constant0._Z30group_norm_nhwc_bwd_sum_kernelI11Fp32IOBf16WLi120EEv26Group_norm_nhwc_bwd_params)
        /*0014*/ 	.short	0x0160
        /*0016*/ 	.short	0x00b8


	//----- nvinfo : EIATTR_CBANK_PARAM_SIZE
	.align		4
.L_2451:
        /*0018*/ 	.byte	0x03, 0x19
        /*001a*/ 	.short	0x00b8


	//----- nvinfo : EIATTR_KPARAM_INFO
	.align		4
        /*001c*/ 	.byte	0x04, 0x17
        /*001e*/ 	.short	(.L_2453 - .L_2452)
.L_2452:
        /*0020*/ 	.word	0x00000000
        /*0024*/ 	.short	0x0000
        /*0026*/ 	.short	0x0000
        /*0028*/ 	.byte	0x00, 0xf0, 0xe1, 0x02


	//----- nvinfo : EIATTR_MAXREG_COUNT
	.align		4
.L_2453:
        /*002c*/ 	.byte	0x03, 0x1b
        /*002e*/ 	.short	0x00ff


	//----- nvinfo : EIATTR_NUM_BARRIERS
	.align		4
        /*0030*/ 	.byte	0x02, 0x4c
        /*0032*/ 	.byte	0x01
	.zero		1


	//----- nvinfo : EIATTR_MERCURY_ISA_VERSION
	.align		4
        /*0034*/ 	.byte	0x03, 0x5f
        /*0036*/ 	.short	0x0000


	//----- nvinfo : EIATTR_COOP_GROUP_MASK_REGIDS
	.align		4
        /*0038*/ 	.byte	0x04, 0x29
        /*003a*/ 	.short	(.L_2455 - .L_2454)


	//   ....[0]....
.L_2454:
        /*003c*/ 	.word	0xffffffff


	//   ....[1]....
        /*0040*/ 	.word	0xffffffff


	//   ....[2]....
        /*0044*/ 	.word	0xffffffff


	//   ....[3]....
        /*0048*/ 	.word	0xffffffff


	//   ....[4]....
        /*004c*/ 	.word	0xffffffff


	//   ....[5]....
        /*0050*/ 	.word	0xffffffff


	//   ....[6]....
        /*0054*/ 	.word	0xffffffff


	//   ....[7]....
        /*0058*/ 	.word	0xffffffff


	//   ....[8]....
        /*005c*/ 	.word	0xffffffff


	//   ....[9]....
        /*0060*/ 	.word	0xffffffff


	//   ....[10]....
        /*0064*/ 	.word	0xffffffff


	//   ....[11]....
        /*0068*/ 	.word	0xffffffff


	//   ....[12]....
        /*006c*/ 	.word	0xffffffff


	//   ....[13]....
        /*0070*/ 	.word	0xffffffff


	//   ....[14]....
        /*0074*/ 	.word	0xffffffff


	//   ....[15]....
        /*0078*/ 	.word	0xffffffff


	//   ....[16]....
        /*007c*/ 	.word	0xffffffff


	//   ....[17]....
        /*0080*/ 	.word	0xffffffff


	//   ....[18]....
        /*0084*/ 	.word	0xffffffff


	//   ....[19]....
        /*0088*/ 	.word	0xffffffff


	//   ....[20]....
        /*008c*/ 	.word	0xffffffff


	//   ....[21]....
        /*0090*/ 	.word	0xffffffff


	//----- nvinfo : EIATTR_COOP_GROUP_INSTR_OFFSETS
	.align		4
.L_2455:
        /*0094*/ 	.byte	0x04, 0x28
        /*0096*/ 	.short	(.L_2457 - .L_2456)


	//   ....[0]....
.L_2456:
        /*0098*/ 	.word	0x00002000


	//   ....[1]....
        /*009c*/ 	.word	0x00002020


	//   ....[2]....
        /*00a0*/ 	.word	0x00002130


	//   ....[3]....
        /*00a4*/ 	.word	0x00002140


	//   ....[4]....
        /*00a8*/ 	.word	0x000021c0


	//   ....[5]....
        /*00ac*/ 	.word	0x000021e0


	//   ....[6]....
        /*00b0*/ 	.word	0x000022f0


	//   ....[7]....
        /*00b4*/ 	.word	0x00002300


	//   ....[8]....
        /*00b8*/ 	.word	0x00002380


	//   ....[9]....
        /*00bc*/ 	.word	0x000023a0


	//   ....[10]....
        /*00c0*/ 	.word	0x000024b0


	//   ....[11]....
        /*00c4*/ 	.word	0x000024c0


	//   ....[12]....
        /*00c8*/ 	.word	0x00002540


	//   ....[13]....
        /*00cc*/ 	.word	0x00002560


	//   ....[14]....
        /*00d0*/ 	.word	0x00002690


	//   ....[15]....
        /*00d4*/ 	.word	0x000026a0


	//   ....[16]....
        /*00d8*/ 	.word	0x00002720


	//   ....[17]....
        /*00dc*/ 	.word	0x00002740


	//   ....[18]....
        /*00e0*/ 	.word	0x00002820


	//   ....[19]....
        /*00e4*/ 	.word	0x00002830


	//   ....[20]....
        /*00e8*/ 	.word	0x000028b0


	//   ....[21]....
        /*00ec*/ 	.word	0x000028c0


	//----- nvinfo : EIATTR_EXIT_INSTR_OFFSETS
	.align		4
.L_2457:
        /*00f0*/ 	.byte	0x04, 0x1c
        /*00f2*/ 	.short	(.L_2459 - .L_2458)


	//   ....[0]....
.L_2458:
        /*00f4*/ 	.word	0x00002da0


	//   ....[1]....
        /*00f8*/ 	.word	0x00002f00


	//----- nvinfo : EIATTR_CTAIDZ_USED
	.align		4
.L_2459:
        /*00fc*/ 	.byte	0x01, 0x04
	.zero		2


	//----- nvinfo : EIATTR_CRS_STACK_SIZE
	.align		4
        /*0100*/ 	.byte	0x04, 0x1e
        /*0102*/ 	.short	(.L_2461 - .L_2460)
.L_2460:
        /*0104*/ 	.word	0x00000000
.L_2461:


//--------------------- .nv.info._Z30group_norm_nhwc_bwd_sum_kernelI11Fp32IOBf16WLi140EEv26Group_norm_nhwc_bwd_params --------------------------
	.section	.nv.info._Z30group_norm_nhwc_bwd_sum_kernelI11Fp32IOBf16WLi140EEv26Group_norm_nhwc_bwd_params,"",@"SHT_CUDA_INFO"
	.sectionflags	@""
	.align	4


	//----- nvinfo : EIATTR_CUDA_API_VERSION
	.align		4
        /*0000*/ 	.byte	0x04, 0x37
        /*0002*/ 	.short	(.L_2463 - .L_2462)
.L_2462:
        /*0004*/ 	.word	0x00000082


	//----- nvinfo : EIATTR_SW2861232_WAR
	.align		4
.L_2463:
        /*0008*/ 	.byte	0x01, 0x35
	.zero		2


	//----- nvinfo : EIATTR_PARAM_CBANK
	.align		4
        /*000c*/ 	.byte	0x04, 0x0a
        /*000e*/ 	.short	(.L_2465 - .L_2464)
	.align		4
.L_2464:
        /*0010*/ 	.word	index@(.nv.constant0._Z30group_norm_nhwc_bwd_sum_kernelI11Fp32IOBf16WLi140EEv26Group_norm_nhwc_bwd_params)
        /*0014*/ 	.short	0x0160
        /*0016*/ 	.short	0x00b8


	//----- nvinfo : EIATTR_CBANK_PARAM_SIZE
	.align		4
.L_2465:
        /*0018*/ 	.byte	0x03, 0x19
        /*001a*/ 	.short	0x00b8


	//----- nvinfo : EIATTR_KPARAM_INFO
	.align		4
        /*001c*/ 	.byte	0x04, 0x17
        /*001e*/ 	.short	(.L_2467 - .L_2466)
.L_2466:
        /*0020*/ 	.word	0x00000000
        /*0024*/ 	.short	0x0000
        /*0026*/ 	.short	0x0000
        /*0028*/ 	.byte	0x00, 0xf0, 0xe1, 0x02


	//----- nvinfo : EIATTR_MAXREG_COUNT
	.align		4
.L_2467:
        /*002c*/ 	.byte	0x03, 0x1b
        /*002e*/ 	.short	0x00ff


	//----- nvinfo : EIATTR_NUM_BARRIERS
	.align		4
        /*0030*/ 	.byte	0x02, 0x4c
        /*0032*/ 	.byte	0x01
	.zero		1


	//----- nvinfo : EIATTR_MERCURY_ISA_VERSION
	.align		4
        /*0034*/ 	.byte	0x03, 0x5f
        /*0036*/ 	.short	0x0000


	//----- nvinfo : EIATTR_COOP_GROUP_MASK_REGIDS
	.align		4
        /*0038*/ 	.byte	0x04, 0x29
        /*003a*/ 	.short	(.L_2469 - .L_2468)


	//   ....[0]....
.L_2468:
        /*003c*/ 	.word	0xffffffff


	//   ....[1]....
        /*0040*/ 	.word	0xffffffff


	//   ....[2]....
        /*0044*/ 	.word	0xffffffff


	//   ....[3]....
        /*0048*/ 	.word	0xffffffff


	//   ....[4]....
        /*004c*/ 	.word	0xffffffff


	//   ....[5]....
        /*0050*/ 	.word	0xffffffff


	//   ....[6]....
        /*0054*/ 	.word	0xffffffff


	//   ....[7]....
        /*0058*/ 	.word	0xffffffff


	//   ....[8]....
        /*005c*/ 	.word	0xffffffff


	//   ....[9]....
        /*0060*/ 	.word	0xffffffff


	//   ....[10]....
        /*0064*/ 	.word	0xffffffff


	//   ....[11]....
        /*0068*/ 	.word	0xffffffff


	//   ....[12]....
        /*006c*/ 	.word	0xffffffff


	//   ....[13]....
        /*0070*/ 	.word	0xffffffff


	//   ....[14]....
        /*0074*/ 	.word	0xffffffff


	//   ....[15]....
        /*0078*/ 	.word	0xffffffff


	//   ....[16]....
        /*007c*/ 	.word	0xffffffff


	//   ....[17]....
        /*0080*/ 	.word	0xffffffff


	//   ....[18]....
        /*0084*/ 	.word	0xffffffff


	//   ....[19]....
        /*0088*/ 	.word	0xffffffff


	//   ....[20]....
        /*008c*/ 	.word	0xffffffff


	//   ....[21]....
        /*0090*/ 	.word	0xffffffff


	//----- nvinfo : EIATTR_COOP_GROUP_INSTR_OFFSETS
	.align		4
.L_2469:
        /*0094*/ 	.byte	0x04, 0x28
        /*0096*/ 	.short	(.L_2471 - .L_2470)


	//   ....[0]....
.L_2470:
        /*0098*/ 	.word	0x00002050


	//   ....[1]....
        /*009c*/ 	.word	0x00002070


	//   ....[2]....
        /*00a0*/ 	.word	0x00002180


	//   ....[3]....
        /*00a4*/ 	.word	0x00002190


	//   ....[4]....
        /*00a8*/ 	.word	0x00002210


	//   ....[5]....
        /*00ac*/ 	.word	0x00002230


	//   ....[6]....
        /*00b0*/ 	.word	0x00002340


	//   ....[7]....
        /*00b4*/ 	.word	0x00002350


	//   ....[8]....
        /*00b8*/ 	.word	0x000023d0


	//   ....[9]....
        /*00bc*/ 	.word	0x000023f0


	//   ....[10]....
        /*00c0*/ 	.word	0x00002500


	//   ....[11]....
        /*00c4*/ 	.word	0x00002510


	//   ....[12]....
        /*00c8*/ 	.word	0x00002590


	//   ....[13]....
        /*00cc*/ 	.word	0x000025b0


	//   ....[14]....
        /*00d0*/ 	.word	0x000026e0


	//   ....[15]....
        /*00d4*/ 	.word	0x000026f0


	//   ....[16]....
        /*00d8*/ 	.word	0x00002770


	//   ....[17]....
        /*00dc*/ 	.word	0x00002790


	//   ....[18]....
        /*00e0*/ 	.word	0x00002870


	//   ....[19]....
        /*00e4*/ 	.word	0x00002880


	//   ....[20]....
        /*00e8*/ 	.word	0x00002900


	//   ....[21]....
        /*00ec*/ 	.word	0x00002910


	//----- nvinfo : EIATTR_EXIT_INSTR_OFFSETS
	.align		4
.L_2471:
        /*00f0*/ 	.byte	0x04, 0x1c
        /*00f2*/ 	.short	(.L_2473 - .L_2472)


	//   ....[0]....
.L_2472:
        /*00f4*/ 	.word	0x00002e90


	//   ....[1]....
        /*00f8*/ 	.word	0x00002ff0


	//----- nvinfo : EIATTR_CTAIDZ_USED
	.align		4
.L_2473:
        /*00fc*/ 	.byte	0x01, 0x04
	.zero		2


	//----- nvinfo : EIATTR_CRS_STACK_SIZE
	.align		4
        /*0100*/ 	.byte	0x04, 0x1e
        /*0102*/ 	.short	(.L_2475 - .L_2474)
.L_2474:
        /*0104*/ 	.word	0x00000000
.L_2475:


//--------------------- .nv.info._Z30group_norm_nhwc_bwd_sum_kernelI11Fp32IOBf16WLi160EEv26Group_norm_nhwc_bwd_params --------------------------
	.section	.nv.info._Z30group_norm_nhwc_bwd_sum_kernelI11Fp32IOBf16WLi160EEv26Group_norm_nhwc_bwd_params,"",@"SHT_CUDA_INFO"
	.sectionflags	@""
	.align	4


	//----- nvinfo : EIATTR_CUDA_API_VERSION
	.align		4
        /*0000*/ 	.byte	0x04, 0x37
        /*0002*/ 	.short	(.L_2477 - .L_2476)
.L_2476:
        /*0004*/ 	.word	0x00000082


	//----- nvinfo : EIATTR_SW2861232_WAR
	.align		4
.L_2477:
        /*0008*/ 	.byte	0x01, 0x35
	.zero		2


	//----- nvinfo : EIATTR_PARAM_CBANK
	.align		4
        /*000c*/ 	.byte	0x04, 0x0a
        /*000e*/ 	.short	(.L_2479 - .L_2478)
	.align		4
.L_2478:
        /*0010*/ 	.word	index@(.nv.constant0._Z30group_norm_nhwc_bwd_sum_kernelI11Fp32IOBf16WLi160EEv26Group_norm_nhwc_bwd_params)
        /*0014*/ 	.short	0x0160
        /*0016*/ 	.short	0x00b8


	//----- nvinfo : EIATTR_CBANK_PARAM_SIZE
	.align		4
.L_2479:
        /*0018*/ 	.byte	0x03, 0x19
        /*001a*/ 	.short	0x00b8


	//----- nvinfo : EIATTR_KPARAM_INFO
	.align		4
        /*001c*/ 	.byte	0x04, 0x17
        /*001e*/ 	.short	(.L_2481 - .L_2480)
.L_2480:
        /*0020*/ 	.word	0x00000000
        /*0024*/ 	.short	0x0000
        /*0026*/ 	.short	0x0000
        /*0028*/ 	.byte	0x00, 0xf0, 0xe1, 0x02


	//----- nvinfo : EIATTR_MAXREG_COUNT
	.align		4
.L_2481:
        /*002c*/ 	.byte	0x03, 0x1b
        /*002e*/ 	.short	0x00ff


	//----- nvinfo : EIATTR_NUM_BARRIERS
	.align		4
        /*0030*/ 	.byte	0x02, 0x4c
        /*0032*/ 	.byte	0x01
	.zero		1


	//----- nvinfo : EIATTR_MERCURY_ISA_VERSION
	.align		4
        /*0034*/ 	.byte	0x03, 0x5f
        /*0036*/ 	.short	0x0000


	//----- nvinfo : EIATTR_COOP_GROUP_MASK_REGIDS
	.align		4
        /*0038*/ 	.byte	0x04, 0x29
        /*003a*/ 	.short	(.L_2483 - .L_2482)


	//   ....[0]....
.L_2482:
        /*003c*/ 	.word	0xffffffff


	//   ....[1]....
        /*0040*/ 	.word	0xffffffff


	//   ....[2]....
        /*0044*/ 	.word	0xffffffff


	//   ....[3]....
        /*0048*/ 	.word	0xffffffff


	//   ....[4]....
        /*004c*/ 	.word	0xffffffff


	//   ....[5]....
        /*0050*/ 	.word	0xffffffff


	//   ....[6]....
        /*0054*/ 	.word	0xffffffff


	//   ....[7]....
        /*0058*/ 	.word	0xffffffff


	//   ....[8]....
        /*005c*/ 	.word	0xffffffff


	//   ....[9]....
        /*0060*/ 	.word	0xffffffff


	//   ....[10]....
        /*0064*/ 	.word	0xffffffff


	//   ....[11]....
        /*0068*/ 	.word	0xffffffff


	//   ....[12]....
        /*006c*/ 	.word	0xffffffff


	//   ....[13]....
        /*0070*/ 	.word	0xffffffff


	//   ....[14]....
        /*0074*/ 	.word	0xffffffff


	//   ....[15]....
        /*0078*/ 	.word	0xffffffff


	//   ....[16]....
        /*007c*/ 	.word	0xffffffff


	//   ....[17]....
        /*0080*/ 	.word	0xffffffff


	//   ....[18]....
        /*0084*/ 	.word	0xffffffff


	//   ....[19]....
        /*0088*/ 	.word	0xffffffff


	//   ....[20]....
        /*008c*/ 	.word	0xffffffff


	//   ....[21]....
        /*0090*/ 	.word	0xffffffff


	//   ....[22]....
        /*0094*/ 	.word	0xffffffff


	//   ....[23]....
        /*0098*/ 	.word	0xffffffff


	//   ....[24]....
        /*009c*/ 	.word	0xffffffff


	//   ....[25]....
        /*00a0*/ 	.word	0xffffffff


	//   ....[26]....
        /*00a4*/ 	.word	0xffffffff


	//   ....[27]....
        /*00a8*/ 	.word	0xffffffff


	//   ....[28]....
        /*00ac*/ 	.word	0xffffffff


	//   ....[29]....
        /*00b0*/ 	.word	0xffffffff


	//   ....[30]....
        /*00b4*/ 	.word	0xffffffff


	//   ....[31]....
        /*00b8*/ 	.word	0xffffffff


	//   ....[32]....
        /*00bc*/ 	.word	0xffffffff


	//   ....[33]....
        /*00c0*/ 	.word	0xffffffff


	//   ....[34]....
        /*00c4*/ 	.word	0xffffffff


	//   ....[35]....
        /*00c8*/ 	.word	0xffffffff


	//----- nvinfo : EIATTR_COOP_GROUP_INSTR_OFFSETS
	.align		4
.L_2483:
        /*00cc*/ 	.byte	0x04, 0x28
        /*00ce*/ 	.short	(.L_2485 - .L_2484)


	//   ....[0]....
.L_2484:
        /*00d0*/ 	.word	0x00001f40


	//   ....[1]....
        /*00d4*/ 	.word	0x00001f70


	//   ....[2]....
        /*00d8*/ 	.word	0x00001fa0


	//   ....[3]....
        /*00dc*/ 	.word	0x00002030


	//   ....[4]....
        /*00e0*/ 	.word	0x00002050


	//   ....[5]....
        /*00e4*/ 	.word	0x00002060


	//   ....[6]....
        /*00e8*/ 	.word	0x000020c0


	//   ....[7]....
        /*00ec*/ 	.word	0x000020f0


	//   ....[8]....
        /*00f0*/ 	.word	0x00002100


	//   ....[9]....
        /*00f4*/ 	.word	0x00002160


	//   ....[10]....
        /*00f8*/ 	.word	0x00002190


	//   ....[11]....
        /*00fc*/ 	.word	0x000021a0


	//   ....[12]....
        /*0100*/ 	.word	0x00002200


	//   ....[13]....
        /*0104*/ 	.word	0x00002230


	//   ....[14]....
        /*0108*/ 	.word	0x00002240


	//   ....[15]....
        /*010c*/ 	.word	0x000022a0


	//   ....[16]....
        /*0110*/ 	.word	0x000022b0


	//   ....[17]....
        /*0114*/ 	.word	0x000022c0


	//   ....[18]....
        /*0118*/ 	.word	0x00002a20


	//   ....[19]....
        /*011c*/ 	.word	0x00002aa0


	//   ....[20]....
        /*0120*/ 	.word	0x00002b10


	//   ....[21]....
        /*0124*/ 	.word	0x00002c10


	//   ....[22]....
        /*0128*/ 	.word	0x00002c80


	//   ....[23]....
        /*012c*/ 	.word	0x00002cf0


	//   ....[24]....
        /*0130*/ 	.word	0x00002dc0


	//   ....[25]....
        /*0134*/ 	.word	0x00002e30


	//   ....[26]....
        /*0138*/ 	.word	0x00002ea0


	//   ....[27]....
        /*013c*/ 	.word	0x00002f70


	//   ....[28]....
        /*0140*/ 	.word	0x00002fe0


	//   ....[29]....
        /*0144*/ 	.word	0x00003050


	//   ....[30]....
        /*0148*/ 	.word	0x00003120


	//   ....[31]....
        /*014c*/ 	.word	0x00003190


	//   ....[32]....
        /*0150*/ 	.word	0x00003200


	//   ....[33]....
        /*0154*/ 	.word	0x000032d0


	//   ....[34]....
        /*0158*/ 	.word	0x00003340


	//   ....[35]....
        /*015c*/ 	.word	0x000033b0


	//----- nvinfo : EIATTR_EXIT_INSTR_OFFSETS
	.align		4
.L_2485:
        /*0160*/ 	.byte	0x04, 0x1c
        /*0162*/ 	.short	(.L_2487 - .L_2486)


	//   ....[0]....
.L_2486:
        /*0164*/ 	.word	0x00002860


	//   ....[1]....
        /*0168*/ 	.word	0x000029c0


	//----- nvinfo : EIATTR_CTAIDZ_USED
	.align		4
.L_2487:
        /*016c*/ 	.byte	0x01, 0x04
	.zero		2


	//----- nvinfo : EIATTR_CRS_STACK_SIZE
	.align		4
        /*0170*/ 	.byte	0x04, 0x1e
        /*0172*/ 	.short	(.L_2489 - .L_2488)
.L_2488:
        /*0174*/ 	.word	0x00000000
.L_2489:


//--------------------- .nv.info._Z30group_norm_nhwc_bwd_sum_kernelI11Fp32IOFp16WLi196EEv26Group_norm_nhwc_bwd_params --------------------------
	.section	.nv.info._Z30group_norm_nhwc_bwd_sum_kernelI11Fp32IOFp16WLi196EEv26Group_norm_nhwc_bwd_params,"",@"SHT_CUDA_INFO"
	.sectionflags	@""
	.align	4


	//----- nvinfo : EIATTR_CUDA_API_VERSION
	.align		4
        /*0000*/ 	.byte	0x04, 0x37
        /*0002*/ 	.short	(.L_2491 - .L_2490)
.L_2490:
        /*0004*/ 	.word	0x00000082


	//----- nvinfo : EIATTR_SW2861232_WAR
	.align		4
.L_2491:
        /*0008*/ 	.byte	0x01, 0x35
	.zero		2


	//----- nvinfo : EIATTR_PARAM_CBANK
	.align		4
        /*000c*/ 	.byte	0x04, 0x0a
        /*000e*/ 	.short	(.L_2493 - .L_2492)
	.align		4
.L_2492:
        /*0010*/ 	.word	index@(.nv.constant0._Z30group_norm_nhwc_bwd_sum_kernelI11Fp32IOFp16WLi196EEv26Group_norm_nhwc_bwd_params)
        /*0014*/ 	.short	0x0160
        /*0016*/ 	.short	0x00b8


	//----- nvinfo : EIATTR_CBANK_PARAM_SIZE
	.align		4
.L_2493:
        /*0018*/ 	.byte	0x03, 0x19
        /*001a*/ 	.short	0x00b8


	//----- nvinfo : EIATTR_KPARAM_INFO
	.align		4
        /*001c*/ 	.byte	0x04, 0x17
        /*001e*/ 	.short	(.L_2495 - .L_2494)
.L_2494:
        /*0020*/ 	.word	0x00000000
        /*0024*/ 	.short	0x0000
        /*0026*/ 	.short	0x0000
        /*0028*/ 	.byte	0x00, 0xf0, 0xe1, 0x02


	//----- nvinfo : EIATTR_MAXREG_COUNT
	.align		4
.L_2495:
        /*002c*/ 	.byte	0x03, 0x1b
        /*002e*/ 	.short	0x00ff


	//----- nvinfo : EIATTR_NUM_BARRIERS
	.align		4
        /*0030*/ 	.byte	0x02, 0x4c
        /*0032*/ 	.byte	0x01
	.zero		1


	//----- nvinfo : EIATTR_MERCURY_ISA_VERSION
	.align		4
        /*0034*/ 	.byte	0x03, 0x5f
        /*0036*/ 	.short	0x0000


	//----- nvinfo : EIATTR_COOP_GROUP_MASK_REGIDS
	.align		4
        /*0038*/ 	.byte	0x04, 0x29
        /*003a*/ 	.short	(.L_2497 - .L_2496)


	//   ....[0]....
.L_2496:
        /*003c*/ 	.word	0xffffffff


	//   ....[1]....
        /*0040*/ 	.word	0xffffffff


	//   ....[2]....
        /*0044*/ 	.word	0xffffffff


	//   ....[3]....
        /*0048*/ 	.word	0xffffffff


	//   ....[4]....
        /*004c*/ 	.word	0xffffffff


	//   ....[5]....
        /*0050*/ 	.word	0xffffffff


	//   ....[6]....
        /*0054*/ 	.word	0xffffffff


	//   ....[7]....
        /*0058*/ 	.word	0xffffffff


	//   ....[8]....
        /*005c*/ 	.word	0xffffffff


	//   ....[9]....
        /*0060*/ 	.word	0xffffffff


	//   ....[10]....
        /*0064*/ 	.word	0xffffffff


	//   ....[11]....
        /*0068*/ 	.word	0xffffffff


	//   ....[12]....
        /*006c*/ 	.word	0xffffffff


	//   ....[13]....
        /*0070*/ 	.word	0xffffffff


	//   ....[14]....
        /*0074*/ 	.word	0xffffffff


	//   ....[15]....
        /*0078*/ 	.word	0xffffffff


	//   ....[16]....
        /*007c*/ 	.word	0xffffffff


	//   ....[17]....
        /*0080*/ 	.word	0xffffffff


	//   ....[18]....
        /*0084*/ 	.word	0xffffffff


	//   ....[19]....
        /*0088*/ 	.word	0xffffffff


	//   ....[20]....
        /*008c*/ 	.word	0xffffffff


	//   ....[21]....
        /*0090*/ 	.word	0xffffffff


	//----- nvinfo : EIATTR_COOP_GROUP_INSTR_OFFSETS
	.align		4
.L_2497:
        /*0094*/ 	.byte	0x04, 0x28
        /*0096*/ 	.short	(.L_2499 - .L_2498)


	//   ....[0]....
.L_2498:
        /*0098*/ 	.word	0x00002120


	//   ....[1]....
        /*009c*/ 	.word	0x00002140


	//   ....[2]....
        /*00a0*/ 	.word	0x00002250


	//   ....[3]....
        /*00a4*/ 	.word	0x00002260


	//   ....[4]....
        /*00a8*/ 	.word	0x000022e0


	//   ....[5]....
        /*00ac*/ 	.word	0x00002300


	//   ....[6]....
        /*00b0*/ 	.word	0x00002410


	//   ....[7]....
        /*00b4*/ 	.word	0x00002420


	//   ....[8]....
        /*00b8*/ 	.word	0x000024a0


	//   ....[9]....
        /*00bc*/ 	.word	0x000024c0


	//   ....[10]....
        /*00c0*/ 	.word	0x000025d0


	//   ....[11]....
        /*00c4*/ 	.word	0x000025e0


	//   ....[12]....
        /*00c8*/ 	.word	0x00002660


	//   ....[13]....
        /*00cc*/ 	.word	0x00002680


	//   ....[14]....
        /*00d0*/ 	.word	0x000027b0


	//   ....[15]....
        /*00d4*/ 	.word	0x000027c0


	//   ....[16]....
        /*00d8*/ 	.word	0x00002840


	//   ....[17]....
        /*00dc*/ 	.word	0x00002860


	//   ....[18]....
        /*00e0*/ 	.word	0x00002940


	//   ....[19]....
        /*00e4*/ 	.word	0x00002950


	//   ....[20]....
        /*00e8*/ 	.word	0x000029d0


	//   ....[21]....
        /*00ec*/ 	.word	0x000029e0


	//----- nvinfo : EIATTR_EXIT_INSTR_OFFSETS
	.align		4
.L_2499:
        /*00f0*/ 	.byte	0x04, 0x1c
        /*00f2*/ 	.short	(.L_2501 - .L_2500)


	//   ....[0]....
.L_2500:
        /*00f4*/ 	.word	0x000030a0


	//   ....[1]....
        /*00f8*/ 	.word	0x00003200


	//----- nvinfo : EIATTR_CTAIDZ_USED
	.align		4
.L_2501:
        /*00fc*/ 	.byte	0x01, 0x04
	.zero		2


	//----- nvinfo : EIATTR_CRS_STACK_SIZE
	.align		4
        /*0100*/ 	.byte	0x04, 0x1e
        /*0102*/ 	.short	(.L_2503 - .L_2502)
.L_2502:
        /*0104*/ 	.word	0x00000000
.L_2503:


//--------------------- .nv.info._Z30group_norm_nhwc_bwd_sum_kernelI11Fp32IOFp16WLi168EEv26Group_norm_nhwc_bwd_params --------------------------
	.section	.nv.info._Z30group_norm_nhwc_bwd_sum_kernelI11Fp32IOFp16WLi168EEv26Group_norm_nhwc_bwd_params,"",@"SHT_CUDA_INFO"
	.sectionflags	@""
	.align	4


	//----- nvinfo : EIATTR_CUDA_API_VERSION
	.align		4
        /*0000*/ 	.byte	0x04, 0x37
        /*0002*/ 	.short	(.L_2505 - .L_2504)
.L_2504:
        /*0004*/ 	.word	0x00000082


	//----- nvinfo : EIATTR_SW2861232_WAR
	.align		4
.L_2505:
        /*0008*/ 	.byte	0x01, 0x35
	.zero		2


	//----- nvinfo : EIATTR_PARAM_CBANK
	.align		4
        /*000c*/ 	.byte	0x04, 0x0a
        /*000e*/ 	.short	(.L_2507 - .L_2506)
	.align		4
.L_2506:
        /*0010*/ 	.word	index@(.nv.constant0._Z30group_norm_nhwc_bwd_sum_kernelI11Fp32IOFp16WLi168EEv26Group_norm_nhwc_bwd_params)
        /*0014*/ 	.short	0x0160
        /*0016*/ 	.short	0x00b8


	//----- nvinfo : EIATTR_CBANK_PARAM_SIZE
	.align		4
.L_2507:
        /*0018*/ 	.byte	0x03, 0x19
        /*001a*/ 	.short	0x00b8


	//----- nvinfo : EIATTR_KPARAM_INFO
	.align		4
        /*001c*/ 	.byte	0x04, 0x17
        /*001e*/ 	.short	(.L_2509 - .L_2508)
.L_2508:
        /*0020*/ 	.word	0x00000000
        /*0024*/ 	.short	0x0000
        /*0026*/ 	.short	0x0000
        /*0028*/ 	.byte	0x00, 0xf0, 0xe1, 0x02


	//----- nvinfo : EIATTR_MAXREG_COUNT
	.align		4
.L_2509:
        /*002c*/ 	.byte	0x03, 0x1b
        /*002e*/ 	.short	0x00ff


	//----- nvinfo : EIATTR_NUM_BARRIERS
	.align		4
        /*0030*/ 	.byte	0x02, 0x4c
        /*0032*/ 	.byte	0x01
	.zero		1


	//----- nvinfo : EIATTR_MERCURY_ISA_VERSION
	.align		4
        /*0034*/ 	.byte	0x03, 0x5f
        /*0036*/ 	.short	0x0000


	//----- nvinfo : EIATTR_COOP_GROUP_MASK_REGIDS
	.align		4
        /*0038*/ 	.byte	0x04, 0x29
        /*003a*/ 	.short	(.L_2511 - .L_2510)


	//   ....[0]....
.L_2510:
        /*003c*/ 	.word	0xffffffff


	//   ....[1]....
        /*0040*/ 	.word	0xffffffff


	//   ....[2]....
        /*0044*/ 	.word	0xffffffff


	//   ....[3]....
        /*0048*/ 	.word	0xffffffff


	//   ....[4]....
        /*004c*/ 	.word	0xffffffff


	//   ....[5]....
        /*0050*/ 	.word	0xffffffff


	//   ....[6]....
        /*0054*/ 	.word	0xffffffff


	//   ....[7]....
        /*0058*/ 	.word	0xffffffff


	//   ....[8]....
        /*005c*/ 	.word	0xffffffff


	//   ....[9]....
        /*0060*/ 	.word	0xffffffff


	//   ....[10]....
        /*0064*/ 	.word	0xffffffff


	//   ....[11]....
        /*0068*/ 	.word	0xffffffff


	//   ....[12]....
        /*006c*/ 	.word	0xffffffff


	//   ....[13]....
        /*0070*/ 	.word	0xffffffff


	//   ....[14]....
        /*0074*/ 	.word	0xffffffff


	//   ....[15]....
        /*0078*/ 	.word	0xffffffff


	//   ....[16]....
        /*007c*/ 	.word	0xffffffff


	//   ....[17]....
        /*0080*/ 	.word	0xffffffff


	//   ....[18]....
        /*0084*/ 	.word	0xffffffff


	//   ....[19]....
        /*0088*/ 	.word	0xffffffff


	//   ....[20]....
        /*008c*/ 	.word	0xffffffff


	//   ....[21]....
        /*0090*/ 	.word	0xffffffff


	//----- nvinfo : EIATTR_COOP_GROUP_INSTR_OFFSETS
	.align		4
.L_2511:
        /*0094*/ 	.byte	0x04, 0x28
        /*0096*/ 	.short	(.L_2513 - .L_2512)


	//   ....[0]....
.L_2512:
        /*0098*/ 	.word	0x000020e0


	//   ....[1]....
        /*009c*/ 	.word	0x00002100


	//   ....[2]....
        /*00a0*/ 	.word	0x00002210


	//   ....[3]....
        /*00a4*/ 	.word	0x00002220


	//   ....[4]....
        /*00a8*/ 	.word	0x000022a0


	//   ....[5]....
        /*00ac*/ 	.word	0x000022c0


	//   ....[6]....
        /*00b0*/ 	.word	0x000023d0


	//   ....[7]....
        /*00b4*/ 	.word	0x000023e0


	//   ....[8]....
        /*00b8*/ 	.word	0x00002460


	//   ....[9]....
        /*00bc*/ 	.word	0x00002480


	//   ....[10]....
        /*00c0*/ 	.word	0x00002590


	//   ....[11]....
        /*00c4*/ 	.word	0x000025a0


	//   ....[12]....
        /*00c8*/ 	.word	0x00002620


	//   ....[13]....
        /*00cc*/ 	.word	0x00002640


	//   ....[14]....
        /*00d0*/ 	.word	0x00002770


	//   ....[15]....
        /*00d4*/ 	.word	0x00002780


	//   ....[16]....
        /*00d8*/ 	.word	0x00002800


	//   ....[17]....
        /*00dc*/ 	.word	0x00002820


	//   ....[18]....
        /*00e0*/ 	.word	0x00002900


	//   ....[19]....
        /*00e4*/ 	.word	0x00002910


	//   ....[20]....
        /*00e8*/ 	.word	0x00002990


	//   ....[21]....
        /*00ec*/ 	.word	0x000029a0


	//----- nvinfo : EIATTR_EXIT_INSTR_OFFSETS
	.align		4
.L_2513:
        /*00f0*/ 	.byte	0x04, 0x1c
        /*00f2*/ 	.short	(.L_2515 - .L_2514)


	//   ....[0]....
.L_2514:
        /*00f4*/ 	.word	0x00002fc0


	//   ....[1]....
        /*00f8*/ 	.word	0x00003120


	//----- nvinfo : EIATTR_CTAIDZ_USED
	.align		4
.L_2515:
        /*00fc*/ 	.byte	0x01, 0x04
	.zero		2


	//----- nvinfo : EIATTR_CRS_STACK_SIZE
	.align		4
        /*0100*/ 	.byte	0x04, 0x1e
        /*0102*/ 	.short	(.L_2517 - .L_2516)
.L_2516:
        /*0104*/ 	.word	0x00000000
.L_2517:


//--------------------- .nv.info._Z30group_norm_nhwc_bwd_sum_kernelI11Fp32IOFp16WLi64EEv26Group_norm_nhwc_bwd_params --------------------------
	.section	.nv.info._Z30group_norm_nhwc_bwd_sum_kernelI11Fp32IOFp16WLi64EEv26Group_norm_nhwc_bwd_params,"",@"SHT_CUDA_INFO"
	.sectionflags	@""
	.align	4


	//----- nvinfo : EIATTR_CUDA_API_VERSION
	.align		4
        /*0000*/ 	.byte	0x04, 0x37
        /*0002*/ 	.short	(.L_2519 - .L_2518)
.L_2518:
        /*0004*/ 	.word	0x00000082


	//----- nvinfo : EIATTR_SW2861232_WAR
	.align		4
.L_2519:
        /*0008*/ 	.byte	0x01, 0x35
	.zero		2


	//----- nvinfo : EIATTR_PARAM_CBANK
	.align		4
        /*000c*/ 	.byte	0x04, 0x0a
        /*000e*/ 	.short	(.L_2521 - .L_2520)
	.align		4
.L_2520:
        /*0010*/ 	.word	index@(.nv.constant0._Z30group_norm_nhwc_bwd_sum_kernelI11Fp32IOFp16WLi64EEv26Group_norm_nhwc_bwd_params)
        /*0014*/ 	.short	0x0160
        /*0016*/ 	.short	0x00b8


	//----- nvinfo : EIATTR_CBANK_PARAM_SIZE
	.align		4
.L_2521:
        /*0018*/ 	.byte	0x03, 0x19
        /*001a*/ 	.short	0x00b8


	//----- nvinfo : EIATTR_KPARAM_INFO
	.align		4
        /*001c*/ 	.byte	0x04, 0x17
        /*001e*/ 	.short	(.L_2523 - .L_2522)
.L_2522:
        /*0020*/ 	.word	0x00000000
        /*0024*/ 	.short	0x0000
        /*0026*/ 	.short	0x0000
        /*0028*/ 	.byte	0x00, 0xf0, 0xe1, 0x02


	//----- nvinfo : EIATTR_MAXREG_COUNT
	.align		4
.L_2523:
        /*002c*/ 	.byte	0x03, 0x1b
        /*002e*/ 	.short	0x00ff


	//----- nvinfo : EIATTR_NUM_BARRIERS
	.align		4
        /*0030*/ 	.byte	0x02, 0x4c
        /*0032*/ 	.byte	0x01
	.zero		1


	//----- nvinfo : EIATTR_MERCURY_ISA_VERSION
	.align		4
        /*0034*/ 	.byte	0x03, 0x5f
        /*0036*/ 	.short	0x0000


	//----- nvinfo : EIATTR_COOP_GROUP_MASK_REGIDS
	.align		4
        /*0038*/ 	.byte	0x04, 0x29
        /*003a*/ 	.short	(.L_2525 - .L_2524)


	//   ....[0]....
.L_2524:
        /*003c*/ 	.word	0xffffffff


	//   ....[1]....
        /*0040*/ 	.word	0xffffffff


	//   ....[2]....
        /*0044*/ 	.word	0xffffffff


	//   ....[3]....
        /*0048*/ 	.word	0xffffffff


	//   ....[4]....
        /*004c*/ 	.word	0xffffffff


	//   ....[5]....
        /*0050*/ 	.word	0xffffffff


	//   ....[6]....
        /*0054*/ 	.word	0xffffffff


	//   ....[7]....
        /*0058*/ 	.word	0xffffffff


	//   ....[8]....
        /*005c*/ 	.word	0xffffffff


	//   ....[9]....
        /*0060*/ 	.word	0xffffffff


	//   ....[10]....
        /*0064*/ 	.word	0xffffffff


	//   ....[11]....
        /*0068*/ 	.word	0xffffffff


	//   ....[12]....
        /*006c*/ 	.word	0xffffffff


	//   ....[13]....
        /*0070*/ 	.word	0xffffffff


	//   ....[14]....
        /*0074*/ 	.word	0xffffffff


	//   ....[15]....
        /*0078*/ 	.word	0xffffffff


	//   ....[16]....
        /*007c*/ 	.word	0xffffffff


	//   ....[17]....
        /*0080*/ 	.word	0xffffffff


	//   ....[18]....
        /*0084*/ 	.word	0xffffffff


	//   ....[19]....
        /*0088*/ 	.word	0xffffffff


	//   ....[20]....
        /*008c*/ 	.word	0xffffffff


	//   ....[21]....
        /*0090*/ 	.word	0xffffffff


	//   ....[22]....
        /*0094*/ 	.word	0xffffffff


	//   ....[23]....
        /*0098*/ 	.word	0xffffffff


	//   ....[24]....
        /*009c*/ 	.word	0xffffffff


	//   ....[25]....
        /*00a0*/ 	.word	0xffffffff


	//   ....[26]....
        /*00a4*/ 	.word	0xffffffff


	//   ....[27]....
        /*00a8*/ 	.word	0xffffffff


	//   ....[28]....
        /*00ac*/ 	.word	0xffffffff


	//   ....[29]....
        /*00b0*/ 	.word	0xffffffff


	//   ....[30]....
        /*00b4*/ 	.word	0xffffffff


	//   ....[31]....
        /*00b8*/ 	.word	0xffffffff


	//   ....[32]....
        /*00bc*/ 	.word	0xffffffff


	//   ....[33]....
        /*00c0*/ 	.word	0xffffffff


	//   ....[34]....
        /*00c4*/ 	.word	0xffffffff


	//   ....[35]....
        /*00c8*/ 	.word	0xffffffff


	//----- nvinfo : EIATTR_COOP_GROUP_INSTR_OFFSETS
	.align		4
.L_2525:
        /*00cc*/ 	.byte	0x04, 0x28
        /*00ce*/ 	.short	(.L_2527 - .L_2526)


	//   ....[0]....
.L_2526:
        /*00d0*/ 	.word	0x00001300


	//   ....[1]....
        /*00d4*/ 	.word	0x00001330


	//   ....[2]....
        /*00d8*/ 	.word	0x00001360


	//   ....[3]....
        /*00dc*/ 	.word	0x000013e0


	//   ....[4]....
        /*00e0*/ 	.word	0x00001410


	//   ....[5]....
        /*00e4*/ 	.word	0x00001420


	//   ....[6]....
        /*00e8*/ 	.word	0x00001450


	//   ....[7]....
        /*00ec*/ 	.word	0x00001490


	//   ....[8]....
        /*00f0*/ 	.word	0x000014c0


	//   ....[9]....
        /*00f4*/ 	.word	0x000014e0


	//   ....[10]....
        /*00f8*/ 	.word	0x00001530


	//   ....[11]....
        /*00fc*/ 	.word	0x00001560


	//   ....[12]....
        /*0100*/ 	.word	0x00001580


	//   ....[13]....
        /*0104*/ 	.word	0x000015d0


	//   ....[14]....
        /*0108*/ 	.word	0x00001600


	//   ....[15]....
        /*010c*/ 	.word	0x00001620


	//   ....[16]....
        /*0110*/ 	.word	0x00001670


	//   ....[17]....
        /*0114*/ 	.word	0x00001680


	//   ....[18]....
        /*0118*/ 	.word	0x00001ba0


	//   ....[19]....
        /*011c*/ 	.word	0x00001c20


	//   ....[20]....
        /*0120*/ 	.word	0x00001c90


	//   ....[21]....
        /*0124*/ 	.word	0x00001d90


	//   ....[22]....
        /*0128*/ 	.word	0x00001e00


	//   ....[23]....
        /*012c*/ 	.word	0x00001e70


	//   ....[24]....
        /*0130*/ 	.word	0x00001f40


	//   ....[25]....
        /*0134*/ 	.word	0x00001fb0


	//   ....[26]....
        /*0138*/ 	.word	0x00002020


	//   ....[27]....
        /*013c*/ 	.word	0x000020f0


	//   ....[28]....
        /*0140*/ 	.word	0x00002160


	//   ....[29]....
        /*0144*/ 	.word	0x000021d0


	//   ....[30]....
        /*0148*/ 	.word	0x000022a0


	//   ....[31]....
        /*014c*/ 	.word	0x00002310


	//   ....[32]....
        /*0150*/ 	.word	0x00002380


	//   ....[33]....
        /*0154*/ 	.word	0x00002450


	//   ....[34]....
        /*0158*/ 	.word	0x000024c0


	//   ....[35]....
        /*015c*/ 	.word	0x00002530


	//----- nvinfo : EIATTR_EXIT_INSTR_OFFSETS
	.align		4
.L_2527:
        /*0160*/ 	.byte	0x04, 0x1c
        /*0162*/ 	.short	(.L_2529 - .L_2528)


	//   ....[0]....
.L_2528:
        /*0164*/ 	.word	0x000019e0


	//   ....[1]....
        /*0168*/ 	.word	0x00001b40


	//----- nvinfo : EIATTR_CTAIDZ_USED
	.align		4
.L_2529:
        /*016c*/ 	.byte	0x01, 0x04
	.zero		2


	//----- nvinfo : EIATTR_CRS_STACK_SIZE
	.align		4
        /*0170*/ 	.byte	0x04, 0x1e
        /*0172*/ 	.short	(.L_2531 - .L_2530)
.L_2530:
        /*0174*/ 	.word	0x00000000
.L_2531:


//--------------------- .nv.info._Z30group_norm_nhwc_bwd_sum_kernelI11Fp32IOFp16WLi128EEv26Group_norm_nhwc_bwd_params --------------------------
	.section	.nv.info._Z30group_norm_nhwc_bwd_sum_kernelI11Fp32IOFp16WLi128EEv26Group_norm_nhwc_bwd_params,"",@"SHT_CUDA_INFO"
	.sectionflags	@""
	.align	4


	//----- nvinfo : EIATTR_CUDA_API_VERSION
	.align		4
        /*0000*/ 	.byte	0x04, 0x37
        /*0002*/ 	.short	(.L_2533 - .L_2532)
.L_2532:
        /*0004*/ 	.word	0x00000082


	//----- nvinfo : EIATTR_SW2861232_WAR
	.align		4
.L_2533:
        /*0008*/ 	.byte	0x01, 0x35
	.zero		2


	//----- nvinfo : EIATTR_PARAM_CBANK
	.align		4
        /*000c*/ 	.byte	0x04, 0x0a
        /*000e*/ 	.short	(.L_2535 - .L_2534)
	.align		4
.L_2534:
        /*0010*/ 	.word	index@(.nv.constant0._Z30group_norm_nhwc_bwd_sum_kernelI11Fp32IOFp16WLi128EEv26Group_norm_nhwc_bwd_params)
        /*0014*/ 	.short	0x0160
        /*0016*/ 	.short	0x00b8


	//----- nvinfo : EIATTR_CBANK_PARAM_SIZE
	.align		4
.L_2535:
        /*0018*/ 	.byte	0x03, 0x19
        /*001a*/ 	.short	0x00b8


	//----- nvinfo : EIATTR_KPARAM_INFO
	.align		4
        /*001c*/ 	.byte	0x04, 0x17
        /*001e*/ 	.short	(.L_2537 - .L_2536)
.L_2536:
        /*0020*/ 	.word	0x00000000
        /*0024*/ 	.short	0x0000
        /*0026*/ 	.short	0x0000
        /*0028*/ 	.byte	0x00, 0xf0, 0xe1, 0x02


	//----- nvinfo : EIATTR_MAXREG_COUNT
	.align		4
.L_2537:
        /*002c*/ 	.byte	0x03, 0x1b
        /*002e*/ 	.short	0x00ff


	//----- nvinfo : EIATTR_NUM_BARRIERS
	.align		4
        /*0030*/ 	.byte	0x02, 0x4c
        /*0032*/ 	.byte	0x01
	.zero		1


	//----- nvinfo : EIATTR_MERCURY_ISA_VERSION
	.align		4
        /*0034*/ 	.byte	0x03, 0x5f
        /*0036*/ 	.short	0x0000


	//----- nvinfo : EIATTR_COOP_GROUP_MASK_REGIDS
	.align		4
        /*0038*/ 	.byte	0x04, 0x29
        /*003a*/ 	.short	(.L_2539 - .L_2538)


	//   ....[0]....
.L_2538:
        /*003c*/ 	.word	0xffffffff


	//   ....[1]....
        /*0040*/ 	.word	0xffffffff


	//   ....[2]....
        /*0044*/ 	.word	0xffffffff


	//   ....[3]....
        /*0048*/ 	.word	0xffffffff


	//   ....[4]....
        /*004c*/ 	.word	0xffffffff


	//   ....[5]....
        /*0050*/ 	.word	0xffffffff


	//   ....[6]....
        /*0054*/ 	.word	0xffffffff


	//   ....[7]....
        /*0058*/ 	.word	0xffffffff


	//   ....[8]....
        /*005c*/ 	.word	0xffffffff


	//   ....[9]....
        /*0060*/ 	.word	0xffffffff


	//   ....[10]....
        /*0064*/ 	.word	0xffffffff


	//   ....[11]....
        /*0068*/ 	.word	0xffffffff


	//   ....[12]....
        /*006c*/ 	.word	0xffffffff


	//   ....[13]....
        /*0070*/ 	.word	0xffffffff


	//   ....[14]....
        /*0074*/ 	.word	0xffffffff


	//   ....[15]....
        /*0078*/ 	.word	0xffffffff


	//   ....[16]....
        /*007c*/ 	.word	0xffffffff


	//   ....[17]....
        /*0080*/ 	.word	0xffffffff


	//   ....[18]....
        /*0084*/ 	.word	0xffffffff


	//   ....[19]....
        /*0088*/ 	.word	0xffffffff


	//   ....[20]....
        /*008c*/ 	.word	0xffffffff


	//   ....[21]....
        /*0090*/ 	.word	0xffffffff


	//   ....[22]....
        /*0094*/ 	.word	0xffffffff


	//   ....[23]....
        /*0098*/ 	.word	0xffffffff


	//   ....[24]....
        /*009c*/ 	.word	0xffffffff


	//   ....[25]....
        /*00a0*/ 	.word	0xffffffff


	//   ....[26]....
        /*00a4*/ 	.word	0xffffffff


	//   ....[27]....
        /*00a8*/ 	.word	0xffffffff


	//   ....[28]....
        /*00ac*/ 	.word	0xffffffff


	//   ....[29]....
        /*00b0*/ 	.word	0xffffffff


	//   ....[30]....
        /*00b4*/ 	.word	0xffffffff


	//   ....[31]....
        /*00b8*/ 	.word	0xffffffff


	//   ....[32]....
        /*00bc*/ 	.word	0xffffffff


	//   ....[33]....
        /*00c0*/ 	.word	0xffffffff


	//   ....[34]....
        /*00c4*/ 	.word	0xffffffff


	//   ....[35]....
        /*00c8*/ 	.word	0xffffffff


	//----- nvinfo : EIATTR_COOP_GROUP_INSTR_OFFSETS
	.align		4
.L_2539:
        /*00cc*/ 	.byte	0x04, 0x28
        /*00ce*/ 	.short	(.L_2541 - .L_2540)


	//   ....[0]....
.L_2540:
        /*00d0*/ 	.word	0x00001ef0


	//   ....[1]....
        /*00d4*/ 	.word	0x00001f20


	//   ....[2]....
        /*00d8*/ 	.word	0x00001f50


	//   ....[3]....
        /*00dc*/ 	.word	0x00001f70


	//   ....[4]....
        /*00e0*/ 	.word	0x00001ff0


	//   ....[5]....
        /*00e4*/ 	.word	0x00002010


	//   ....[6]....
        /*00e8*/ 	.word	0x00002030


	//   ....[7]....
        /*00ec*/ 	.word	0x00002080


	//   ....[8]....
        /*00f0*/ 	.word	0x000020b0


	//   ....[9]....
        /*00f4*/ 	.word	0x000020d0


	//   ....[10]....
        /*00f8*/ 	.word	0x00002120


	//   ....[11]....
        /*00fc*/ 	.word	0x00002150


	//   ....[12]....
        /*0100*/ 	.word	0x00002170


	//   ....[13]....
        /*0104*/ 	.word	0x000021c0


	//   ....[14]....
        /*0108*/ 	.word	0x000021f0


	//   ....[15]....
        /*010c*/ 	.word	0x00002250


	//   ....[16]....
        /*0110*/ 	.word	0x00002260


	//   ....[17]....
        /*0114*/ 	.word	0x00002270


	//   ....[18]....
        /*0118*/ 	.word	0x00002940


	//   ....[19]....
        /*011c*/ 	.word	0x000029c0


	//   ....[20]....
        /*0120*/ 	.word	0x00002a30


	//   ....[21]....
        /*0124*/ 	.word	0x00002b30


	//   ....[22]....
        /*0128*/ 	.word	0x00002ba0


	//   ....[23]....
        /*012c*/ 	.word	0x00002c10


	//   ....[24]....
        /*0130*/ 	.word	0x00002ce0


	//   ....[25]....
        /*0134*/ 	.word	0x00002d50


	//   ....[26]....
        /*0138*/ 	.word	0x00002dc0


	//   ....[27]....
        /*013c*/ 	.word	0x00002e90


	//   ....[28]....
        /*0140*/ 	.word	0x00002f00


	//   ....[29]....
        /*0144*/ 	.word	0x00002f70


	//   ....[30]....
        /*0148*/ 	.word	0x00003040


	//   ....[31]....
        /*014c*/ 	.word	0x000030b0


	//   ....[32]....
        /*0150*/ 	.word	0x00003120


	//   ....[33]....
        /*0154*/ 	.word	0x000031f0


	//   ....[34]....
        /*0158*/ 	.word	0x00003260


	//   ....[35]....
        /*015c*/ 	.word	0x000032d0


	//----- nvinfo : EIATTR_EXIT_INSTR_OFFSETS
	.align		4
.L_2541:
        /*0160*/ 	.byte	0x04, 0x1c
        /*0162*/ 	.short	(.L_2543 - .L_2542)


	//   ....[0]....
.L_2542:
        /*0164*/ 	.word	0x00002780


	//   ....[1]....
        /*0168*/ 	.word	0x000028e0


	//----- nvinfo : EIATTR_CTAIDZ_USED
	.align		4
.L_2543:
        /*016c*/ 	.byte	0x01, 0x04
	.zero		2


	//----- nvinfo : EIATTR_CRS_STACK_SIZE
	.align		4
        /*0170*/ 	.byte	0x04, 0x1e
        /*0172*/ 	.short	(.L_2545 - .L_2544)
.L_2544:
        /*0174*/ 	.word	0x00000000
.L_2545:


//--------------------- .nv.info._Z30group_norm_nhwc_bwd_sum_kernelI11Fp32IOFp16WLi192EEv26Group_norm_nhwc_bwd_params --------------------------
	.section	.nv.info._Z30group_norm_nhwc_bwd_sum_kernelI11Fp32IOFp16WLi192EEv26Group_norm_nhwc_bwd_params,"",@"SHT_CUDA_INFO"
	.sectionflags	@""
	.align	4


	//----- nvinfo : EIATTR_CUDA_API_VERSION
	.align		4
        /*0000*/ 	.byte	0x04, 0x37
        /*0002*/ 	.short	(.L_2547 - .L_2546)
.L_2546:
        /*0004*/ 	.word	0x00000082


	//----- nvinfo : EIATTR_SW2861232_WAR
	.align		4
.L_2547:
        /*0008*/ 	.byte	0x01, 0x35
	.zero		2


	//----- nvinfo : EIATTR_PARAM_CBANK
	.align		4
        /*000c*/ 	.byte	0x04, 0x0a
        /*000e*/ 	.short	(.L_2549 - .L_2548)
	.align		4
.L_2548:
        /*0010*/ 	.word	index@(.nv.constant0._Z30group_norm_nhwc_bwd_sum_kernelI11Fp32IOFp16WLi192EEv26Group_norm_nhwc_bwd_params)
        /*0014*/ 	.short	0x0160
        /*0016*/ 	.short	0x00b8


	//----- nvinfo : EIATTR_CBANK_PARAM_SIZE
	.align		4
.L_2549:
        /*0018*/ 	.byte	0x03, 0x19
        /*001a*/ 	.short	0x00b8


	//----- nvinfo : EIATTR_KPARAM_INFO
	.align		4
        /*001c*/ 	.byte	0x04, 0x17
        /*001e*/ 	.short	(.L_2551 - .L_2550)
.L_2550:
        /*0020*/ 	.word	0x00000000
        /*0024*/ 	.short	0x0000
        /*0026*/ 	.short	0x0000
        /*0028*/ 	.byte	0x00, 0xf0, 0xe1, 0x02


	//----- nvinfo : EIATTR_MAXREG_COUNT
	.align		4
.L_2551:
        /*002c*/ 	.byte	0x03, 0x1b
        /*002e*/ 	.short	0x00ff


	//----- nvinfo : EIATTR_NUM_BARRIERS
	.align		4
        /*0030*/ 	.byte	0x02, 0x4c
        /*0032*/ 	.byte	0x01
	.zero		1


	//----- nvinfo : EIATTR_MERCURY_ISA_VERSION
	.align		4
        /*0034*/ 	.byte	0x03, 0x5f
        /*0036*/ 	.short	0x0000


	//----- nvinfo : EIATTR_COOP_GROUP_MASK_REGIDS
	.align		4
        /*0038*/ 	.byte	0x04, 0x29
        /*003a*/ 	.short	(.L_2553 - .L_2552)


	//   ....[0]....
.L_2552:
        /*003c*/ 	.word	0xffffffff


	//   ....[1]....
        /*0040*/ 	.word	0xffffffff


	//   ....[2]....
        /*0044*/ 	.word	0xffffffff


	//   ....[3]....
        /*0048*/ 	.word	0xffffffff


	//   ....[4]....
        /*004c*/ 	.word	0xffffffff


	//   ....[5]....
        /*0050*/ 	.word	0xffffffff


	//   ....[6]....
        /*0054*/ 	.word	0xffffffff


	//   ....[7]....
        /*0058*/ 	.word	0xffffffff


	//   ....[8]....
        /*005c*/ 	.word	0xffffffff


	//   ....[9]....
        /*0060*/ 	.word	0xffffffff


	//   ....[10]....
        /*0064*/ 	.word	0xffffffff


	//   ....[11]....
        /*0068*/ 	.word	0xffffffff


	//   ....[12]....
        /*006c*/ 	.word	0xffffffff


	//   ....[13]....
        /*0070*/ 	.word	0xffffffff


	//   ....[14]....
        /*0074*/ 	.word	0xffffffff


	//   ....[15]....
        /*0078*/ 	.word	0xffffffff


	//   ....[16]....
        /*007c*/ 	.word	0xffffffff


	//   ....[17]....
        /*0080*/ 	.word	0xffffffff


	//   ....[18]....
        /*0084*/ 	.word	0xffffffff


	//   ....[19]....
        /*0088*/ 	.word	0xffffffff


	//   ....[20]....
        /*008c*/ 	.word	0xffffffff


	//   ....[21]....
        /*0090*/ 	.word	0xffffffff


	//   ....[22]....
        /*0094*/ 	.word	0xffffffff


	//   ....[23]....
        /*0098*/ 	.word	0xffffffff


	//   ....[24]....
        /*009c*/ 	.word	0xffffffff


	//   ....[25]....
        /*00a0*/ 	.word	0xffffffff


	//   ....[26]....
        /*00a4*/ 	.word	0xffffffff


	//   ....[27]....
        /*00a8*/ 	.word	0xffffffff


	//   ....[28]....
        /*00ac*/ 	.word	0xffffffff


	//   ....[29]....
        /*00b0*/ 	.word	0xffffffff


	//   ....[30]....
        /*00b4*/ 	.word	0xffffffff


	//   ....[31]....
        /*00b8*/ 	.word	0xffffffff


	//   ....[32]....
        /*00bc*/ 	.word	0xffffffff


	//   ....[33]....
        /*00c0*/ 	.word	0xffffffff


	//   ....[34]....
        /*00c4*/ 	.word	0xffffffff


	//   ....[35]....
        /*00c8*/ 	.word	0xffffffff


	//----- nvinfo : EIATTR_COOP_GROUP_INSTR_OFFSETS
	.align		4
.L_2553:
        /*00cc*/ 	.byte	0x04, 0x28
        /*00ce*/ 	.short	(.L_2555 - .L_2554)


	//   ....[0]....
.L_2554:
        /*00d0*/ 	.word	0x00001fd0


	//   ....[1]....
        /*00d4*/ 	.word	0x00002000


	//   ....[2]....
        /*00d8*/ 	.word	0x00002030


	//   ....[3]....
        /*00dc*/ 	.word	0x00002050


	//   ....[4]....
        /*00e0*/ 	.word	0x000020d0


	//   ....[5]....
        /*00e4*/ 	.word	0x000020f0


	//   ....[6]....
        /*00e8*/ 	.word	0x00002110


	//   ....[7]....
        /*00ec*/ 	.word	0x00002160


	//   ....[8]....
        /*00f0*/ 	.word	0x00002190


	//   ....[9]....
        /*00f4*/ 	.word	0x000021b0


	//   ....[10]....
        /*00f8*/ 	.word	0x00002200


	//   ....[11]....
        /*00fc*/ 	.word	0x00002230


	//   ....[12]....
        /*0100*/ 	.word	0x00002250


	//   ....[13]....
        /*0104*/ 	.word	0x000022a0


	//   ....[14]....
        /*0108*/ 	.word	0x000022d0


	//   ....[15]....
        /*010c*/ 	.word	0x00002320


	//   ....[16]....
        /*0110*/ 	.word	0x00002340


	//   ....[17]....
        /*0114*/ 	.word	0x00002350


	//   ....[18]....
        /*0118*/ 	.word	0x00002b40


	//   ....[19]....
        /*011c*/ 	.word	0x00002bc0


	//   ....[20]....
        /*0120*/ 	.word	0x00002c30


	//   ....[21]....
        /*0124*/ 	.word	0x00002d30


	//   ....[22]....
        /*0128*/ 	.word	0x00002da0


	//   ....[23]....
        /*012c*/ 	.word	0x00002e10


	//   ....[24]....
        /*0130*/ 	.word	0x00002ee0


	//   ....[25]....
        /*0134*/ 	.word	0x00002f50


	//   ....[26]....
        /*0138*/ 	.word	0x00002fc0


	//   ....[27]....
        /*013c*/ 	.word	0x00003090


	//   ....[28]....
        /*0140*/ 	.word	0x00003100


	//   ....[29]....
        /*0144*/ 	.word	0x00003170


	//   ....[30]....
        /*0148*/ 	.word	0x00003240


	//   ....[31]....
        /*014c*/ 	.word	0x000032b0


	//   ....[32]....
        /*0150*/ 	.word	0x00003320


	//   ....[33]....
        /*0154*/ 	.word	0x000033f0


	//   ....[34]....
        /*0158*/ 	.word	0x00003460


	//   ....[35]....
        /*015c*/ 	.word	0x000034d0


	//----- nvinfo : EIATTR_EXIT_INSTR_OFFSETS
	.align		4
.L_2555:
        /*0160*/ 	.byte	0x04, 0x1c
        /*0162*/ 	.short	(.L_2557 - .L_2556)


	//   ....[0]....
.L_2556:
        /*0164*/ 	.word	0x00002980


	//   ....[1]....
        /*0168*/ 	.word	0x00002ae0


	//----- nvinfo : EIATTR_CTAIDZ_USED
	.align		4
.L_2557:
        /*016c*/ 	.byte	0x01, 0x04
	.zero		2


	//----- nvinfo : EIATTR_CRS_STACK_SIZE
	.align		4
        /*0170*/ 	.byte	0x04, 0x1e
        /*0172*/ 	.short	(.L_2559 - .L_2558)
.L_2558:
        /*0174*/ 	.word	0x00000000
.L_2559:


//--------------------- .nv.info._Z30group_norm_nhwc_bwd_sum_kernelI11Fp32IOFp16WLi448EEv26Group_norm_nhwc_bwd_params --------------------------
	.section	.nv.info._Z30group_norm_nhwc_bwd_sum_kernelI11Fp32IOFp16WLi448EEv26Group_norm_nhwc_bwd_params,"",@"SHT_CUDA_INFO"
	.sectionflags	@""
	.align	4


	//----- nvinfo : EIATTR_CUDA_API_VERSION
	.align		4
        /*0000*/ 	.byte	0x04, 0x37
        /*0002*/ 	.short	(.L_2561 - .L_2560)
.L_2560:
        /*0004*/ 	.word	0x00000082


	//----- nvinfo : EIATTR_SW2861232_WAR
	.align		4
.L_2561:
        /*0008*/ 	.byte	0x01, 0x35
	.zero		2


	//----- nvinfo : EIATTR_PARAM_CBANK
	.align		4
        /*000c*/ 	.byte	0x04, 0x0a
        /*000e*/ 	.short	(.L_2563 - .L_2562)
	.align		4
.L_2562:
        /*0010*/ 	.word	index@(.nv.constant0._Z30group_norm_nhwc_bwd_sum_kernelI11Fp32IOFp16WLi448EEv26Group_norm_nhwc_bwd_params)
        /*0014*/ 	.short	0x0160
        /*0016*/ 	.short	0x00b8


	//----- nvinfo : EIATTR_CBANK_PARAM_SIZE
	.align		4
.L_2563:
        /*0018*/ 	.byte	0x03, 0x19
        /*001a*/ 	.short	0x00b8


	//----- nvinfo : EIATTR_KPARAM_INFO
	.align		4
        /*001c*/ 	.byte	0x04, 0x17
        /*001e*/ 	.short	(.L_2565 - .L_2564)
.L_2564:
        /*0020*/ 	.word	0x00000000
        /*0024*/ 	.short	0x0000
        /*0026*/ 	.short	0x0000
        /*0028*/ 	.byte	0x00, 0xf0, 0xe1, 0x02


	//----- nvinfo : EIATTR_MAXREG_COUNT
	.align		4
.L_2565:
        /*002c*/ 	.byte	0x03, 0x1b
        /*002e*/ 	.short	0x00ff


	//----- nvinfo : EIATTR_NUM_BARRIERS
	.align		4
        /*0030*/ 	.byte	0x02, 0x4c
        /*0032*/ 	.byte	0x01
	.zero		1


	//----- nvinfo : EIATTR_MERCURY_ISA_VERSION
	.align		4
        /*0034*/ 	.byte	0x03, 0x5f
        /*0036*/ 	.short	0x0000


	//----- nvinfo : EIATTR_COOP_GROUP_MASK_REGIDS
	.align		4
        /*0038*/ 	.byte	0x04, 0x29
        /*003a*/ 	.short	(.L_2567 - .L_2566)


	//   ....[0]....
.L_2566:
        /*003c*/ 	.word	0xffffffff


	//   ....[1]....
        /*0040*/ 	.word	0xffffffff


	//   ....[2]....
        /*0044*/ 	.word	0xffffffff


	//   ....[3]....
        /*0048*/ 	.word	0xffffffff


	//   ....[4]....
        /*004c*/ 	.word	0xffffffff


	//   ....[5]....
        /*0050*/ 	.word	0xffffffff


	//   ....[6]....
        /*0054*/ 	.word	0xffffffff


	//   ....[7]....
        /*0058*/ 	.word	0xffffffff


	//   ....[8]....
        /*005c*/ 	.word	0xffffffff


	//   ....[9]....
        /*0060*/ 	.word	0xffffffff


	//   ....[10]....
        /*0064*/ 	.word	0xffffffff


	//   ....[11]....
        /*0068*/ 	.word	0xffffffff


	//   ....[12]....
        /*006c*/ 	.word	0xffffffff


	//   ....[13]....
        /*0070*/ 	.word	0xffffffff


	//   ....[14]....
        /*0074*/ 	.word	0xffffffff


	//   ....[15]....
        /*0078*/ 	.word	0xffffffff


	//   ....[16]....
        /*007c*/ 	.word	0xffffffff


	//   ....[17]....
        /*0080*/ 	.word	0xffffffff


	//   ....[18]....
        /*0084*/ 	.word	0xffffffff


	//   ....[19]....
        /*0088*/ 	.word	0xffffffff


	//   ....[20]....
        /*008c*/ 	.word	0xffffffff


	//   ....[21]....
        /*0090*/ 	.word	0xffffffff


	//   ....[22]....
        /*0094*/ 	.word	0xffffffff


	//   ....[23]....
        /*0098*/ 	.word	0xffffffff


	//   ....[24]....
        /*009c*/ 	.word	0xffffffff


	//   ....[25]....
        /*00a0*/ 	.word	0xffffffff


	//   ....[26]....
        /*00a4*/ 	.word	0xffffffff


	//   ....[27]....
        /*00a8*/ 	.word	0xffffffff


	//   ....[28]....
        /*00ac*/ 	.word	0xffffffff


	//   ....[29]....
        /*00b0*/ 	.word	0xffffffff


	//   ....[30]....
        /*00b4*/ 	.word	0xffffffff


	//   ....[31]....
        /*00b8*/ 	.word	0xffffffff


	//   ....[32]....
        /*00bc*/ 	.word	0xffffffff


	//   ....[33]....
        /*00c0*/ 	.word	0xffffffff


	//   ....[34]....
        /*00c4*/ 	.word	0xffffffff


	//   ....[35]....
        /*00c8*/ 	.word	0xffffffff


	//----- nvinfo : EIATTR_COOP_GROUP_INSTR_OFFSETS
	.align		4
.L_2567:
        /*00cc*/ 	.byte	0x04, 0x28
        /*00ce*/ 	.short	(.L_2569 - .L_2568)


	//   ....[0]....
.L_2568:
        /*00d0*/ 	.word	0x00002320


	//   ....[1]....
        /*00d4*/ 	.word	0x00002350


	//   ....[2]....
        /*00d8*/ 	.word	0x00002380


	//   ....[3]....
        /*00dc*/ 	.word	0x000023a0


	//   ....[4]....
        /*00e0*/ 	.word	0x00002420


	//   ....[5]....
        /*00e4*/ 	.word	0x00002440


	//   ....[6]....
        /*00e8*/ 	.word	0x00002460


	//   ....[7]....
        /*00ec*/ 	.word	0x000024b0


	//   ....[8]....
        /*00f0*/ 	.word	0x000024e0


	//   ....[9]....
        /*00f4*/ 	.word	0x00002500


	//   ....[10]....
        /*00f8*/ 	.word	0x00002550


	//   ....[11]....
        /*00fc*/ 	.word	0x00002580


	//   ....[12]....
        /*0100*/ 	.word	0x000025a0


	//   ....[13]....
        /*0104*/ 	.word	0x000025f0


	//   ....[14]....
        /*0108*/ 	.word	0x00002620


	//   ....[15]....
        /*010c*/ 	.word	0x00002640


	//   ....[16]....
        /*0110*/ 	.word	0x00002690


	//   ....[17]....
        /*0114*/ 	.word	0x000026a0


	//   ....[18]....
        /*0118*/ 	.word	0x00003390


	//   ....[19]....
        /*011c*/ 	.word	0x00003410


	//   ....[20]....
        /*0120*/ 	.word	0x00003480


	//   ....[21]....
        /*0124*/ 	.word	0x00003580


	//   ....[22]....
        /*0128*/ 	.word	0x000035f0


	//   ....[23]....
        /*012c*/ 	.word	0x00003660


	//   ....[24]....
        /*0130*/ 	.word	0x00003730


	//   ....[25]....
        /*0134*/ 	.word	0x000037a0


	//   ....[26]....
        /*0138*/ 	.word	0x00003810


	//   ....[27]....
        /*013c*/ 	.word	0x000038e0


	//   ....[28]....
        /*0140*/ 	.word	0x00003950


	//   ....[29]....
        /*0144*/ 	.word	0x000039c0


	//   ....[30]....
        /*0148*/ 	.word	0x00003a90


	//   ....[31]....
        /*014c*/ 	.word	0x00003b00


	//   ....[32]....
        /*0150*/ 	.word	0x00003b70


	//   ....[33]....
        /*0154*/ 	.word	0x00003c40


	//   ....[34]....
        /*0158*/ 	.word	0x00003cb0


	//   ....[35]....
        /*015c*/ 	.word	0x00003d20


	//----- nvinfo : EIATTR_EXIT_INSTR_OFFSETS
	.align		4
.L_2569:
        /*0160*/ 	.byte	0x04, 0x1c
        /*0162*/ 	.short	(.L_2571 - .L_2570)


	//   ....[0]....
.L_2570:
        /*0164*/ 	.word	0x000031d0


	//   ....[1]....
        /*0168*/ 	.word	0x00003330


	//----- nvinfo : EIATTR_CTAIDZ_USED
	.align		4
.L_2571:
        /*016c*/ 	.byte	0x01, 0x04
	.zero		2


	//----- nvinfo : EIATTR_CRS_STACK_SIZE
	.align		4
        /*0170*/ 	.byte	0x04, 0x1e
        /*0172*/ 	.short	(.L_2573 - .L_2572)
.L_2572:
        /*0174*/ 	.word	0x00000000
.L_2573:


//--------------------- .nv.info._Z30group_norm_nhwc_bwd_sum_kernelI11Fp32IOFp16WLi256EEv26Group_norm_nhwc_bwd_params --------------------------
	.section	.nv.info._Z30group_norm_nhwc_bwd_sum_kernelI11Fp32IOFp16WLi256EEv26Group_norm_nhwc_bwd_params,"",@"SHT_CUDA_INFO"
	.sectionflags	@""
	.align	4


	//----- nvinfo : EIATTR_CUDA_API_VERSION
	.align		4
        /*0000*/ 	.byte	0x04, 0x37
        /*0002*/ 	.short	(.L_2575 - .L_2574)
.L_2574:
        /*0004*/ 	.word	0x00000082


	//----- nvinfo : EIATTR_SW2861232_WAR
	.align		4
.L_2575:
        /*0008*/ 	.byte	0x01, 0x35
	.zero		2


	//----- nvinfo : EIATTR_PARAM_CBANK
	.align		4
        /*000c*/ 	.byte	0x04, 0x0a
        /*000e*/ 	.short	(.L_2577 - .L_2576)
	.align		4
.L_2576:
        /*0010*/ 	.word	index@(.nv.constant0._Z30group_norm_nhwc_bwd_sum_kernelI11Fp32IOFp16WLi256EEv26Group_norm_nhwc_bwd_params)
        /*0014*/ 	.short	0x0160
        /*0016*/ 	.short	0x00b8


	//----- nvinfo : EIATTR_CBANK_PARAM_SIZE
	.align		4
.L_2577:
        /*0018*/ 	.byte	0x03, 0x19
        /*001a*/ 	.short	0x00b8


	//----- nvinfo : EIATTR_KPARAM_INFO
	.align		4
        /*001c*/ 	.byte	0x04, 0x17
        /*001e*/ 	.short	(.L_2579 - .L_2578)
.L_2578:
        /*0020*/ 	.word	0x00000000
        /*0024*/ 	.short	0x0000
        /*0026*/ 	.short	0x0000
        /*0028*/ 	.byte	0x00, 0xf0, 0xe1, 0x02


	//----- nvinfo : EIATTR_MAXREG_COUNT
	.align		4
.L_2579:
        /*002c*/ 	.byte	0x03, 0x1b
        /*002e*/ 	.short	0x00ff


	//----- nvinfo : EIATTR_NUM_BARRIERS
	.align		4
        /*0030*/ 	.byte	0x02, 0x4c
        /*0032*/ 	.byte	0x01
	.zero		1


	//----- nvinfo : EIATTR_MERCURY_ISA_VERSION
	.align		4
        /*0034*/ 	.byte	0x03, 0x5f
        /*0036*/ 	.short	0x0000


	//----- nvinfo : EIATTR_COOP_GROUP_MASK_REGIDS
	.align		4
        /*0038*/ 	.byte	0x04, 0x29
        /*003a*/ 	.short	(.L_2581 - .L_2580)


	//   ....[0]....
.L_2580:
        /*003c*/ 	.word	0xffffffff


	//   ....[1]....
        /*0040*/ 	.word	0xffffffff


	//   ....[2]....
        /*0044*/ 	.word	0xffffffff


	//   ....[3]....
        /*0048*/ 	.word	0xffffffff


	//   ....[4]....
        /*004c*/ 	.word	0xffffffff


	//   ....[5]....
        /*0050*/ 	.word	0xffffffff


	//   ....[6]....
        /*0054*/ 	.word	0xffffffff


	//   ....[7]....
        /*0058*/ 	.word	0xffffffff


	//   ....[8]....
        /*005c*/ 	.word	0xffffffff


	//   ....[9]....
        /*0060*/ 	.word	0xffffffff


	//   ....[10]....
        /*0064*/ 	.word	0xffffffff


	//   ....[11]....
        /*0068*/ 	.word	0xffffffff


	//   ....[12]....
        /*006c*/ 	.word	0xffffffff


	//   ....[13]....
        /*0070*/ 	.word	0xffffffff


	//   ....[14]....
        /*0074*/ 	.word	0xffffffff


	//   ....[15]....
        /*0078*/ 	.word	0xffffffff


	//   ....[16]....
        /*007c*/ 	.word	0xffffffff


	//   ....[17]....
        /*0080*/ 	.word	0xffffffff


	//   ....[18]....
        /*0084*/ 	.word	0xffffffff


	//   ....[19]....
        /*0088*/ 	.word	0xffffffff


	//   ....[20]....
        /*008c*/ 	.word	0xffffffff


	//   ....[21]....
        /*0090*/ 	.word	0xffffffff


	//   ....[22]....
        /*0094*/ 	.word	0xffffffff


	//   ....[23]....
        /*0098*/ 	.word	0xffffffff


	//   ....[24]....
        /*009c*/ 	.word	0xffffffff


	//   ....[25]....
        /*00a0*/ 	.word	0xffffffff


	//   ....[26]....
        /*00a4*/ 	.word	0xffffffff


	//   ....[27]....
        /*00a8*/ 	.word	0xffffffff


	//   ....[28]....
        /*00ac*/ 	.word	0xffffffff


	//   ....[29]....
        /*00b0*/ 	.word	0xffffffff


	//   ....[30]....
        /*00b4*/ 	.word	0xffffffff


	//   ....[31]....
        /*00b8*/ 	.word	0xffffffff


	//   ....[32]....
        /*00bc*/ 	.word	0xffffffff


	//   ....[33]....
        /*00c0*/ 	.word	0xffffffff


	//   ....[34]....
        /*00c4*/ 	.word	0xffffffff


	//   ....[35]....
        /*00c8*/ 	.word	0xffffffff


	//----- nvinfo : EIATTR_COOP_GROUP_INSTR_OFFSETS
	.align		4
.L_2581:
        /*00cc*/ 	.byte	0x04, 0x28
        /*00ce*/ 	.short	(.L_2583 - .L_2582)


	//   ....[0]....
.L_2582:
        /*00d0*/ 	.word	0x00002090


	//   ....[1]....
        /*00d4*/ 	.word	0x000020c0


	//   ....[2]....
        /*00d8*/ 	.word	0x000020f0


	//   ....[3]....
        /*00dc*/ 	.word	0x00002170


	//   ....[4]....
        /*00e0*/ 	.word	0x000021a0


	//   ....[5]....
        /*00e4*/ 	.word	0x000021b0


	//   ....[6]....
        /*00e8*/ 	.word	0x000021e0


	//   ....[7]....
        /*00ec*/ 	.word	0x00002220


	//   ....[8]....
        /*00f0*/ 	.word	0x00002250


	//   ....[9]....
        /*00f4*/ 	.word	0x00002270


	//   ....[10]....
        /*00f8*/ 	.word	0x000022c0


	//   ....[11]....
        /*00fc*/ 	.word	0x000022f0


	//   ....[12]....
        /*0100*/ 	.word	0x00002310


	//   ....[13]....
        /*0104*/ 	.word	0x00002360


	//   ....[14]....
        /*0108*/ 	.word	0x00002390


	//   ....[15]....
        /*010c*/ 	.word	0x000023b0


	//   ....[16]....
        /*0110*/ 	.word	0x00002400


	//   ....[17]....
        /*0114*/ 	.word	0x00002410


	//   ....[18]....
        /*0118*/ 	.word	0x00002d60


	//   ....[19]....
        /*011c*/ 	.word	0x00002de0


	//   ....[20]....
        /*0120*/ 	.word	0x00002e50


	//   ....[21]....
        /*0124*/ 	.word	0x00002f50


	//   ....[22]....
        /*0128*/ 	.word	0x00002fc0


	//   ....[23]....
        /*012c*/ 	.word	0x00003030


	//   ....[24]....
        /*0130*/ 	.word	0x00003100


	//   ....[25]....
        /*0134*/ 	.word	0x00003170


	//   ....[26]....
        /*0138*/ 	.word	0x000031e0


	//   ....[27]....
        /*013c*/ 	.word	0x000032b0


	//   ....[28]....
        /*0140*/ 	.word	0x00003320


	//   ....[29]....
        /*0144*/ 	.word	0x00003390


	//   ....[30]....
        /*0148*/ 	.word	0x00003460


	//   ....[31]....
        /*014c*/ 	.word	0x000034d0


	//   ....[32]....
        /*0150*/ 	.word	0x00003540


	//   ....[33]....
        /*0154*/ 	.word	0x00003610


	//   ....[34]....
        /*0158*/ 	.word	0x00003680


	//   ....[35]....
        /*015c*/ 	.word	0x000036f0


	//----- nvinfo : EIATTR_EXIT_INSTR_OFFSETS
	.align		4
.L_2583:
        /*0160*/ 	.byte	0x04, 0x1c
        /*0162*/ 	.short	(.L_2585 - .L_2584)


	//   ....[0]....
.L_2584:
        /*0164*/ 	.word	0x00002ba0


	//   ....[1]....
        /*0168*/ 	.word	0x00002d00


	//----- nvinfo : EIATTR_CTAIDZ_USED
	.align		4
.L_2585:
        /*016c*/ 	.byte	0x01, 0x04
	.zero		2


	//----- nvinfo : EIATTR_CRS_STACK_SIZE
	.align		4
        /*0170*/ 	.byte	0x04, 0x1e
        /*0172*/ 	.short	(.L_2587 - .L_2586)
.L_2586:
        /*0174*/ 	.word	0x00000000
.L_2587:


//--------------------- .nv.info._Z30group_norm_nhwc_bwd_sum_kernelI11Fp32IOFp16WLi120EEv26Group_norm_nhwc_bwd_params --------------------------
	.section	.nv.info._Z30group_norm_nhwc_bwd_sum_kernelI11Fp32IOFp16WLi120EEv26Group_norm_nhwc_bwd_params,"",@"SHT_CUDA_INFO"
	.sectionflags	@""
	.align	4


	//----- nvinfo : EIATTR_CUDA_API_VERSION
	.align		4
        /*0000*/ 	.byte	0x04, 0x37
        /*0002*/ 	.short	(.L_2589 - .L_2588)
.L_2588:
        /*0004*/ 	.word	0x00000082


	//----- nvinfo : EIATTR_SW2861232_WAR
	.align		4
.L_2589:
        /*0008*/ 	.byte	0x01, 0x35
	.zero		2


	//----- nvinfo : EIATTR_PARAM_CBANK
	.align		4
        /*000c*/ 	.byte	0x04, 0x0a
        /*000e*/ 	.short	(.L_2591 - .L_2590)
	.align		4
.L_2590:
        /*0010*/ 	.word	index@(.nv.constant0._Z30group_norm_nhwc_bwd_sum_kernelI11Fp32IOFp16WLi120EEv26Group_norm_nhwc_bwd_params)
        /*0014*/ 	.short	0x0160
        /*0016*/ 	.short	0x00b8


	//----- nvinfo : EIATTR_CBANK_PARAM_SIZE
	.align		4
.L_2591:
        /*0018*/ 	.byte	0x03, 0x19
        /*001a*/ 	.short	0x00b8


	//----- nvinfo : EIATTR_KPARAM_INFO
	.align		4
        /*001c*/ 	.byte	0x04, 0x17
        /*001e*/ 	.short	(.L_2593 - .L_2592)
.L_2592:
        /*0020*/ 	.word	0x00000000
        /*0024*/ 	.short	0x0000
        /*0026*/ 	.short	0x0000
        /*0028*/ 	.byte	0x00, 0xf0, 0xe1, 0x02


	//----- nvinfo : EIATTR_MAXREG_COUNT
	.align		4
.L_2593:
        /*002c*/ 	.byte	0x03, 0x1b
        /*002e*/ 	.short	0x00ff


	//----- nvinfo : EIATTR_NUM_BARRIERS
	.align		4
        /*0030*/ 	.byte	0x02, 0x4c
        /*0032*/ 	.byte	0x01
	.zero		1


	//----- nvinfo : EIATTR_MERCURY_ISA_VERSION
	.align		4
        /*0034*/ 	.byte	0x03, 0x5f
        /*0036*/ 	.short	0x0000


	//----- nvinfo : EIATTR_COOP_GROUP_MASK_REGIDS
	.align		4
        /*0038*/ 	.byte	0x04, 0x29
        /*003a*/ 	.short	(.L_2595 - .L_2594)


	//   ....[0]....
.L_2594:
        /*003c*/ 	.word	0xffffffff


	//   ....[1]....
        /*0040*/ 	.word	0xffffffff


	//   ....[2]....
        /*0044*/ 	.word	0xffffffff


	//   ....[3]....
        /*0048*/ 	.word	0xffffffff


	//   ....[4]....
        /*004c*/ 	.word	0xffffffff


	//   ....[5]....
        /*0050*/ 	.word	0xffffffff


	//   ....[6]....
        /*0054*/ 	.word	0xffffffff


	//   ....[7]....
        /*0058*/ 	.word	0xffffffff


	//   ....[8]....
        /*005c*/ 	.word	0xffffffff


	//   ....[9]....
        /*0060*/ 	.word	0xffffffff


	//   ....[10]....
        /*0064*/ 	.word	0xffffffff


	//   ....[11]....
        /*0068*/ 	.word	0xffffffff


	//   ....[12]....
        /*006c*/ 	.word	0xffffffff


	//   ....[13]....
        /*0070*/ 	.word	0xffffffff


	//   ....[14]....
        /*0074*/ 	.word	0xffffffff


	//   ....[15]....
        /*0078*/ 	.word	0xffffffff


	//   ....[16]....
        /*007c*/ 	.word	0xffffffff


	//   ....[17]....
        /*0080*/ 	.word	0xffffffff


	//   ....[18]....
        /*0084*/ 	.word	0xffffffff


	//   ....[19]....
        /*0088*/ 	.word	0xffffffff


	//   ....[20]....
        /*008c*/ 	.word	0xffffffff


	//   ....[21]....
        /*0090*/ 	.word	0xffffffff


	//----- nvinfo : EIATTR_COOP_GROUP_INSTR_OFFSETS
	.align		4
.L_2595:
        /*0094*/ 	.byte	0x04, 0x28
        /*0096*/ 	.short	(.L_2597 - .L_2596)


	//   ....[0]....
.L_2596:
        /*0098*/ 	.word	0x00002000


	//   ....[1]....
        /*009c*/ 	.word	0x00002020


	//   ....[2]....
        /*00a0*/ 	.word	0x00002130


	//   ....[3]....
        /*00a4*/ 	.word	0x00002140


	//   ....[4]....
        /*00a8*/ 	.word	0x000021c0


	//   ....[5]....
        /*00ac*/ 	.word	0x000021e0


	//   ....[6]....
        /*00b0*/ 	.word	0x000022f0


	//   ....[7]....
        /*00b4*/ 	.word	0x00002300


	//   ....[8]....
        /*00b8*/ 	.word	0x00002380


	//   ....[9]....
        /*00bc*/ 	.word	0x000023a0


	//   ....[10]....
        /*00c0*/ 	.word	0x000024b0


	//   ....[11]....
        /*00c4*/ 	.word	0x000024c0


	//   ....[12]....
        /*00c8*/ 	.word	0x00002540


	//   ....[13]....
        /*00cc*/ 	.word	0x00002560


	//   ....[14]....
        /*00d0*/ 	.word	0x00002690


	//   ....[15]....
        /*00d4*/ 	.word	0x000026a0


	//   ....[16]....
        /*00d8*/ 	.word	0x00002720


	//   ....[17]....
        /*00dc*/ 	.word	0x00002740


	//   ....[18]....
        /*00e0*/ 	.word	0x00002820


	//   ....[19]....
        /*00e4*/ 	.word	0x00002830


	//   ....[20]....
        /*00e8*/ 	.word	0x000028b0


	//   ....[21]....
        /*00ec*/ 	.word	0x000028c0


	//----- nvinfo : EIATTR_EXIT_INSTR_OFFSETS
	.align		4
.L_2597:
        /*00f0*/ 	.byte	0x04, 0x1c
        /*00f2*/ 	.short	(.L_2599 - .L_2598)


	//   ....[0]....
.L_2598:
        /*00f4*/ 	.word	0x00002da0


	//   ....[1]....
        /*00f8*/ 	.word	0x00002f00


	//----- nvinfo : EIATTR_CTAIDZ_USED
	.align		4
.L_2599:
        /*00fc*/ 	.byte	0x01, 0x04
	.zero		2


	//----- nvinfo : EIATTR_CRS_STACK_SIZE
	.align		4
        /*0100*/ 	.byte	0x04, 0x1e
        /*0102*/ 	.short	(.L_2601 - .L_2600)
.L_2600:
        /*0104*/ 	.word	0x00000000
.L_2601:


//--------------------- .nv.info._Z30group_norm_nhwc_bwd_sum_kernelI11Fp32IOFp16WLi140EEv26Group_norm_nhwc_bwd_params --------------------------
	.section	.nv.info._Z30group_norm_nhwc_bwd_sum_kernelI11Fp32IOFp16WLi140EEv26Group_norm_nhwc_bwd_params,"",@"SHT_CUDA_INFO"
	.sectionflags	@""
	.align	4


	//----- nvinfo : EIATTR_CUDA_API_VERSION
	.align		4
        /*0000*/ 	.byte	0x04, 0x37
        /*0002*/ 	.short	(.L_2603 - .L_2602)
.L_2602:
        /*0004*/ 	.word	0x00000082


	//----- nvinfo : EIATTR_SW2861232_WAR
	.align		4
.L_2603:
        /*0008*/ 	.byte	0x01, 0x35
	.zero		2


	//----- nvinfo : EIATTR_PARAM_CBANK
	.align		4
        /*000c*/ 	.byte	0x04, 0x0a
        /*000e*/ 	.short	(.L_2605 - .L_2604)
	.align		4
.L_2604:
        /*0010*/ 	.word	index@(.nv.constant0._Z30group_norm_nhwc_bwd_sum_kernelI11Fp32IOFp16WLi140EEv26Group_norm_nhwc_bwd_params)
        /*0014*/ 	.short	0x0160
        /*0016*/ 	.short	0x00b8


	//----- nvinfo : EIATTR_CBANK_PARAM_SIZE
	.align		4
.L_2605:
        /*0018*/ 	.byte	0x03, 0x19
        /*001a*/ 	.short	0x00b8


	//----- nvinfo : EIATTR_KPARAM_INFO
	.align		4
        /*001c*/ 	.byte	0x04, 0x17
        /*001e*/ 	.short	(.L_2607 - .L_2606)
.L_2606:
        /*0020*/ 	.word	0x00000000
        /*0024*/ 	.short	0x0000
        /*0026*/ 	.short	0x0000
        /*0028*/ 	.byte	0x00, 0xf0, 0xe1, 0x02


	//----- nvinfo : EIATTR_MAXREG_COUNT
	.align		4
.L_2607:
        /*002c*/ 	.byte	0x03, 0x1b
        /*002e*/ 	.short	0x00ff


	//----- nvinfo : EIATTR_NUM_BARRIERS
	.align		4
        /*0030*/ 	.byte	0x02, 0x4c
        /*0032*/ 	.byte	0x01
	.zero		1


	//----- nvinfo : EIATTR_MERCURY_ISA_VERSION
	.align		4
        /*0034*/ 	.byte	0x03, 0x5f
        /*0036*/ 	.short	0x0000


	//----- nvinfo : EIATTR_COOP_GROUP_MASK_REGIDS
	.align		4
        /*0038*/ 	.byte	0x04, 0x29
        /*003a*/ 	.short	(.L_2609 - .L_2608)


	//   ....[0]....
.L_2608:
        /*003c*/ 	.word	0xffffffff


	//   ....[1]....
        /*0040*/ 	.word	0xffffffff


	//   ....[2]....
        /*0044*/ 	.word	0xffffffff


	//   ....[3]....
        /*0048*/ 	.word	0xffffffff


	//   ....[4]....
        /*004c*/ 	.word	0xffffffff


	//   ....[5]....
        /*0050*/ 	.word	0xffffffff


	//   ....[6]....
        /*0054*/ 	.word	0xffffffff


	//   ....[7]....
        /*0058*/ 	.word	0xffffffff


	//   ....[8]....
        /*005c*/ 	.word	0xffffffff


	//   ....[9]....
        /*0060*/ 	.word	0xffffffff


	//   ....[10]....
        /*0064*/ 	.word	0xffffffff


	//   ....[11]....
        /*0068*/ 	.word	0xffffffff


	//   ....[12]....
        /*006c*/ 	.word	0xffffffff


	//   ....[13]....
        /*0070*/ 	.word	0xffffffff


	//   ....[14]....
        /*0074*/ 	.word	0xffffffff


	//   ....[15]....
        /*0078*/ 	.word	0xffffffff


	//   ....[16]....
        /*007c*/ 	.word	0xffffffff


	//   ....[17]....
        /*0080*/ 	.word	0xffffffff


	//   ....[18]....
        /*0084*/ 	.word	0xffffffff


	//   ....[19]....
        /*0088*/ 	.word	0xffffffff


	//   ....[20]....
        /*008c*/ 	.word	0xffffffff


	//   ....[21]....
        /*0090*/ 	.word	0xffffffff


	//----- nvinfo : EIATTR_COOP_GROUP_INSTR_OFFSETS
	.align		4
.L_2609:
        /*0094*/ 	.byte	0x04, 0x28
        /*0096*/ 	.short	(.L_2611 - .L_2610)


	//   ....[0]....
.L_2610:
        /*0098*/ 	.word	0x00002050


	//   ....[1]....
        /*009c*/ 	.word	0x00002070


	//   ....[2]....
        /*00a0*/ 	.word	0x00002180


	//   ....[3]....
        /*00a4*/ 	.word	0x00002190


	//   ....[4]....
        /*00a8*/ 	.word	0x00002210


	//   ....[5]....
        /*00ac*/ 	.word	0x00002230


	//   ....[6]....
        /*00b0*/ 	.word	0x00002340


	//   ....[7]....
        /*00b4*/ 	.word	0x00002350


	//   ....[8]....
        /*00b8*/ 	.word	0x000023d0


	//   ....[9]....
        /*00bc*/ 	.word	0x000023f0


	//   ....[10]....
        /*00c0*/ 	.word	0x00002500


	//   ....[11]....
        /*00c4*/ 	.word	0x00002510


	//   ....[12]....
        /*00c8*/ 	.word	0x00002590


	//   ....[13]....
        /*00cc*/ 	.word	0x000025b0


	//   ....[14]....
        /*00d0*/ 	.word	0x000026e0


	//   ....[15]....
        /*00d4*/ 	.word	0x000026f0


	//   ....[16]....
        /*00d8*/ 	.word	0x00002770


	//   ....[17]....
        /*00dc*/ 	.word	0x00002790


	//   ....[18]....
        /*00e0*/ 	.word	0x00002870


	//   ....[19]....
        /*00e4*/ 	.word	0x00002880


	//   ....[20]....
        /*00e8*/ 	.word	0x00002900


	//   ....[21]....
        /*00ec*/ 	.word	0x00002910


	//----- nvinfo : EIATTR_EXIT_INSTR_OFFSETS
	.align		4
.L_2611:
        /*00f0*/ 	.byte	0x04, 0x1c
        /*00f2*/ 	.short	(.L_2613 - .L_2612)


	//   ....[0]....
.L_2612:
        /*00f4*/ 	.word	0x00002e90


	//   ....[1]....
        /*00f8*/ 	.word	0x00002ff0


	//----- nvinfo : EIATTR_CTAIDZ_USED
	.align		4
.L_2613:
        /*00fc*/ 	.byte	0x01, 0x04
	.zero		2


	//----- nvinfo : EIATTR_CRS_STACK_SIZE
	.align		4
        /*0100*/ 	.byte	0x04, 0x1e
        /*0102*/ 	.short	(.L_2615 - .L_2614)
.L_2614:
        /*0104*/ 	.word	0x00000000
.L_2615:


//--------------------- .nv.info._Z30group_norm_nhwc_bwd_sum_kernelI11Fp32IOFp16WLi160EEv26Group_norm_nhwc_bwd_params --------------------------
	.section	.nv.info._Z30group_norm_nhwc_bwd_sum_kernelI11Fp32IOFp16WLi160EEv26Group_norm_nhwc_bwd_params,"",@"SHT_CUDA_INFO"
	.sectionflags	@""
	.align	4


	//----- nvinfo : EIATTR_CUDA_API_VERSION
	.align		4
        /*0000*/ 	.byte	0x04, 0x37
        /*0002*/ 	.short	(.L_2617 - .L_2616)
.L_2616:
        /*0004*/ 	.word	0x00000082


	//----- nvinfo : EIATTR_SW2861232_WAR
	.align		4
.L_2617:
        /*0008*/ 	.byte	0x01, 0x35
	.zero		2


	//----- nvinfo : EIATTR_PARAM_CBANK
	.align		4
        /*000c*/ 	.byte	0x04, 0x0a
        /*000e*/ 	.short	(.L_2619 - .L_2618)
	.align		4
.L_2618:
        /*0010*/ 	.word	index@(.nv.constant0._Z30group_norm_nhwc_bwd_sum_kernelI11Fp32IOFp16WLi160EEv26Group_norm_nhwc_bwd_params)
        /*0014*/ 	.short	0x0160
        /*0016*/ 	.short	0x00b8


	//----- nvinfo : EIATTR_CBANK_PARAM_SIZE
	.align		4
.L_2619:
        /*0018*/ 	.byte	0x03, 0x19
        /*001a*/ 	.short	0x00b8


	//----- nvinfo : EIATTR_KPARAM_INFO
	.align		4
        /*001c*/ 	.byte	0x04, 0x17
        /*001e*/ 	.short	(.L_2621 - .L_2620)
.L_2620:
        /*0020*/ 	.word	0x00000000
        /*0024*/ 	.short	0x0000
        /*0026*/ 	.short	0x0000
        /*0028*/ 	.byte	0x00, 0xf0, 0xe1, 0x02


	//----- nvinfo : EIATTR_MAXREG_COUNT
	.align		4
.L_2621:
        /*002c*/ 	.byte	0x03, 0x1b
        /*002e*/ 	.short	0x00ff


	//----- nvinfo : EIATTR_NUM_BARRIERS
	.align		4
        /*0030*/ 	.byte	0x02, 0x4c
        /*0032*/ 	.byte	0x01
	.zero		1


	//----- nvinfo : EIATTR_MERCURY_ISA_VERSION
	.align		4
        /*0034*/ 	.byte	0x03, 0x5f
        /*0036*/ 	.short	0x0000


	//----- nvinfo : EIATTR_COOP_GROUP_MASK_REGIDS
	.align		4
        /*0038*/ 	.byte	0x04, 0x29
        /*003a*/ 	.short	(.L_2623 - .L_2622)


	//   ....[0]....
.L_2622:
        /*003c*/ 	.word	0xffffffff


	//   ....[1]....
        /*0040*/ 	.word	0xffffffff


	//   ....[2]....
        /*0044*/ 	.word	0xffffffff


	//   ....[3]....
        /*0048*/ 	.word	0xffffffff


	//   ....[4]....
        /*004c*/ 	.word	0xffffffff


	//   ....[5]....
        /*0050*/ 	.word	0xffffffff


	//   ....[6]....
        /*0054*/ 	.word	0xffffffff


	//   ....[7]....
        /*0058*/ 	.word	0xffffffff


	//   ....[8]....
        /*005c*/ 	.word	0xffffffff


	//   ....[9]....
        /*0060*/ 	.word	0xffffffff


	//   ....[10]....
        /*0064*/ 	.word	0xffffffff


	//   ....[11]....
        /*0068*/ 	.word	0xffffffff


	//   ....[12]....
        /*006c*/ 	.word	0xffffffff


	//   ....[13]....
        /*0070*/ 	.word	0xffffffff


	//   ....[14]....
        /*0074*/ 	.word	0xffffffff


	//   ....[15]....
        /*0078*/ 	.word	0xffffffff


	//   ....[16]....
        /*007c*/ 	.word	0xffffffff


	//   ....[17]....
        /*0080*/ 	.word	0xffffffff


	//   ....[18]....
        /*0084*/ 	.word	0xffffffff


	//   ....[19]....
        /*0088*/ 	.word	0xffffffff


	//   ....[20]....
        /*008c*/ 	.word	0xffffffff


	//   ....[21]....
        /*0090*/ 	.word	0xffffffff


	//   ....[22]....
        /*0094*/ 	.word	0xffffffff


	//   ....[23]....
        /*0098*/ 	.word	0xffffffff


	//   ....[24]....
        /*009c*/ 	.word	0xffffffff


	//   ....[25]....
        /*00a0*/ 	.word	0xffffffff


	//   ....[26]....
        /*00a4*/ 	.word	0xffffffff


	//   ....[27]....
        /*00a8*/ 	.word	0xffffffff


	//   ....[28]....
        /*00ac*/ 	.word	0xffffffff


	//   ....[29]....
        /*00b0*/ 	.word	0xffffffff


	//   ....[30]....
        /*00b4*/ 	.word	0xffffffff


	//   ....[31]....
        /*00b8*/ 	.word	0xffffffff


	//   ....[32]....
        /*00bc*/ 	.word	0xffffffff


	//   ....[33]....
        /*00c0*/ 	.word	0xffffffff


	//   ....[34]....
        /*00c4*/ 	.word	0xffffffff


	//   ....[35]....
        /*00c8*/ 	.word	0xffffffff


	//----- nvinfo : EIATTR_COOP_GROUP_INSTR_OFFSETS
	.align		4
.L_2623:
        /*00cc*/ 	.byte	0x04, 0x28
        /*00ce*/ 	.short	(.L_2625 - .L_2624)


	//   ....[0]....
.L_2624:
        /*00d0*/ 	.word	0x00001f40


	//   ....[1]....
        /*00d4*/ 	.word	0x00001f70


	//   ....[2]....
        /*00d8*/ 	.word	0x00001fa0


	//   ....[3]....
        /*00dc*/ 	.word	0x00002030


	//   ....[4]....
        /*00e0*/ 	.word	0x00002050


	//   ....[5]....
        /*00e4*/ 	.word	0x00002060


	//   ....[6]....
        /*00e8*/ 	.word	0x000020c0


	//   ....[7]....
        /*00ec*/ 	.word	0x000020f0


	//   ....[8]....
        /*00f0*/ 	.word	0x00002100


	//   ....[9]....
        /*00f4*/ 	.word	0x00002160


	//   ....[10]....
        /*00f8*/ 	.word	0x00002190


	//   ....[11]....
        /*00fc*/ 	.word	0x000021a0


	//   ....[12]....
        /*0100*/ 	.word	0x00002200


	//   ....[13]....
        /*0104*/ 	.word	0x00002230


	//   ....[14]....
        /*0108*/ 	.word	0x00002240


	//   ....[15]....
        /*010c*/ 	.word	0x000022a0


	//   ....[16]....
        /*0110*/ 	.word	0x000022b0


	//   ....[17]....
        /*0114*/ 	.word	0x000022c0


	//   ....[18]....
        /*0118*/ 	.word	0x00002a20


	//   ....[19]....
        /*011c*/ 	.word	0x00002aa0


	//   ....[20]....
        /*0120*/ 	.word	0x00002b10


	//   ....[21]....
        /*0124*/ 	.word	0x00002c10


	//   ....[22]....
        /*0128*/ 	.word	0x00002c80


	//   ....[23]....
        /*012c*/ 	.word	0x00002cf0


	//   ....[24]....
        /*0130*/ 	.word	0x00002dc0


	//   ....[25]....
        /*0134*/ 	.word	0x00002e30


	//   ....[26]....
        /*0138*/ 	.word	0x00002ea0


	//   ....[27]....
        /*013c*/ 	.word	0x00002f70


	//   ....[28]....
        /*0140*/ 	.word	0x00002fe0


	//   ....[29]....
        /*0144*/ 	.word	0x00003050


	//   ....[30]....
        /*0148*/ 	.word	0x00003120


	//   ....[31]....
        /*014c*/ 	.word	0x00003190


	//   ....[32]....
        /*0150*/ 	.word	0x00003200


	//   ....[33]....
        /*0154*/ 	.word	0x000032d0


	//   ....[34]....
        /*0158*/ 	.word	0x00003340


	//   ....[35]....
        /*015c*/ 	.word	0x000033b0


	//----- nvinfo : EIATTR_EXIT_INSTR_OFFSETS
	.align		4
.L_2625:
        /*0160*/ 	.byte	0x04, 0x1c
        /*0162*/ 	.short	(.L_2627 - .L_2626)


	//   ....[0]....
.L_2626:
        /*0164*/ 	.word	0x00002860


	//   ....[1]....
        /*0168*/ 	.word	0x000029c0


	//----- nvinfo : EIATTR_CTAIDZ_USED
	.align		4
.L_2627:
        /*016c*/ 	.byte	0x01, 0x04
	.zero		2


	//----- nvinfo : EIATTR_CRS_STACK_SIZE
	.align		4
        /*0170*/ 	.byte	0x04, 0x1e
        /*0172*/ 	.short	(.L_2629 - .L_2628)
.L_2628:
        /*0174*/ 	.word	0x00000000
.L_2629:


//--------------------- .nv.info._Z30group_norm_nhwc_bwd_sum_kernelI11Bf16IOFp32WLi196EEv26Group_norm_nhwc_bwd_params --------------------------
	.section	.nv.info._Z30group_norm_nhwc_bwd_sum_kernelI11Bf16IOFp32WLi196EEv26Group_norm_nhwc_bwd_params,"",@"SHT_CUDA_INFO"
	.sectionflags	@""
	.align	4


	//----- nvinfo : EIATTR_CUDA_API_VERSION
	.align		4
        /*0000*/ 	.byte	0x04, 0x37
        /*0002*/ 	.short	(.L_2631 - .L_2630)
.L_2630:
        /*0004*/ 	.word	0x00000082


	//----- nvinfo : EIATTR_SW2861232_WAR
	.align		4
.L_2631:
        /*0008*/ 	.byte	0x01, 0x35
	.zero		2


	//----- nvinfo : EIATTR_PARAM_CBANK
	.align		4
        /*000c*/ 	.byte	0x04, 0x0a
        /*000e*/ 	.short	(.L_2633 - .L_2632)
	.align		4
.L_2632:
        /*0010*/ 	.word	index@(.nv.constant0._Z30group_norm_nhwc_bwd_sum_kernelI11Bf16IOFp32WLi196EEv26Group_norm_nhwc_bwd_params)
        /*0014*/ 	.short	0x0160
        /*0016*/ 	.short	0x00b8


	//----- nvinfo : EIATTR_CBANK_PARAM_SIZE
	.align		4
.L_2633:
        /*0018*/ 	.byte	0x03, 0x19
        /*001a*/ 	.short	0x00b8


	//----- nvinfo : EIATTR_KPARAM_INFO
	.align		4
        /*001c*/ 	.byte	0x04, 0x17
        /*001e*/ 	.short	(.L_2635 - .L_2634)
.L_2634:
        /*0020*/ 	.word	0x00000000
        /*0024*/ 	.short	0x0000
        /*0026*/ 	.short	0x0000
        /*0028*/ 	.byte	0x00, 0xf0, 0xe1, 0x02


	//----- nvinfo : EIATTR_MAXREG_COUNT
	.align		4
.L_2635:
        /*002c*/ 	.byte	0x03, 0x1b
        /*002e*/ 	.short	0x00ff


	//----- nvinfo : EIATTR_NUM_BARRIERS
	.align		4
        /*0030*/ 	.byte	0x02, 0x4c
        /*0032*/ 	.byte	0x01
	.zero		1


	//----- nvinfo : EIATTR_MERCURY_ISA_VERSION
	.align		4
        /*0034*/ 	.byte	0x03, 0x5f
        /*0036*/ 	.short	0x0000


	//----- nvinfo : EIATTR_COOP_GROUP_MASK_REGIDS
	.align		4
        /*0038*/ 	.byte	0x04, 0x29
        /*003a*/ 	.short	(.L_2637 - .L_2636)


	//   ....[0]....
.L_2636:
        /*003c*/ 	.word	0xffffffff


	//   ....[1]....
        /*0040*/ 	.word	0xffffffff


	//   ....[2]....
        /*0044*/ 	.word	0xffffffff


	//   ....[3]....
        /*0048*/ 	.word	0xffffffff


	//   ....[4]....
        /*004c*/ 	.word	0xffffffff


	//   ....[5]....
        /*0050*/ 	.word	0xffffffff


	//   ....[6]....
        /*0054*/ 	.word	0xffffffff


	//   ....[7]....
        /*0058*/ 	.word	0xffffffff


	//   ....[8]....
        /*005c*/ 	.word	0xffffffff


	//   ....[9]....
        /*0060*/ 	.word	0xffffffff


	//   ....[10]....
        /*0064*/ 	.word	0xffffffff


	//   ....[11]....
        /*0068*/ 	.word	0xffffffff


	//   ....[12]....
        /*006c*/ 	.word	0xffffffff


	//   ....[13]....
        /*0070*/ 	.word	0xffffffff


	//   ....[14]....
        /*0074*/ 	.word	0xffffffff


	//   ....[15]....
        /*0078*/ 	.word	0xffffffff


	//   ....[16]....
        /*007c*/ 	.word	0xffffffff


	//   ....[17]....
        /*0080*/ 	.word	0xffffffff


	//   ....[18]....
        /*0084*/ 	.word	0xffffffff


	//   ....[19]....
        /*0088*/ 	.word	0xffffffff


	//   ....[20]....
        /*008c*/ 	.word	0xffffffff


	//   ....[21]....
        /*0090*/ 	.word	0xffffffff


	//----- nvinfo : EIATTR_COOP_GROUP_INSTR_OFFSETS
	.align		4
.L_2637:
        /*0094*/ 	.byte	0x04, 0x28
        /*0096*/ 	.short	(.L_2639 - .L_2638)


	//   ....[0]....
.L_2638:
        /*0098*/ 	.word	0x00002510


	//   ....[1]....
        /*009c*/ 	.word	0x00002530


	//   ....[2]....
        /*00a0*/ 	.word	0x00002640


	//   ....[3]....
        /*00a4*/ 	.word	0x00002650


	//   ....[4]....
        /*00a8*/ 	.word	0x000026d0


	//   ....[5]....
        /*00ac*/ 	.word	0x000026f0


	//   ....[6]....
        /*00b0*/ 	.word	0x00002800


	//   ....[7]....
        /*00b4*/ 	.word	0x00002810


	//   ....[8]....
        /*00b8*/ 	.word	0x00002890


	//   ....[9]....
        /*00bc*/ 	.word	0x000028b0


	//   ....[10]....
        /*00c0*/ 	.word	0x000029c0


	//   ....[11]....
        /*00c4*/ 	.word	0x000029d0


	//   ....[12]....
        /*00c8*/ 	.word	0x00002a50


	//   ....[13]....
        /*00cc*/ 	.word	0x00002a70


	//   ....[14]....
        /*00d0*/ 	.word	0x00002ba0


	//   ....[15]....
        /*00d4*/ 	.word	0x00002bb0


	//   ....[16]....
        /*00d8*/ 	.word	0x00002c30


	//   ....[17]....
        /*00dc*/ 	.word	0x00002c50


	//   ....[18]....
        /*00e0*/ 	.word	0x00002d30


	//   ....[19]....
        /*00e4*/ 	.word	0x00002d40


	//   ....[20]....
        /*00e8*/ 	.word	0x00002dc0


	//   ....[21]....
        /*00ec*/ 	.word	0x00002dd0


	//----- nvinfo : EIATTR_EXIT_INSTR_OFFSETS
	.align		4
.L_2639:
        /*00f0*/ 	.byte	0x04, 0x1c
        /*00f2*/ 	.short	(.L_2641 - .L_2640)


	//   ....[0]....
.L_2640:
        /*00f4*/ 	.word	0x00003480


	//   ....[1]....
        /*00f8*/ 	.word	0x000035e0


	//----- nvinfo : EIATTR_CTAIDZ_USED
	.align		4
.L_2641:
        /*00fc*/ 	.byte	0x01, 0x04
	.zero		2


	//----- nvinfo : EIATTR_CRS_STACK_SIZE
	.align		4
        /*0100*/ 	.byte	0x04, 0x1e
        /*0102*/ 	.short	(.L_2643 - .L_2642)
.L_2642:
        /*0104*/ 	.word	0x00000000
.L_2643:


//--------------------- .nv.info._Z30group_norm_nhwc_bwd_sum_kernelI11Bf16IOFp32WLi168EEv26Group_norm_nhwc_bwd_params --------------------------
	.section	.nv.info._Z30group_norm_nhwc_bwd_sum_kernelI11Bf16IOFp32WLi168EEv26Group_norm_nhwc_bwd_params,"",@"SHT_CUDA_INFO"
	.sectionflags	@""
	.align	4


	//----- nvinfo : EIATTR_CUDA_API_VERSION
	.align		4
        /*0000*/ 	.byte	0x04, 0x37
        /*0002*/ 	.short	(.L_2645 - .L_2644)
.L_2644:
        /*0004*/ 	.word	0x00000082


	//----- nvinfo : EIATTR_SW2861232_WAR
	.align		4
.L_2645:
        /*0008*/ 	.byte	0x01, 0x35
	.zero		2


	//----- nvinfo : EIATTR_PARAM_CBANK
	.align		4
        /*000c*/ 	.byte	0x04, 0x0a
        /*000e*/ 	.short	(.L_2647 - .L_2646)
	.align		4
.L_2646:
        /*0010*/ 	.word	index@(.nv.constant0._Z30group_norm_nhwc_bwd_sum_kernelI11Bf16IOFp32WLi168EEv26Group_norm_nhwc_bwd_params)
        /*0014*/ 	.short	0x0160
        /*0016*/ 	.short	0x00b8


	//----- nvinfo : EIATTR_CBANK_PARAM_SIZE
	.align		4
.L_2647:
        /*0018*/ 	.byte	0x03, 0x19
        /*001a*/ 	.short	0x00b8


	//----- nvinfo : EIATTR_KPARAM_INFO
	.align		4
        /*001c*/ 	.byte	0x04, 0x17
        /*001e*/ 	.short	(.L_2649 - .L_2648)
.L_2648:
        /*0020*/ 	.word	0x00000000
        /*0024*/ 	.short	0x0000
        /*0026*/ 	.short	0x0000
        /*0028*/ 	.byte	0x00, 0xf0, 0xe1, 0x02


	//----- nvinfo : EIATTR_MAXREG_COUNT
	.align		4
.L_2649:
        /*002c*/ 	.byte	0x03, 0x1b
        /*002e*/ 	.short	0x00ff


	//----- nvinfo : EIATTR_NUM_BARRIERS
	.align		4
        /*0030*/ 	.byte	0x02, 0x4c
        /*0032*/ 	.byte	0x01
	.zero		1


	//----- nvinfo : EIATTR_MERCURY_ISA_VERSION
	.align		4
        /*0034*/ 	.byte	0x03, 0x5f
        /*0036*/ 	.short	0x0000


	//----- nvinfo : EIATTR_COOP_GROUP_MASK_REGIDS
	.align		4
        /*0038*/ 	.byte	0x04, 0x29
        /*003a*/ 	.short	(.L_2651 - .L_2650)


	//   ....[0]....
.L_2650:
        /*003c*/ 	.word	0xffffffff


	//   ....[1]....
        /*0040*/ 	.word	0xffffffff


	//   ....[2]....
        /*0044*/ 	.word	0xffffffff


	//   ....[3]....
        /*0048*/ 	.word	0xffffffff


	//   ....[4]....
        /*004c*/ 	.word	0xffffffff


	//   ....[5]....
        /*0050*/ 	.word	0xffffffff


	//   ....[6]....
        /*0054*/ 	.word	0xffffffff


	//   ....[7]....
        /*0058*/ 	.word	0xffffffff


	//   ....[8]....
        /*005c*/ 	.word	0xffffffff


	//   ....[9]....
        /*0060*/ 	.word	0xffffffff


	//   ....[10]....
        /*0064*/ 	.word	0xffffffff


	//   ....[11]....
        /*0068*/ 	.word	0xffffffff


	//   ....[12]....
        /*006c*/ 	.word	0xffffffff


	//   ....[13]....
        /*0070*/ 	.word	0xffffffff


	//   ....[14]....
        /*0074*/ 	.word	0xffffffff


	//   ....[15]....
        /*0078*/ 	.word	0xffffffff


	//   ....[16]....
        /*007c*/ 	.word	0xffffffff


	//   ....[17]....
        /*0080*/ 	.word	0xffffffff


	//   ....[18]....
        /*0084*/ 	.word	0xffffffff


	//   ....[19]....
        /*0088*/ 	.word	0xffffffff


	//   ....[20]....
        /*008c*/ 	.word	0xffffffff


	//   ....[21]....
        /*0090*/ 	.word	0xffffffff


	//----- nvinfo : EIATTR_COOP_GROUP_INSTR_OFFSETS
	.align		4
.L_2651:
        /*0094*/ 	.byte	0x04, 0x28
        /*0096*/ 	.short	(.L_2653 - .L_2652)


	//   ....[0]....
.L_2652:
        /*0098*/ 	.word	0x000024d0


	//   ....[1]....
        /*009c*/ 	.word	0x000024f0


	//   ....[2]....
        /*00a0*/ 	.word	0x00002600


	//   ....[3]....
        /*00a4*/ 	.word	0x00002610


	//   ....[4]....
        /*00a8*/ 	.word	0x00002690


	//   ....[5]....
        /*00ac*/ 	.word	0x000026b0


	//   ....[6]....
        /*00b0*/ 	.word	0x000027c0


	//   ....[7]....
        /*00b4*/ 	.word	0x000027d0


	//   ....[8]....
        /*00b8*/ 	.word	0x00002850


	//   ....[9]....
        /*00bc*/ 	.word	0x00002870


	//   ....[10]....
        /*00c0*/ 	.word	0x00002980


	//   ....[11]....
        /*00c4*/ 	.word	0x00002990


	//   ....[12]....
        /*00c8*/ 	.word	0x00002a10


	//   ....[13]....
        /*00cc*/ 	.word	0x00002a30


	//   ....[14]....
        /*00d0*/ 	.word	0x00002b60


	//   ....[15]....
        /*00d4*/ 	.word	0x00002b70


	//   ....[16]....
        /*00d8*/ 	.word	0x00002bf0


	//   ....[17]....
        /*00dc*/ 	.word	0x00002c10


	//   ....[18]....
        /*00e0*/ 	.word	0x00002cf0


	//   ....[19]....
        /*00e4*/ 	.word	0x00002d00


	//   ....[20]....
        /*00e8*/ 	.word	0x00002d80


	//   ....[21]....
        /*00ec*/ 	.word	0x00002d90


	//----- nvinfo : EIATTR_EXIT_INSTR_OFFSETS
	.align		4
.L_2653:
        /*00f0*/ 	.byte	0x04, 0x1c
        /*00f2*/ 	.short	(.L_2655 - .L_2654)


	//   ....[0]....
.L_2654:
        /*00f4*/ 	.word	0x000033a0


	//   ....[1]....
        /*00f8*/ 	.word	0x00003500


	//----- nvinfo : EIATTR_CTAIDZ_USED
	.align		4
.L_2655:
        /*00fc*/ 	.byte	0x01, 0x04
	.zero		2


	//----- nvinfo : EIATTR_CRS_STACK_SIZE
	.align		4
        /*0100*/ 	.byte	0x04, 0x1e
        /*0102*/ 	.short	(.L_2657 - .L_2656)
.L_2656:
        /*0104*/ 	.word	0x00000000
.L_2657:


//--------------------- .nv.info._Z30group_norm_nhwc_bwd_sum_kernelI11Bf16IOFp32WLi64EEv26Group_norm_nhwc_bwd_params --------------------------
	.section	.nv.info._Z30group_norm_nhwc_bwd_sum_kernelI11Bf16IOFp32WLi64EEv26Group_norm_nhwc_bwd_params,"",@"SHT_CUDA_INFO"
	.sectionflags	@""
	.align	4


	//----- nvinfo : EIATTR_CUDA_API_VERSION
	.align		4
        /*0000*/ 	.byte	0x04, 0x37
        /*0002*/ 	.short	(.L_2659 - .L_2658)
.L_2658:
        /*0004*/ 	.word	0x00000082


	//----- nvinfo : EIATTR_SW2861232_WAR
	.align		4
.L_2659:
        /*0008*/ 	.byte	0x01, 0x35
	.zero		2


	//----- nvinfo : EIATTR_PARAM_CBANK
	.align		4
        /*000c*/ 	.byte	0x04, 0x0a
        /*000e*/ 	.short	(.L_2661 - .L_2660)
	.align		4
.L_2660:
        /*0010*/ 	.word	index@(.nv.constant0._Z30group_norm_nhwc_bwd_sum_kernelI11Bf16IOFp32WLi64EEv26Group_norm_nhwc_bwd_params)
        /*0014*/ 	.short	0x0160
        /*0016*/ 	.short	0x00b8


	//----- nvinfo : EIATTR_CBANK_PARAM_SIZE
	.align		4
.L_2661:
        /*0018*/ 	.byte	0x03, 0x19
        /*001a*/ 	.short	0x00b8


	//----- nvinfo : EIATTR_KPARAM_INFO
	.align		4
        /*001c*/ 	.byte	0x04, 0x17
        /*001e*/ 	.short	(.L_2663 - .L_2662)
.L_2662:
        /*0020*/ 	.word	0x00000000
        /*0024*/ 	.short	0x0000
        /*0026*/ 	.short	0x0000
        /*0028*/ 	.byte	0x00, 0xf0, 0xe1, 0x02


	//----- nvinfo : EIATTR_MAXREG_COUNT
	.align		4
.L_2663:
        /*002c*/ 	.byte	0x03, 0x1b
        /*002e*/ 	.short	0x00ff


	//----- nvinfo : EIATTR_NUM_BARRIERS
	.align		4
        /*0030*/ 	.byte	0x02, 0x4c
        /*0032*/ 	.byte	0x01
	.zero		1


	//----- nvinfo : EIATTR_MERCURY_ISA_VERSION
	.align		4
        /*0034*/ 	.byte	0x03, 0x5f
        /*0036*/ 	.short	0x0000


	//----- nvinfo : EIATTR_COOP_GROUP_MASK_REGIDS
	.align		4
        /*0038*/ 	.byte	0x04, 0x29
        /*003a*/ 	.short	(.L_2665 - .L_2664)


	//   ....[0]....
.L_2664:
        /*003c*/ 	.word	0xffffffff


	//   ....[1]....
        /*0040*/ 	.word	0xffffffff


	//   ....[2]....
        /*0044*/ 	.word	0xffffffff


	//   ....[3]....
        /*0048*/ 	.word	0xffffffff


	//   ....[4]....
        /*004c*/ 	.word	0xffffffff


	//   ....[5]....
        /*0050*/ 	.word	0xffffffff


	//   ....[6]....
        /*0054*/ 	.word	0xffffffff


	//   ....[7]....
        /*0058*/ 	.word	0xffffffff


	//   ....[8]....
        /*005c*/ 	.word	0xffffffff


	//   ....[9]....
        /*0060*/ 	.word	0xffffffff


	//   ....[10]....
        /*0064*/ 	.word	0xffffffff


	//   ....[11]....
        /*0068*/ 	.word	0xffffffff


	//   ....[12]....
        /*006c*/ 	.word	0xffffffff


	//   ....[13]....
        /*0070*/ 	.word	0xffffffff


	//   ....[14]....
        /*0074*/ 	.word	0xffffffff


	//   ....[15]....
        /*0078*/ 	.word	0xffffffff


	//   ....[16]....
        /*007c*/ 	.word	0xffffffff


	//   ....[17]....
        /*0080*/ 	.word	0xffffffff


	//   ....[18]....
        /*0084*/ 	.word	0xffffffff


	//   ....[19]....
        /*0088*/ 	.word	0xffffffff


	//   ....[20]....
        /*008c*/ 	.word	0xffffffff


	//   ....[21]....
        /*0090*/ 	.word	0xffffffff


	//   ....[22]....
        /*0094*/ 	.word	0xffffffff


	//   ....[23]....
        /*0098*/ 	.word	0xffffffff


	//   ....[24]....
        /*009c*/ 	.word	0xffffffff


	//   ....[25]....
        /*00a0*/ 	.word	0xffffffff


	//   ....[26]....
        /*00a4*/ 	.word	0xffffffff


	//   ....[27]....
        /*00a8*/ 	.word	0xffffffff


	//   ....[28]....
        /*00ac*/ 	.word	0xffffffff


	//   ....[29]....
        /*00b0*/ 	.word	0xffffffff


	//   ....[30]....
        /*00b4*/ 	.word	0xffffffff


	//   ....[31]....
        /*00b8*/ 	.word	0xffffffff


	//   ....[32]....
        /*00bc*/ 	.word	0xffffffff


	//   ....[33]....
        /*00c0*/ 	.word	0xffffffff


	//   ....[34]....
        /*00c4*/ 	.word	0xffffffff


	//   ....[35]....
        /*00c8*/ 	.word	0xffffffff


	//----- nvinfo : EIATTR_COOP_GROUP_INSTR_OFFSETS
	.align		4
.L_2665:
        /*00cc*/ 	.byte	0x04, 0x28
        /*00ce*/ 	.short	(.L_2667 - .L_2666)


	//   ....[0]....
.L_2666:
        /*00d0*/ 	.word	0x00001490


	//   ....[1]....
        /*00d4*/ 	.word	0x000014c0


	//   ....[2]....
        /*00d8*/ 	.word	0x000014f0


	//   ....[3]....
        /*00dc*/ 	.word	0x00001510


	//   ....[4]....
        /*00e0*/ 	.word	0x00001590


	//   ....[5]....
        /*00e4*/ 	.word	0x000015b0


	//   ....[6]....
        /*00e8*/ 	.word	0x000015d0


	//   ....[7]....
        /*00ec*/ 	.word	0x00001620


	//   ....[8]....
        /*00f0*/ 	.word	0x00001650


	//   ....[9]....
        /*00f4*/ 	.word	0x00001670


	//   ....[10]....
        /*00f8*/ 	.word	0x000016c0


	//   ....[11]....
        /*00fc*/ 	.word	0x000016f0


	//   ....[12]....
        /*0100*/ 	.word	0x00001710


	//   ....[13]....
        /*0104*/ 	.word	0x00001760


	//   ....[14]....
        /*0108*/ 	.word	0x00001790


	//   ....[15]....
        /*010c*/ 	.word	0x000017b0


	//   ....[16]....
        /*0110*/ 	.word	0x00001800


	//   ....[17]....
        /*0114*/ 	.word	0x00001810


	//   ....[18]....
        /*0118*/ 	.word	0x00001d30


	//   ....[19]....
        /*011c*/ 	.word	0x00001db0


	//   ....[20]....
        /*0120*/ 	.word	0x00001e20


	//   ....[21]....
        /*0124*/ 	.word	0x00001f20


	//   ....[22]....
        /*0128*/ 	.word	0x00001f90


	//   ....[23]....
        /*012c*/ 	.word	0x00002000


	//   ....[24]....
        /*0130*/ 	.word	0x000020d0


	//   ....[25]....
        /*0134*/ 	.word	0x00002140


	//   ....[26]....
        /*0138*/ 	.word	0x000021b0


	//   ....[27]....
        /*013c*/ 	.word	0x00002280


	//   ....[28]....
        /*0140*/ 	.word	0x000022f0


	//   ....[29]....
        /*0144*/ 	.word	0x00002360


	//   ....[30]....
        /*0148*/ 	.word	0x00002430


	//   ....[31]....
        /*014c*/ 	.word	0x000024a0


	//   ....[32]....
        /*0150*/ 	.word	0x00002510


	//   ....[33]....
        /*0154*/ 	.word	0x000025e0


	//   ....[34]....
        /*0158*/ 	.word	0x00002650


	//   ....[35]....
        /*015c*/ 	.word	0x000026c0


	//----- nvinfo : EIATTR_EXIT_INSTR_OFFSETS
	.align		4
.L_2667:
        /*0160*/ 	.byte	0x04, 0x1c
        /*0162*/ 	.short	(.L_2669 - .L_2668)


	//   ....[0]....
.L_2668:
        /*0164*/ 	.word	0x00001b70


	//   ....[1]....
        /*0168*/ 	.word	0x00001cd0


	//----- nvinfo : EIATTR_CTAIDZ_USED
	.align		4
.L_2669:
        /*016c*/ 	.byte	0x01, 0x04
	.zero		2


	//----- nvinfo : EIATTR_CRS_STACK_SIZE
	.align		4
        /*0170*/ 	.byte	0x04, 0x1e
        /*0172*/ 	.short	(.L_2671 - .L_2670)
.L_2670:
        /*0174*/ 	.word	0x00000000
.L_2671:


//--------------------- .nv.info._Z30group_norm_nhwc_bwd_sum_kernelI11Bf16IOFp32WLi128EEv26Group_norm_nhwc_bwd_params --------------------------
	.section	.nv.info._Z30group_norm_nhwc_bwd_sum_kernelI11Bf16IOFp32WLi128EEv26Group_norm_nhwc_bwd_params,"",@"SHT_CUDA_INFO"
	.sectionflags	@""
	.align	4


	//----- nvinfo : EIATTR_CUDA_API_VERSION
	.align		4
        /*0000*/ 	.byte	0x04, 0x37
        /*0002*/ 	.short	(.L_2673 - .L_2672)
.L_2672:
        /*0004*/ 	.word	0x00000082


	//----- nvinfo : EIATTR_SW2861232_WAR
	.align		4
.L_2673:
        /*0008*/ 	.byte	0x01, 0x35
	.zero		2


	//----- nvinfo : EIATTR_PARAM_CBANK
	.align		4
        /*000c*/ 	.byte	0x04, 0x0a
        /*000e*/ 	.short	(.L_2675 - .L_2674)
	.align		4
.L_2674:
        /*0010*/ 	.word	index@(.nv.constant0._Z30group_norm_nhwc_bwd_sum_kernelI11Bf16IOFp32WLi128EEv26Group_norm_nhwc_bwd_params)
        /*0014*/ 	.short	0x0160
        /*0016*/ 	.short	0x00b8


	//----- nvinfo : EIATTR_CBANK_PARAM_SIZE
	.align		4
.L_2675:
        /*0018*/ 	.byte	0x03, 0x19
        /*001a*/ 	.short	0x00b8


	//----- nvinfo : EIATTR_KPARAM_INFO
	.align		4
        /*001c*/ 	.byte	0x04, 0x17
        /*001e*/ 	.short	(.L_2677 - .L_2676)
.L_2676:
        /*0020*/ 	.word	0x00000000
        /*0024*/ 	.short	0x0000
        /*0026*/ 	.short	0x0000
        /*0028*/ 	.byte	0x00, 0xf0, 0xe1, 0x02


	//----- nvinfo : EIATTR_MAXREG_COUNT
	.align		4
.L_2677:
        /*002c*/ 	.byte	0x03, 0x1b
        /*002e*/ 	.short	0x00ff


	//----- nvinfo : EIATTR_NUM_BARRIERS
	.align		4
        /*0030*/ 	.byte	0x02, 0x4c
        /*0032*/ 	.byte	0x01
	.zero		1


	//----- nvinfo : EIATTR_MERCURY_ISA_VERSION
	.align		4
        /*0034*/ 	.byte	0x03, 0x5f
        /*0036*/ 	.short	0x0000


	//----- nvinfo : EIATTR_COOP_GROUP_MASK_REGIDS
	.align		4
        /*0038*/ 	.byte	0x04, 0x29
        /*003a*/ 	.short	(.L_2679 - .L_2678)


	//   ....[0]....
.L_2678:
        /*003c*/ 	.word	0xffffffff


	//   ....[1]....
        /*0040*/ 	.word	0xffffffff


	//   ....[2]....
        /*0044*/ 	.word	0xffffffff


	//   ....[3]....
        /*0048*/ 	.word	0xffffffff


	//   ....[4]....
        /*004c*/ 	.word	0xffffffff


	//   ....[5]....
        /*0050*/ 	.word	0xffffffff


	//   ....[6]....
        /*0054*/ 	.word	0xffffffff


	//   ....[7]....
        /*0058*/ 	.word	0xffffffff


	//   ....[8]....
        /*005c*/ 	.word	0xffffffff


	//   ....[9]....
        /*0060*/ 	.word	0xffffffff


	//   ....[10]....
        /*0064*/ 	.word	0xffffffff


	//   ....[11]....
        /*0068*/ 	.word	0xffffffff


	//   ....[12]....
        /*006c*/ 	.word	0xffffffff


	//   ....[13]....
        /*0070*/ 	.word	0xffffffff


	//   ....[14]....
        /*0074*/ 	.word	0xffffffff


	//   ....[15]....
        /*0078*/ 	.word	0xffffffff


	//   ....[16]....
        /*007c*/ 	.word	0xffffffff


	//   ....[17]....
        /*0080*/ 	.word	0xffffffff


	//   ....[18]....
        /*0084*/ 	.word	0xffffffff


	//   ....[19]....
        /*0088*/ 	.word	0xffffffff


	//   ....[20]....
        /*008c*/ 	.word	0xffffffff


	//   ....[21]....
        /*0090*/ 	.word	0xffffffff


	//   ....[22]....
        /*0094*/ 	.word	0xffffffff


	//   ....[23]....
        /*0098*/ 	.word	0xffffffff


	//   ....[24]....
        /*009c*/ 	.word	0xffffffff


	//   ....[25]....
        /*00a0*/ 	.word	0xffffffff


	//   ....[26]....
        /*00a4*/ 	.word	0xffffffff


	//   ....[27]....
        /*00a8*/ 	.word	0xffffffff


	//   ....[28]....
        /*00ac*/ 	.word	0xffffffff


	//   ....[29]....
        /*00b0*/ 	.word	0xffffffff


	//   ....[30]....
        /*00b4*/ 	.word	0xffffffff


	//   ....[31]....
        /*00b8*/ 	.word	0xffffffff


	//   ....[32]....
        /*00bc*/ 	.word	0xffffffff


	//   ....[33]....
        /*00c0*/ 	.word	0xffffffff


	//   ....[34]....
        /*00c4*/ 	.word	0xffffffff


	//   ....[35]....
        /*00c8*/ 	.word	0xffffffff


	//----- nvinfo : EIATTR_COOP_GROUP_INSTR_OFFSETS
	.align		4
.L_2679:
        /*00cc*/ 	.byte	0x04, 0x28
        /*00ce*/ 	.short	(.L_2681 - .L_2680)


	//   ....[0]....
.L_2680:
        /*00d0*/ 	.word	0x00002350


	//   ....[1]....
        /*00d4*/ 	.word	0x00002380


	//   ....[2]....
        /*00d8*/ 	.word	0x000023b0


	//   ....[3]....
        /*00dc*/ 	.word	0x00002440


	//   ....[4]....
        /*00e0*/ 	.word	0x00002460


	//   ....[5]....
        /*00e4*/ 	.word	0x00002470


	//   ....[6]....
        /*00e8*/ 	.word	0x000024d0


	//   ....[7]....
        /*00ec*/ 	.word	0x00002500


	//   ....[8]....
        /*00f0*/ 	.word	0x00002510


	//   ....[9]....
        /*00f4*/ 	.word	0x00002570


	//   ....[10]....
        /*00f8*/ 	.word	0x000025a0


	//   ....[11]....
        /*00fc*/ 	.word	0x000025b0


	//   ....[12]....
        /*0100*/ 	.word	0x00002610


	//   ....[13]....
        /*0104*/ 	.word	0x00002640


	//   ....[14]....
        /*0108*/ 	.word	0x00002650


	//   ....[15]....
        /*010c*/ 	.word	0x000026b0


	//   ....[16]....
        /*0110*/ 	.word	0x000026c0


	//   ....[17]....
        /*0114*/ 	.word	0x000026d0


	//   ....[18]....
        /*0118*/ 	.word	0x00002da0


	//   ....[19]....
        /*011c*/ 	.word	0x00002e20


	//   ....[20]....
        /*0120*/ 	.word	0x00002e90


	//   ....[21]....
        /*0124*/ 	.word	0x00002f90


	//   ....[22]....
        /*0128*/ 	.word	0x00003000


	//   ....[23]....
        /*012c*/ 	.word	0x00003070


	//   ....[24]....
        /*0130*/ 	.word	0x00003140


	//   ....[25]....
        /*0134*/ 	.word	0x000031b0


	//   ....[26]....
        /*0138*/ 	.word	0x00003220


	//   ....[27]....
        /*013c*/ 	.word	0x000032f0


	//   ....[28]....
        /*0140*/ 	.word	0x00003360


	//   ....[29]....
        /*0144*/ 	.word	0x000033d0


	//   ....[30]....
        /*0148*/ 	.word	0x000034a0


	//   ....[31]....
        /*014c*/ 	.word	0x00003510


	//   ....[32]....
        /*0150*/ 	.word	0x00003580


	//   ....[33]....
        /*0154*/ 	.word	0x00003650


	//   ....[34]....
        /*0158*/ 	.word	0x000036c0


	//   ....[35]....
        /*015c*/ 	.word	0x00003730


	//----- nvinfo : EIATTR_EXIT_INSTR_OFFSETS
	.align		4
.L_2681:
        /*0160*/ 	.byte	0x04, 0x1c
        /*0162*/ 	.short	(.L_2683 - .L_2682)


	//   ....[0]....
.L_2682:
        /*0164*/ 	.word	0x00002be0


	//   ....[1]....
        /*0168*/ 	.word	0x00002d40


	//----- nvinfo : EIATTR_CTAIDZ_USED
	.align		4
.L_2683:
        /*016c*/ 	.byte	0x01, 0x04
	.zero		2


	//----- nvinfo : EIATTR_CRS_STACK_SIZE
	.align		4
        /*0170*/ 	.byte	0x04, 0x1e
        /*0172*/ 	.short	(.L_2685 - .L_2684)
.L_2684:
        /*0174*/ 	.word	0x00000000
.L_2685:


//--------------------- .nv.info._Z30group_norm_nhwc_bwd_sum_kernelI11Bf16IOFp32WLi192EEv26Group_norm_nhwc_bwd_params --------------------------
	.section	.nv.info._Z30group_norm_nhwc_bwd_sum_kernelI11Bf16IOFp32WLi192EEv26Group_norm_nhwc_bwd_params,"",@"SHT_CUDA_INFO"
	.sectionflags	@""
	.align	4


	//----- nvinfo : EIATTR_CUDA_API_VERSION
	.align		4
        /*0000*/ 	.byte	0x04, 0x37
        /*0002*/ 	.short	(.L_2687 - .L_2686)
.L_2686:
        /*0004*/ 	.word	0x00000082


	//----- nvinfo : EIATTR_SW2861232_WAR
	.align		4
.L_2687:
        /*0008*/ 	.byte	0x01, 0x35
	.zero		2


	//----- nvinfo : EIATTR_PARAM_CBANK
	.align		4
        /*000c*/ 	.byte	0x04, 0x0a
        /*000e*/ 	.short	(.L_2689 - .L_2688)
	.align		4
.L_2688:
        /*0010*/ 	.word	index@(.nv.constant0._Z30group_norm_nhwc_bwd_sum_kernelI11Bf16IOFp32WLi192EEv26Group_norm_nhwc_bwd_params)
        /*0014*/ 	.short	0x0160
        /*0016*/ 	.short	0x00b8


	//----- nvinfo : EIATTR_CBANK_PARAM_SIZE
	.align		4
.L_2689:
        /*0018*/ 	.byte	0x03, 0x19
        /*001a*/ 	.short	0x00b8


	//----- nvinfo : EIATTR_KPARAM_INFO
	.align		4
        /*001c*/ 	.byte	0x04, 0x17
        /*001e*/ 	.short	(.L_2691 - .L_2690)
.L_2690:
        /*0020*/ 	.word	0x00000000
        /*0024*/ 	.short	0x0000
        /*0026*/ 	.short	0x0000
        /*0028*/ 	.byte	0x00, 0xf0, 0xe1, 0x02


	//----- nvinfo : EIATTR_MAXREG_COUNT
	.align		4
.L_2691:
        /*002c*/ 	.byte	0x03, 0x1b
        /*002e*/ 	.short	0x00ff


	//----- nvinfo : EIATTR_NUM_BARRIERS
	.align		4
        /*0030*/ 	.byte	0x02, 0x4c
        /*0032*/ 	.byte	0x01
	.zero		1


	//----- nvinfo : EIATTR_MERCURY_ISA_VERSION
	.align		4
        /*0034*/ 	.byte	0x03, 0x5f
        /*0036*/ 	.short	0x0000


	//----- nvinfo : EIATTR_COOP_GROUP_MASK_REGIDS
	.align		4
        /*0038*/ 	.byte	0x04, 0x29
        /*003a*/ 	.short	(.L_2693 - .L_2692)


	//   ....[0]....
.L_2692:
        /*003c*/ 	.word	0xffffffff


	//   ....[1]....
        /*0040*/ 	.word	0xffffffff


	//   ....[2]....
        /*0044*/ 	.word	0xffffffff


	//   ....[3]....
        /*0048*/ 	.word	0xffffffff


	//   ....[4]....
        /*004c*/ 	.word	0xffffffff


	//   ....[5]....
        /*0050*/ 	.word	0xffffffff


	//   ....[6]....
        /*0054*/ 	.word	0xffffffff


	//   ....[7]....
        /*0058*/ 	.word	0xffffffff


	//   ....[8]....
        /*005c*/ 	.word	0xffffffff


	//   ....[9]....
        /*0060*/ 	.word	0xffffffff


	//   ....[10]....
        /*0064*/ 	.word	0xffffffff


	//   ....[11]....
        /*0068*/ 	.word	0xffffffff


	//   ....[12]....
        /*006c*/ 	.word	0xffffffff


	//   ....[13]....
        /*0070*/ 	.word	0xffffffff


	//   ....[14]....
        /*0074*/ 	.word	0xffffffff


	//   ....[15]....
        /*0078*/ 	.word	0xffffffff


	//   ....[16]....
        /*007c*/ 	.word	0xffffffff


	//   ....[17]....
        /*0080*/ 	.word	0xffffffff


	//   ....[18]....
        /*0084*/ 	.word	0xffffffff


	//   ....[19]....
        /*0088*/ 	.word	0xffffffff


	//   ....[20]....
        /*008c*/ 	.word	0xffffffff


	//   ....[21]....
        /*0090*/ 	.word	0xffffffff


	//   ....[22]....
        /*0094*/ 	.word	0xffffffff


	//   ....[23]....
        /*0098*/ 	.word	0xffffffff


	//   ....[24]....
        /*009c*/ 	.word	0xffffffff


	//   ....[25]....
        /*00a0*/ 	.word	0xffffffff


	//   ....[26]....
        /*00a4*/ 	.word	0xffffffff


	//   ....[27]....
        /*00a8*/ 	.word	0xffffffff


	//   ....[28]....
        /*00ac*/ 	.word	0xffffffff


	//   ....[29]....
        /*00b0*/ 	.word	0xffffffff


	//   ....[30]....
        /*00b4*/ 	.word	0xffffffff


	//   ....[31]....
        /*00b8*/ 	.word	0xffffffff


	//   ....[32]....
        /*00bc*/ 	.word	0xffffffff


	//   ....[33]....
        /*00c0*/ 	.word	0xffffffff


	//   ....[34]....
        /*00c4*/ 	.word	0xffffffff


	//   ....[35]....
        /*00c8*/ 	.word	0xffffffff


	//----- nvinfo : EIATTR_COOP_GROUP_INSTR_OFFSETS
	.align		4
.L_2693:
        /*00cc*/ 	.byte	0x04, 0x28
        /*00ce*/ 	.short	(.L_2695 - .L_2694)


	//   ....[0]....
.L_2694:
        /*00d0*/ 	.word	0x00002430


	//   ....[1]....
        /*00d4*/ 	.word	0x00002460


	//   ....[2]....
        /*00d8*/ 	.word	0x00002490


	//   ....[3]....
        /*00dc*/ 	.word	0x00002520


	//   ....[4]....
        /*00e0*/ 	.word	0x00002540


	//   ....[5]....
        /*00e4*/ 	.word	0x00002550


	//   ....[6]....
        /*00e8*/ 	.word	0x000025b0


	//   ....[7]....
        /*00ec*/ 	.word	0x000025e0


	//   ....[8]....
        /*00f0*/ 	.word	0x000025f0


	//   ....[9]....
        /*00f4*/ 	.word	0x00002650


	//   ....[10]....
        /*00f8*/ 	.word	0x00002680


	//   ....[11]....
        /*00fc*/ 	.word	0x00002690


	//   ....[12]....
        /*0100*/ 	.word	0x000026f0


	//   ....[13]....
        /*0104*/ 	.word	0x00002720


	//   ....[14]....
        /*0108*/ 	.word	0x00002730


	//   ....[15]....
        /*010c*/ 	.word	0x00002790


	//   ....[16]....
        /*0110*/ 	.word	0x000027a0


	//   ....[17]....
        /*0114*/ 	.word	0x000027b0


	//   ....[18]....
        /*0118*/ 	.word	0x00002fa0


	//   ....[19]....
        /*011c*/ 	.word	0x00003020


	//   ....[20]....
        /*0120*/ 	.word	0x00003090


	//   ....[21]....
        /*0124*/ 	.word	0x00003190


	//   ....[22]....
        /*0128*/ 	.word	0x00003200


	//   ....[23]....
        /*012c*/ 	.word	0x00003270


	//   ....[24]....
        /*0130*/ 	.word	0x00003340


	//   ....[25]....
        /*0134*/ 	.word	0x000033b0


	//   ....[26]....
        /*0138*/ 	.word	0x00003420


	//   ....[27]....
        /*013c*/ 	.word	0x000034f0


	//   ....[28]....
        /*0140*/ 	.word	0x00003560


	//   ....[29]....
        /*0144*/ 	.word	0x000035d0


	//   ....[30]....
        /*0148*/ 	.word	0x000036a0


	//   ....[31]....
        /*014c*/ 	.word	0x00003710


	//   ....[32]....
        /*0150*/ 	.word	0x00003780


	//   ....[33]....
        /*0154*/ 	.word	0x00003850


	//   ....[34]....
        /*0158*/ 	.word	0x000038c0


	//   ....[35]....
        /*015c*/ 	.word	0x00003930


	//----- nvinfo : EIATTR_EXIT_INSTR_OFFSETS
	.align		4
.L_2695:
        /*0160*/ 	.byte	0x04, 0x1c
        /*0162*/ 	.short	(.L_2697 - .L_2696)


	//   ....[0]....
.L_2696:
        /*0164*/ 	.word	0x00002de0


	//   ....[1]....
        /*0168*/ 	.word	0x00002f40


	//----- nvinfo : EIATTR_CTAIDZ_USED
	.align		4
.L_2697:
        /*016c*/ 	.byte	0x01, 0x04
	.zero		2


	//----- nvinfo : EIATTR_CRS_STACK_SIZE
	.align		4
        /*0170*/ 	.byte	0x04, 0x1e
        /*0172*/ 	.short	(.L_2699 - .L_2698)
.L_2698:
        /*0174*/ 	.word	0x00000000
.L_2699:


//--------------------- .nv.info._Z30group_norm_nhwc_bwd_sum_kernelI11Bf16IOFp32WLi448EEv26Group_norm_nhwc_bwd_params --------------------------
	.section	.nv.info._Z30group_norm_nhwc_bwd_sum_kernelI11Bf16IOFp32WLi448EEv26Group_norm_nhwc_bwd_params,"",@"SHT_CUDA_INFO"
	.sectionflags	@""
	.align	4


	//----- nvinfo : EIATTR_CUDA_API_VERSION
	.align		4
        /*0000*/ 	.byte	0x04, 0x37
        /*0002*/ 	.short	(.L_2701 - .L_2700)
.L_2700:
        /*0004*/ 	.word	0x00000082


	//----- nvinfo : EIATTR_SW2861232_WAR
	.align		4
.L_2701:
        /*0008*/ 	.byte	0x01, 0x35
	.zero		2


	//----- nvinfo : EIATTR_PARAM_CBANK
	.align		4
        /*000c*/ 	.byte	0x04, 0x0a
        /*000e*/ 	.short	(.L_2703 - .L_2702)
	.align		4
.L_2702:
        /*0010*/ 	.word	index@(.nv.constant0._Z30group_norm_nhwc_bwd_sum_kernelI11Bf16IOFp32WLi448EEv26Group_norm_nhwc_bwd_params)
        /*0014*/ 	.short	0x0160
        /*0016*/ 	.short	0x00b8


	//----- nvinfo : EIATTR_CBANK_PARAM_SIZE
	.align		4
.L_2703:
        /*0018*/ 	.byte	0x03, 0x19
        /*001a*/ 	.short	0x00b8


	//----- nvinfo : EIATTR_KPARAM_INFO
	.align		4
        /*001c*/ 	.byte	0x04, 0x17
        /*001e*/ 	.short	(.L_2705 - .L_2704)
.L_2704:
        /*0020*/ 	.word	0x00000000
        /*0024*/ 	.short	0x0000
        /*0026*/ 	.short	0x0000
        /*0028*/ 	.byte	0x00, 0xf0, 0xe1, 0x02


	//----- nvinfo : EIATTR_MAXREG_COUNT
	.align		4
.L_2705:
        /*002c*/ 	.byte	0x03, 0x1b
        /*002e*/ 	.short	0x00ff


	//----- nvinfo : EIATTR_NUM_BARRIERS
	.align		4
        /*0030*/ 	.byte	0x02, 0x4c
        /*0032*/ 	.byte	0x01
	.zero		1


	//----- nvinfo : EIATTR_MERCURY_ISA_VERSION
	.align		4
        /*0034*/ 	.byte	0x03, 0x5f
        /*0036*/ 	.short	0x0000


	//----- nvinfo : EIATTR_COOP_GROUP_MASK_REGIDS
	.align		4
        /*0038*/ 	.byte	0x04, 0x29
        /*003a*/ 	.short	(.L_2707 - .L_2706)


	//   ....[0]....
.L_2706:
        /*003c*/ 	.word	0xffffffff


	//   ....[1]....
        /*0040*/ 	.word	0xffffffff


	//   ....[2]....
        /*0044*/ 	.word	0xffffffff


	//   ....[3]....
        /*0048*/ 	.word	0xffffffff


	//   ....[4]....
        /*004c*/ 	.word	0xffffffff


	//   ....[5]....
        /*0050*/ 	.word	0xffffffff


	//   ....[6]....
        /*0054*/ 	.word	0xffffffff


	//   ....[7]....
        /*0058*/ 	.word	0xffffffff


	//   ....[8]....
        /*005c*/ 	.word	0xffffffff


	//   ....[9]....
        /*0060*/ 	.word	0xffffffff


	//   ....[10]....
        /*0064*/ 	.word	0xffffffff


	//   ....[11]....
        /*0068*/ 	.word	0xffffffff


	//   ....[12]....
        /*006c*/ 	.word	0xffffffff


	//   ....[13]....
        /*0070*/ 	.word	0xffffffff


	//   ....[14]....
        /*0074*/ 	.word	0xffffffff


	//   ....[15]....
        /*0078*/ 	.word	0xffffffff


	//   ....[16]....
        /*007c*/ 	.word	0xffffffff


	//   ....[17]....
        /*0080*/ 	.word	0xffffffff


	//   ....[18]....
        /*0084*/ 	.word	0xffffffff


	//   ....[19]....
        /*0088*/ 	.word	0xffffffff


	//   ....[20]....
        /*008c*/ 	.word	0xffffffff


	//   ....[21]....
        /*0090*/ 	.word	0xffffffff


	//   ....[22]....
        /*0094*/ 	.word	0xffffffff


	//   ....[23]....
        /*0098*/ 	.word	0xffffffff


	//   ....[24]....
        /*009c*/ 	.word	0xffffffff


	//   ....[25]....
        /*00a0*/ 	.word	0xffffffff


	//   ....[26]....
        /*00a4*/ 	.word	0xffffffff


	//   ....[27]....
        /*00a8*/ 	.word	0xffffffff


	//   ....[28]....
        /*00ac*/ 	.word	0xffffffff


	//   ....[29]....
        /*00b0*/ 	.word	0xffffffff


	//   ....[30]....
        /*00b4*/ 	.word	0xffffffff


	//   ....[31]....
        /*00b8*/ 	.word	0xffffffff


	//   ....[32]....
        /*00bc*/ 	.word	0xffffffff


	//   ....[33]....
        /*00c0*/ 	.word	0xffffffff


	//   ....[34]....
        /*00c4*/ 	.word	0xffffffff


	//   ....[35]....
        /*00c8*/ 	.word	0xffffffff


	//----- nvinfo : EIATTR_COOP_GROUP_INSTR_OFFSETS
	.align		4
.L_2707:
        /*00cc*/ 	.byte	0x04, 0x28
        /*00ce*/ 	.short	(.L_2709 - .L_2708)


	//   ....[0]....
.L_2708:
        /*00d0*/ 	.word	0x00002780


	//   ....[1]....
        /*00d4*/ 	.word	0x000027b0


	//   ....[2]....
        /*00d8*/ 	.word	0x000027e0


	//   ....[3]....
        /*00dc*/ 	.word	0x00002870


	//   ....[4]....
        /*00e0*/ 	.word	0x00002890


	//   ....[5]....
        /*00e4*/ 	.word	0x000028a0


	//   ....[6]....
        /*00e8*/ 	.word	0x00002900


	//   ....[7]....
        /*00ec*/ 	.word	0x00002930


	//   ....[8]....
        /*00f0*/ 	.word	0x00002940


	//   ....[9]....
        /*00f4*/ 	.word	0x000029a0


	//   ....[10]....
        /*00f8*/ 	.word	0x000029d0


	//   ....[11]....
        /*00fc*/ 	.word	0x000029e0


	//   ....[12]....
        /*0100*/ 	.word	0x00002a40


	//   ....[13]....
        /*0104*/ 	.word	0x00002a70


	//   ....[14]....
        /*0108*/ 	.word	0x00002a80


	//   ....[15]....
        /*010c*/ 	.word	0x00002ae0


	//   ....[16]....
        /*0110*/ 	.word	0x00002af0


	//   ....[17]....
        /*0114*/ 	.word	0x00002b00


	//   ....[18]....
        /*0118*/ 	.word	0x000037f0


	//   ....[19]....
        /*011c*/ 	.word	0x00003870


	//   ....[20]....
        /*0120*/ 	.word	0x000038e0


	//   ....[21]....
        /*0124*/ 	.word	0x000039e0


	//   ....[22]....
        /*0128*/ 	.word	0x00003a50


	//   ....[23]....
        /*012c*/ 	.word	0x00003ac0


	//   ....[24]....
        /*0130*/ 	.word	0x00003b90


	//   ....[25]....
        /*0134*/ 	.word	0x00003c00


	//   ....[26]....
        /*0138*/ 	.word	0x00003c70


	//   ....[27]....
        /*013c*/ 	.word	0x00003d40


	//   ....[28]....
        /*0140*/ 	.word	0x00003db0


	//   ....[29]....
        /*0144*/ 	.word	0x00003e20


	//   ....[30]....
        /*0148*/ 	.word	0x00003ef0


	//   ....[31]....
        /*014c*/ 	.word	0x00003f60


	//   ....[32]....
        /*0150*/ 	.word	0x00003fd0


	//   ....[33]....
        /*0154*/ 	.word	0x000040a0


	//   ....[34]....
        /*0158*/ 	.word	0x00004110


	//   ....[35]....
        /*015c*/ 	.word	0x00004180


	//----- nvinfo : EIATTR_EXIT_INSTR_OFFSETS
	.align		4
.L_2709:
        /*0160*/ 	.byte	0x04, 0x1c
        /*0162*/ 	.short	(.L_2711 - .L_2710)


	//   ....[0]....
.L_2710:
        /*0164*/ 	.word	0x00003630


	//   ....[1]....
        /*0168*/ 	.word	0x00003790


	//----- nvinfo : EIATTR_CTAIDZ_USED
	.align		4
.L_2711:
        /*016c*/ 	.byte	0x01, 0x04
	.zero		2


	//----- nvinfo : EIATTR_CRS_STACK_SIZE
	.align		4
        /*0170*/ 	.byte	0x04, 0x1e
        /*0172*/ 	.short	(.L_2713 - .L_2712)
.L_2712:
        /*0174*/ 	.word	0x00000000
.L_2713:


//--------------------- .nv.info._Z30group_norm_nhwc_bwd_sum_kernelI11Bf16IOFp32WLi256EEv26Group_norm_nhwc_bwd_params --------------------------
	.section	.nv.info._Z30group_norm_nhwc_bwd_sum_kernelI11Bf16IOFp32WLi256EEv26Group_norm_nhwc_bwd_params,"",@"SHT_CUDA_INFO"
	.sectionflags	@""
	.align	4


	//----- nvinfo : EIATTR_CUDA_API_VERSION
	.align		4
        /*0000*/ 	.byte	0x04, 0x37
        /*0002*/ 	.short	(.L_2715 - .L_2714)
.L_2714:
        /*0004*/ 	.word	0x00000082


	//----- nvinfo : EIATTR_SW2861232_WAR
	.align		4
.L_2715:
        /*0008*/ 	.byte	0x01, 0x35
	.zero		2


	//----- nvinfo : EIATTR_PARAM_CBANK
	.align		4
        /*000c*/ 	.byte	0x04, 0x0a
        /*000e*/ 	.short	(.L_2717 - .L_2716)
	.align		4
.L_2716:
        /*0010*/ 	.word	index@(.nv.constant0._Z30group_norm_nhwc_bwd_sum_kernelI11Bf16IOFp32WLi256EEv26Group_norm_nhwc_bwd_params)
        /*0014*/ 	.short	0x0160
        /*0016*/ 	.short	0x00b8


	//----- nvinfo : EIATTR_CBANK_PARAM_SIZE
	.align		4
.L_2717:
        /*0018*/ 	.byte	0x03, 0x19
        /*001a*/ 	.short	0x00b8


	//----- nvinfo : EIATTR_KPARAM_INFO
	.align		4
        /*001c*/ 	.byte	0x04, 0x17
        /*001e*/ 	.short	(.L_2719 - .L_2718)
.L_2718:
        /*0020*/ 	.word	0x00000000
        /*0024*/ 	.short	0x0000
        /*0026*/ 	.short	0x0000
        /*0028*/ 	.byte	0x00, 0xf0, 0xe1, 0x02


	//----- nvinfo : EIATTR_MAXREG_COUNT
	.align		4
.L_2719:
        /*002c*/ 	.byte	0x03, 0x1b
        /*002e*/ 	.short	0x00ff


	//----- nvinfo : EIATTR_NUM_BARRIERS
	.align		4
        /*0030*/ 	.byte	0x02, 0x4c
        /*0032*/ 	.byte	0x01
	.zero		1


	//----- nvinfo : EIATTR_MERCURY_ISA_VERSION
	.align		4
        /*0034*/ 	.byte	0x03, 0x5f
        /*0036*/ 	.short	0x0000


	//----- nvinfo : EIATTR_COOP_GROUP_MASK_REGIDS
	.align		4
        /*0038*/ 	.byte	0x04, 0x29
        /*003a*/ 	.short	(.L_2721 - .L_2720)


	//   ....[0]....
.L_2720:
        /*003c*/ 	.word	0xffffffff


	//   ....[1]....
        /*0040*/ 	.word	0xffffffff


	//   ....[2]....
        /*0044*/ 	.word	0xffffffff


	//   ....[3]....
        /*0048*/ 	.word	0xffffffff


	//   ....[4]....
        /*004c*/ 	.word	0xffffffff


	//   ....[5]....
        /*0050*/ 	.word	0xffffffff


	//   ....[6]....
        /*0054*/ 	.word	0xffffffff


	//   ....[7]....
        /*0058*/ 	.word	0xffffffff


	//   ....[8]....
        /*005c*/ 	.word	0xffffffff


	//   ....[9]....
        /*0060*/ 	.word	0xffffffff


	//   ....[10]....
        /*0064*/ 	.word	0xffffffff


	//   ....[11]....
        /*0068*/ 	.word	0xffffffff


	//   ....[12]....
        /*006c*/ 	.word	0xffffffff


	//   ....[13]....
        /*0070*/ 	.word	0xffffffff


	//   ....[14]....
        /*0074*/ 	.word	0xffffffff


	//   ....[15]....
        /*0078*/ 	.word	0xffffffff


	//   ....[16]....
        /*007c*/ 	.word	0xffffffff


	//   ....[17]....
        /*0080*/ 	.word	0xffffffff


	//   ....[18]....
        /*0084*/ 	.word	0xffffffff


	//   ....[19]....
        /*0088*/ 	.word	0xffffffff


	//   ....[20]....
        /*008c*/ 	.word	0xffffffff


	//   ....[21]....
        /*0090*/ 	.word	0xffffffff


	//   ....[22]....
        /*0094*/ 	.word	0xffffffff


	//   ....[23]....
        /*0098*/ 	.word	0xffffffff


	//   ....[24]....
        /*009c*/ 	.word	0xffffffff


	//   ....[25]....
        /*00a0*/ 	.word	0xffffffff


	//   ....[26]....
        /*00a4*/ 	.word	0xffffffff


	//   ....[27]....
        /*00a8*/ 	.word	0xffffffff


	//   ....[28]....
        /*00ac*/ 	.word	0xffffffff


	//   ....[29]....
        /*00b0*/ 	.word	0xffffffff


	//   ....[30]....
        /*00b4*/ 	.word	0xffffffff


	//   ....[31]....
        /*00b8*/ 	.word	0xffffffff


	//   ....[32]....
        /*00bc*/ 	.word	0xffffffff


	//   ....[33]....
        /*00c0*/ 	.word	0xffffffff


	//   ....[34]....
        /*00c4*/ 	.word	0xffffffff


	//   ....[35]....
        /*00c8*/ 	.word	0xffffffff


	//----- nvinfo : EIATTR_COOP_GROUP_INSTR_OFFSETS
	.align		4
.L_2721:
        /*00cc*/ 	.byte	0x04, 0x28
        /*00ce*/ 	.short	(.L_2723 - .L_2722)


	//   ....[0]....
.L_2722:
        /*00d0*/ 	.word	0x000024f0


	//   ....[1]....
        /*00d4*/ 	.word	0x00002520


	//   ....[2]....
        /*00d8*/ 	.word	0x00002550


	//   ....[3]....
        /*00dc*/ 	.word	0x000025d0


	//   ....[4]....
        /*00e0*/ 	.word	0x00002600


	//   ....[5]....
        /*00e4*/ 	.word	0x00002610


	//   ....[6]....
        /*00e8*/ 	.word	0x00002640


	//   ....[7]....
        /*00ec*/ 	.word	0x00002680


	//   ....[8]....
        /*00f0*/ 	.word	0x000026b0


	//   ....[9]....
        /*00f4*/ 	.word	0x000026d0


	//   ....[10]....
        /*00f8*/ 	.word	0x00002720


	//   ....[11]....
        /*00fc*/ 	.word	0x00002750


	//   ....[12]....
        /*0100*/ 	.word	0x00002770


	//   ....[13]....
        /*0104*/ 	.word	0x000027c0


	//   ....[14]....
        /*0108*/ 	.word	0x000027f0


	//   ....[15]....
        /*010c*/ 	.word	0x00002810


	//   ....[16]....
        /*0110*/ 	.word	0x00002860


	//   ....[17]....
        /*0114*/ 	.word	0x00002870


	//   ....[18]....
        /*0118*/ 	.word	0x000031c0


	//   ....[19]....
        /*011c*/ 	.word	0x00003240


	//   ....[20]....
        /*0120*/ 	.word	0x000032b0


	//   ....[21]....
        /*0124*/ 	.word	0x000033b0


	//   ....[22]....
        /*0128*/ 	.word	0x00003420


	//   ....[23]....
        /*012c*/ 	.word	0x00003490


	//   ....[24]....
        /*0130*/ 	.word	0x00003560


	//   ....[25]....
        /*0134*/ 	.word	0x000035d0


	//   ....[26]....
        /*0138*/ 	.word	0x00003640


	//   ....[27]....
        /*013c*/ 	.word	0x00003710


	//   ....[28]....
        /*0140*/ 	.word	0x00003780


	//   ....[29]....
        /*0144*/ 	.word	0x000037f0


	//   ....[30]....
        /*0148*/ 	.word	0x000038c0


	//   ....[31]....
        /*014c*/ 	.word	0x00003930


	//   ....[32]....
        /*0150*/ 	.word	0x000039a0


	//   ....[33]....
        /*0154*/ 	.word	0x00003a70


	//   ....[34]....
        /*0158*/ 	.word	0x00003ae0


	//   ....[35]....
        /*015c*/ 	.word	0x00003b50


	//----- nvinfo : EIATTR_EXIT_INSTR_OFFSETS
	.align		4
.L_2723:
        /*0160*/ 	.byte	0x04, 0x1c
        /*0162*/ 	.short	(.L_2725 - .L_2724)


	//   ....[0]....
.L_2724:
        /*0164*/ 	.word	0x00003000


	//   ....[1]....
        /*0168*/ 	.word	0x00003160


	//----- nvinfo : EIATTR_CTAIDZ_USED
	.align		4
.L_2725:
        /*016c*/ 	.byte	0x01, 0x04
	.zero		2


	//----- nvinfo : EIATTR_CRS_STACK_SIZE
	.align		4
        /*0170*/ 	.byte	0x04, 0x1e
        /*0172*/ 	.short	(.L_2727 - .L_2726)
.L_2726:
        /*0174*/ 	.word	0x00000000
.L_2727:


//--------------------- .nv.info._Z30group_norm_nhwc_bwd_sum_kernelI11Bf16IOFp32WLi120EEv26Group_norm_nhwc_bwd_params --------------------------
	.section	.nv.info._Z30group_norm_nhwc_bwd_sum_kernelI11Bf16IOFp32WLi120EEv26Group_norm_nhwc_bwd_params,"",@"SHT_CUDA_INFO"
	.sectionflags	@""
	.align	4


	//----- nvinfo : EIATTR_CUDA_API_VERSION
	.align		4
        /*0000*/ 	.byte	0x04, 0x37
        /*0002*/ 	.short	(.L_2729 - .L_2728)
.L_2728:
        /*0004*/ 	.word	0x00000082


	//----- nvinfo : EIATTR_SW2861232_WAR
	.align		4
.L_2729:
        /*0008*/ 	.byte	0x01, 0x35
	.zero		2


	//----- nvinfo : EIATTR_PARAM_CBANK
	.align		4
        /*000c*/ 	.byte	0x04, 0x0a
        /*000e*/ 	.short	(.L_2731 - .L_2730)
	.align		4
.L_2730:
        /*0010*/ 	.word	index@(.nv.constant0._Z30group_norm_nhwc_bwd_sum_kernelI11Bf16IOFp32WLi120EEv26Group_norm_nhwc_bwd_params)
        /*0014*/ 	.short	0x0160
        /*0016*/ 	.short	0x00b8


	//----- nvinfo : EIATTR_CBANK_PARAM_SIZE
	.align		4
.L_2731:
        /*0018*/ 	.byte	0x03, 0x19
        /*001a*/ 	.short	0x00b8


	//----- nvinfo : EIATTR_KPARAM_INFO
	.align		4
        /*001c*/ 	.byte	0x04, 0x17
        /*001e*/ 	.short	(.L_2733 - .L_2732)
.L_2732:
        /*0020*/ 	.word	0x00000000
        /*0024*/ 	.short	0x0000
        /*0026*/ 	.short	0x0000
        /*0028*/ 	.byte	0x00, 0xf0, 0xe1, 0x02


	//----- nvinfo : EIATTR_MAXREG_COUNT
	.align		4
.L_2733:
        /*002c*/ 	.byte	0x03, 0x1b
        /*002e*/ 	.short	0x00ff


	//----- nvinfo : EIATTR_NUM_BARRIERS
	.align		4
        /*0030*/ 	.byte	0x02, 0x4c
        /*0032*/ 	.byte	0x01
	.zero		1


	//----- nvinfo : EIATTR_MERCURY_ISA_VERSION
	.align		4
        /*0034*/ 	.byte	0x03, 0x5f
        /*0036*/ 	.short	0x0000


	//----- nvinfo : EIATTR_COOP_GROUP_MASK_REGIDS
	.align		4
        /*0038*/ 	.byte	0x04, 0x29
        /*003a*/ 	.short	(.L_2735 - .L_2734)


	//   ....[0]....
.L_2734:
        /*003c*/ 	.word	0xffffffff


	//   ....[1]....
        /*0040*/ 	.word	0xffffffff


	//   ....[2]....
        /*0044*/ 	.word	0xffffffff


	//   ....[3]....
        /*0048*/ 	.word	0xffffffff


	//   ....[4]....
        /*004c*/ 	.word	0xffffffff


	//   ....[5]....
        /*0050*/ 	.word	0xffffffff


	//   ....[6]....
        /*0054*/ 	.word	0xffffffff


	//   ....[7]....
        /*0058*/ 	.word	0xffffffff


	//   ....[8]....
        /*005c*/ 	.word	0xffffffff


	//   ....[9]....
        /*0060*/ 	.word	0xffffffff


	//   ....[10]....
        /*0064*/ 	.word	0xffffffff


	//   ....[11]....
        /*0068*/ 	.word	0xffffffff


	//   ....[12]....
        /*006c*/ 	.word	0xffffffff


	//   ....[13]....
        /*0070*/ 	.word	0xffffffff


	//   ....[14]....
        /*0074*/ 	.word	0xffffffff


	//   ....[15]....
        /*0078*/ 	.word	0xffffffff


	//   ....[16]....
        /*007c*/ 	.word	0xffffffff


	//   ....[17]....
        /*0080*/ 	.word	0xffffffff


	//   ....[18]....
        /*0084*/ 	.word	0xffffffff


	//   ....[19]....
        /*0088*/ 	.word	0xffffffff


	//   ....[20]....
        /*008c*/ 	.word	0xffffffff


	//   ....[21]....
        /*0090*/ 	.word	0xffffffff


	//----- nvinfo : EIATTR_COOP_GROUP_INSTR_OFFSETS
	.align		4
.L_2735:
        /*0094*/ 	.byte	0x04, 0x28
        /*0096*/ 	.short	(.L_2737 - .L_2736)


	//   ....[0]....
.L_2736:
        /*0098*/ 	.word	0x000023f0


	//   ....[1]....
        /*009c*/ 	.word	0x00002410


	//   ....[2]....
        /*00a0*/ 	.word	0x00002520


	//   ....[3]....
        /*00a4*/ 	.word	0x00002530


	//   ....[4]....
        /*00a8*/ 	.word	0x000025b0


	//   ....[5]....
        /*00ac*/ 	.word	0x000025d0


	//   ....[6]....
        /*00b0*/ 	.word	0x000026e0


	//   ....[7]....
        /*00b4*/ 	.word	0x000026f0


	//   ....[8]....
        /*00b8*/ 	.word	0x00002770


	//   ....[9]....
        /*00bc*/ 	.word	0x00002790


	//   ....[10]....
        /*00c0*/ 	.word	0x000028a0


	//   ....[11]....
        /*00c4*/ 	.word	0x000028b0


	//   ....[12]....
        /*00c8*/ 	.word	0x00002930


	//   ....[13]....
        /*00cc*/ 	.word	0x00002950


	//   ....[14]....
        /*00d0*/ 	.word	0x00002a80


	//   ....[15]....
        /*00d4*/ 	.word	0x00002a90


	//   ....[16]....
        /*00d8*/ 	.word	0x00002b10


	//   ....[17]....
        /*00dc*/ 	.word	0x00002b30


	//   ....[18]....
        /*00e0*/ 	.word	0x00002c10


	//   ....[19]....
        /*00e4*/ 	.word	0x00002c20


	//   ....[20]....
        /*00e8*/ 	.word	0x00002ca0


	//   ....[21]....
        /*00ec*/ 	.word	0x00002cb0


	//----- nvinfo : EIATTR_EXIT_INSTR_OFFSETS
	.align		4
.L_2737:
        /*00f0*/ 	.byte	0x04, 0x1c
        /*00f2*/ 	.short	(.L_2739 - .L_2738)


	//   ....[0]....
.L_2738:
        /*00f4*/ 	.word	0x00003180


	//   ....[1]....
        /*00f8*/ 	.word	0x000032e0


	//----- nvinfo : EIATTR_CTAIDZ_USED
	.align		4
.L_2739:
        /*00fc*/ 	.byte	0x01, 0x04
	.zero		2


	//----- nvinfo : EIATTR_CRS_STACK_SIZE
	.align		4
        /*0100*/ 	.byte	0x04, 0x1e
        /*0102*/ 	.short	(.L_2741 - .L_2740)
.L_2740:
        /*0104*/ 	.word	0x00000000
.L_2741:


//--------------------- .nv.info._Z30group_norm_nhwc_bwd_sum_kernelI11Bf16IOFp32WLi140EEv26Group_norm_nhwc_bwd_params --------------------------
	.section	.nv.info._Z30group_norm_nhwc_bwd_sum_kernelI11Bf16IOFp32WLi140EEv26Group_norm_nhwc_bwd_params,"",@"SHT_CUDA_INFO"
	.sectionflags	@""
	.align	4


	//----- nvinfo : EIATTR_CUDA_API_VERSION
	.align		4
        /*0000*/ 	.byte	0x04, 0x37
        /*0002*/ 	.short	(.L_2743 - .L_2742)
.L_2742:
        /*0004*/ 	.word	0x00000082


	//----- nvinfo : EIATTR_SW2861232_WAR
	.align		4
.L_2743:
        /*0008*/ 	.byte	0x01, 0x35
	.zero		2


	//----- nvinfo : EIATTR_PARAM_CBANK
	.align		4
        /*000c*/ 	.byte	0x04, 0x0a
        /*000e*/ 	.short	(.L_2745 - .L_2744)
	.align		4
.L_2744:
        /*0010*/ 	.word	index@(.nv.constant0._Z30group_norm_nhwc_bwd_sum_kernelI11Bf16IOFp32WLi140EEv26Group_norm_nhwc_bwd_params)
        /*0014*/ 	.short	0x0160
        /*0016*/ 	.short	0x00b8


	//----- nvinfo : EIATTR_CBANK_PARAM_SIZE
	.align		4
.L_2745:
        /*0018*/ 	.byte	0x03, 0x19
        /*001a*/ 	.short	0x00b8


	//----- nvinfo : EIATTR_KPARAM_INFO
	.align		4
        /*001c*/ 	.byte	0x04, 0x17
        /*001e*/ 	.short	(.L_2747 - .L_2746)
.L_2746:
        /*0020*/ 	.word	0x00000000
        /*0024*/ 	.short	0x0000
        /*0026*/ 	.short	0x0000
        /*0028*/ 	.byte	0x00, 0xf0, 0xe1, 0x02


	//----- nvinfo : EIATTR_MAXREG_COUNT
	.align		4
.L_2747:
        /*002c*/ 	.byte	0x03, 0x1b
        /*002e*/ 	.short	0x00ff


	//----- nvinfo : EIATTR_NUM_BARRIERS
	.align		4
        /*0030*/ 	.byte	0x02, 0x4c
        /*0032*/ 	.byte	0x01
	.zero		1


	//----- nvinfo : EIATTR_MERCURY_ISA_VERSION
	.align		4
        /*0034*/ 	.byte	0x03, 0x5f
        /*0036*/ 	.short	0x0000


	//----- nvinfo : EIATTR_COOP_GROUP_MASK_REGIDS
	.align		4
        /*0038*/ 	.byte	0x04, 0x29
        /*003a*/ 	.short	(.L_2749 - .L_2748)


	//   ....[0]....
.L_2748:
        /*003c*/ 	.word	0xffffffff


	//   ....[1]....
        /*0040*/ 	.word	0xffffffff


	//   ....[2]....
        /*0044*/ 	.word	0xffffffff


	//   ....[3]....
        /*0048*/ 	.word	0xffffffff


	//   ....[4]....
        /*004c*/ 	.word	0xffffffff


	//   ....[5]....
        /*0050*/ 	.word	0xffffffff


	//   ....[6]....
        /*0054*/ 	.word	0xffffffff


	//   ....[7]....
        /*0058*/ 	.word	0xffffffff


	//   ....[8]....
        /*005c*/ 	.word	0xffffffff


	//   ....[9]....
        /*0060*/ 	.word	0xffffffff


	//   ....[10]....
        /*0064*/ 	.word	0xffffffff


	//   ....[11]....
        /*0068*/ 	.word	0xffffffff


	//   ....[12]....
        /*006c*/ 	.word	0xffffffff


	//   ....[13]....
        /*0070*/ 	.word	0xffffffff


	//   ....[14]....
        /*0074*/ 	.word	0xffffffff


	//   ....[15]....
        /*0078*/ 	.word	0xffffffff


	//   ....[16]....
        /*007c*/ 	.word	0xffffffff


	//   ....[17]....
        /*0080*/ 	.word	0xffffffff


	//   ....[18]....
        /*0084*/ 	.word	0xffffffff


	//   ....[19]....
        /*0088*/ 	.word	0xffffffff


	//   ....[20]....
        /*008c*/ 	.word	0xffffffff


	//   ....[21]....
        /*0090*/ 	.word	0xffffffff


	//----- nvinfo : EIATTR_COOP_GROUP_INSTR_OFFSETS
	.align		4
.L_2749:
        /*0094*/ 	.byte	0x04, 0x28
        /*0096*/ 	.short	(.L_2751 - .L_2750)


	//   ....[0]....
.L_2750:
        /*0098*/ 	.word	0x00002440


	//   ....[1]....
        /*009c*/ 	.word	0x00002460


	//   ....[2]....
        /*00a0*/ 	.word	0x00002570


	//   ....[3]....
        /*00a4*/ 	.word	0x00002580


	//   ....[4]....
        /*00a8*/ 	.word	0x00002600


	//   ....[5]....
        /*00ac*/ 	.word	0x00002620


	//   ....[6]....
        /*00b0*/ 	.word	0x00002730


	//   ....[7]....
        /*00b4*/ 	.word	0x00002740


	//   ....[8]....
        /*00b8*/ 	.word	0x000027c0


	//   ....[9]....
        /*00bc*/ 	.word	0x000027e0


	//   ....[10]....
        /*00c0*/ 	.word	0x000028f0


	//   ....[11]....
        /*00c4*/ 	.word	0x00002900


	//   ....[12]....
        /*00c8*/ 	.word	0x00002980


	//   ....[13]....
        /*00cc*/ 	.word	0x000029a0


	//   ....[14]....
        /*00d0*/ 	.word	0x00002ad0


	//   ....[15]....
        /*00d4*/ 	.word	0x00002ae0


	//   ....[16]....
        /*00d8*/ 	.word	0x00002b60


	//   ....[17]....
        /*00dc*/ 	.word	0x00002b80


	//   ....[18]....
        /*00e0*/ 	.word	0x00002c60


	//   ....[19]....
        /*00e4*/ 	.word	0x00002c70


	//   ....[20]....
        /*00e8*/ 	.word	0x00002cf0


	//   ....[21]....
        /*00ec*/ 	.word	0x00002d00


	//----- nvinfo : EIATTR_EXIT_INSTR_OFFSETS
	.align		4
.L_2751:
        /*00f0*/ 	.byte	0x04, 0x1c
        /*00f2*/ 	.short	(.L_2753 - .L_2752)


	//   ....[0]....
.L_2752:
        /*00f4*/ 	.word	0x00003270


	//   ....[1]....
        /*00f8*/ 	.word	0x000033d0


	//----- nvinfo : EIATTR_CTAIDZ_USED
	.align		4
.L_2753:
        /*00fc*/ 	.byte	0x01, 0x04
	.zero		2


	//----- nvinfo : EIATTR_CRS_STACK_SIZE
	.align		4
        /*0100*/ 	.byte	0x04, 0x1e
        /*0102*/ 	.short	(.L_2755 - .L_2754)
.L_2754:
        /*0104*/ 	.word	0x00000000
.L_2755:


//--------------------- .nv.info._Z30group_norm_nhwc_bwd_sum_kernelI11Bf16IOFp32WLi160EEv26Group_norm_nhwc_bwd_params --------------------------
	.section	.nv.info._Z30group_norm_nhwc_bwd_sum_kernelI11Bf16IOFp32WLi160EEv26Group_norm_nhwc_bwd_params,"",@"SHT_CUDA_INFO"
	.sectionflags	@""
	.align	4


	//----- nvinfo : EIATTR_CUDA_API_VERSION
	.align		4
        /*0000*/ 	.byte	0x04, 0x37
        /*0002*/ 	.short	(.L_2757 - .L_2756)
.L_2756:
        /*0004*/ 	.word	0x00000082


	//----- nvinfo : EIATTR_SW2861232_WAR
	.align		4
.L_2757:
        /*0008*/ 	.byte	0x01, 0x35
	.zero		2


	//----- nvinfo : EIATTR_PARAM_CBANK
	.align		4
        /*000c*/ 	.byte	0x04, 0x0a
        /*000e*/ 	.short	(.L_2759 - .L_2758)
	.align		4
.L_2758:
        /*0010*/ 	.word	index@(.nv.constant0._Z30group_norm_nhwc_bwd_sum_kernelI11Bf16IOFp32WLi160EEv26Group_norm_nhwc_bwd_params)
        /*0014*/ 	.short	0x0160
        /*0016*/ 	.short	0x00b8


	//----- nvinfo : EIATTR_CBANK_PARAM_SIZE
	.align		4
.L_2759:
        /*0018*/ 	.byte	0x03, 0x19
        /*001a*/ 	.short	0x00b8


	//----- nvinfo : EIATTR_KPARAM_INFO
	.align		4
        /*001c*/ 	.byte	0x04, 0x17
        /*001e*/ 	.short	(.L_2761 - .L_2760)
.L_2760:
        /*0020*/ 	.word	0x00000000
        /*0024*/ 	.short	0x0000
        /*0026*/ 	.short	0x0000
        /*0028*/ 	.byte	0x00, 0xf0, 0xe1, 0x02


	//----- nvinfo : EIATTR_MAXREG_COUNT
	.align		4
.L_2761:
        /*002c*/ 	.byte	0x03, 0x1b
        /*002e*/ 	.short	0x00ff


	//----- nvinfo : EIATTR_NUM_BARRIERS
	.align		4
        /*0030*/ 	.byte	0x02, 0x4c
        /*0032*/ 	.byte	0x01
	.zero		1


	//----- nvinfo : EIATTR_MERCURY_ISA_VERSION
	.align		4
        /*0034*/ 	.byte	0x03, 0x5f
        /*0036*/ 	.short	0x0000


	//----- nvinfo : EIATTR_COOP_GROUP_MASK_REGIDS
	.align		4
        /*0038*/ 	.byte	0x04, 0x29
        /*003a*/ 	.short	(.L_2763 - .L_2762)


	//   ....[0]....
.L_2762:
        /*003c*/ 	.word	0xffffffff


	//   ....[1]....
        /*0040*/ 	.word	0xffffffff


	//   ....[2]....
        /*0044*/ 	.word	0xffffffff


	//   ....[3]....
        /*0048*/ 	.word	0xffffffff


	//   ....[4]....
        /*004c*/ 	.word	0xffffffff


	//   ....[5]....
        /*0050*/ 	.word	0xffffffff


	//   ....[6]....
        /*0054*/ 	.word	0xffffffff


	//   ....[7]....
        /*0058*/ 	.word	0xffffffff


	//   ....[8]....
        /*005c*/ 	.word	0xffffffff


	//   ....[9]....
        /*0060*/ 	.word	0xffffffff


	//   ....[10]....
        /*0064*/ 	.word	0xffffffff


	//   ....[11]....
        /*0068*/ 	.word	0xffffffff


	//   ....[12]....
        /*006c*/ 	.word	0xffffffff


	//   ....[13]....
        /*0070*/ 	.word	0xffffffff


	//   ....[14]....
        /*0074*/ 	.word	0xffffffff


	//   ....[15]....
        /*0078*/ 	.word	0xffffffff


	//   ....[16]....
        /*007c*/ 	.word	0xffffffff


	//   ....[17]....
        /*0080*/ 	.word	0xffffffff


	//   ....[18]....
        /*0084*/ 	.word	0xffffffff


	//   ....[19]....
        /*0088*/ 	.word	0xffffffff


	//   ....[20]....
        /*008c*/ 	.word	0xffffffff


	//   ....[21]....
        /*0090*/ 	.word	0xffffffff


	//   ....[22]....
        /*0094*/ 	.word	0xffffffff


	//   ....[23]....
        /*0098*/ 	.word	0xffffffff


	//   ....[24]....
        /*009c*/ 	.word	0xffffffff


	//   ....[25]....
        /*00a0*/ 	.word	0xffffffff


	//   ....[26]....
        /*00a4*/ 	.word	0xffffffff


	//   ....[27]....
        /*00a8*/ 	.word	0xffffffff


	//   ....[28]....
        /*00ac*/ 	.word	0xffffffff


	//   ....[29]....
        /*00b0*/ 	.word	0xffffffff


	//   ....[30]....
        /*00b4*/ 	.word	0xffffffff


	//   ....[31]....
        /*00b8*/ 	.word	0xffffffff


	//   ....[32]....
        /*00bc*/ 	.word	0xffffffff


	//   ....[33]....
        /*00c0*/ 	.word	0xffffffff


	//   ....[34]....
        /*00c4*/ 	.word	0xffffffff


	//   ....[35]....
        /*00c8*/ 	.word	0xffffffff


	//----- nvinfo : EIATTR_COOP_GROUP_INSTR_OFFSETS
	.align		4
.L_2763:
        /*00cc*/ 	.byte	0x04, 0x28
        /*00ce*/ 	.short	(.L_2765 - .L_2764)


	//   ....[0]....
.L_2764:
        /*00d0*/ 	.word	0x000023a0


	//   ....[1]....
        /*00d4*/ 	.word	0x000023d0


	//   ....[2]....
        /*00d8*/ 	.word	0x00002400


	//   ....[3]....
        /*00dc*/ 	.word	0x00002490


	//   ....[4]....
        /*00e0*/ 	.word	0x000024b0


	//   ....[5]....
        /*00e4*/ 	.word	0x000024c0


	//   ....[6]....
        /*00e8*/ 	.word	0x00002520


	//   ....[7]....
        /*00ec*/ 	.word	0x00002550


	//   ....[8]....
        /*00f0*/ 	.word	0x00002560


	//   ....[9]....
        /*00f4*/ 	.word	0x000025c0


	//   ....[10]....
        /*00f8*/ 	.word	0x000025f0


	//   ....[11]....
        /*00fc*/ 	.word	0x00002600


	//   ....[12]....
        /*0100*/ 	.word	0x00002660


	//   ....[13]....
        /*0104*/ 	.word	0x00002690


	//   ....[14]....
        /*0108*/ 	.word	0x000026a0


	//   ....[15]....
        /*010c*/ 	.word	0x00002700


	//   ....[16]....
        /*0110*/ 	.word	0x00002710


	//   ....[17]....
        /*0114*/ 	.word	0x00002720


	//   ....[18]....
        /*0118*/ 	.word	0x00002e80


	//   ....[19]....
        /*011c*/ 	.word	0x00002f00


	//   ....[20]....
        /*0120*/ 	.word	0x00002f70


	//   ....[21]....
        /*0124*/ 	.word	0x00003070


	//   ....[22]....
        /*0128*/ 	.word	0x000030e0


	//   ....[23]....
        /*012c*/ 	.word	0x00003150


	//   ....[24]....
        /*0130*/ 	.word	0x00003220


	//   ....[25]....
        /*0134*/ 	.word	0x00003290


	//   ....[26]....
        /*0138*/ 	.word	0x00003300


	//   ....[27]....
        /*013c*/ 	.word	0x000033d0


	//   ....[28]....
        /*0140*/ 	.word	0x00003440


	//   ....[29]....
        /*0144*/ 	.word	0x000034b0


	//   ....[30]....
        /*0148*/ 	.word	0x00003580


	//   ....[31]....
        /*014c*/ 	.word	0x000035f0


	//   ....[32]....
        /*0150*/ 	.word	0x00003660


	//   ....[33]....
        /*0154*/ 	.word	0x00003730


	//   ....[34]....
        /*0158*/ 	.word	0x000037a0


	//   ....[35]....
        /*015c*/ 	.word	0x00003810


	//----- nvinfo : EIATTR_EXIT_INSTR_OFFSETS
	.align		4
.L_2765:
        /*0160*/ 	.byte	0x04, 0x1c
        /*0162*/ 	.short	(.L_2767 - .L_2766)


	//   ....[0]....
.L_2766:
        /*0164*/ 	.word	0x00002cc0


	//   ....[1]....
        /*0168*/ 	.word	0x00002e20


	//----- nvinfo : EIATTR_CTAIDZ_USED
	.align		4
.L_2767:
        /*016c*/ 	.byte	0x01, 0x04
	.zero		2


	//----- nvinfo : EIATTR_CRS_STACK_SIZE
	.align		4
        /*0170*/ 	.byte	0x04, 0x1e
        /*0172*/ 	.short	(.L_2769 - .L_2768)
.L_2768:
        /*0174*/ 	.word	0x00000000
.L_2769:


//--------------------- .nv.info._Z30group_norm_nhwc_bwd_sum_kernelI11Bf16IOBf16WLi196EEv26Group_norm_nhwc_bwd_params --------------------------
	.section	.nv.info._Z30group_norm_nhwc_bwd_sum_kernelI11Bf16IOBf16WLi196EEv26Group_norm_nhwc_bwd_params,"",@"SHT_CUDA_INFO"
	.sectionflags	@""
	.align	4


	//----- nvinfo : EIATTR_CUDA_API_VERSION
	.align		4
        /*0000*/ 	.byte	0x04, 0x37
        /*0002*/ 	.short	(.L_2771 - .L_2770)
.L_2770:
        /*0004*/ 	.word	0x00000082


	//----- nvinfo : EIATTR_SW2861232_WAR
	.align		4
.L_2771:
        /*0008*/ 	.byte	0x01, 0x35
	.zero		2


	//----- nvinfo : EIATTR_PARAM_CBANK
	.align		4
        /*000c*/ 	.byte	0x04, 0x0a
        /*000e*/ 	.short	(.L_2773 - .L_2772)
	.align		4
.L_2772:
        /*0010*/ 	.word	index@(.nv.constant0._Z30group_norm_nhwc_bwd_sum_kernelI11Bf16IOBf16WLi196EEv26Group_norm_nhwc_bwd_params)
        /*0014*/ 	.short	0x0160
        /*0016*/ 	.short	0x00b8


	//----- nvinfo : EIATTR_CBANK_PARAM_SIZE
	.align		4
.L_2773:
        /*0018*/ 	.byte	0x03, 0x19
        /*001a*/ 	.short	0x00b8


	//----- nvinfo : EIATTR_KPARAM_INFO
	.align		4
        /*001c*/ 	.byte	0x04, 0x17
        /*001e*/ 	.short	(.L_2775 - .L_2774)
.L_2774:
        /*0020*/ 	.word	0x00000000
        /*0024*/ 	.short	0x0000
        /*0026*/ 	.short	0x0000
        /*0028*/ 	.byte	0x00, 0xf0, 0xe1, 0x02


	//----- nvinfo : EIATTR_MAXREG_COUNT
	.align		4
.L_2775:
        /*002c*/ 	.byte	0x03, 0x1b
        /*002e*/ 	.short	0x00ff


	//----- nvinfo : EIATTR_NUM_BARRIERS
	.align		4
        /*0030*/ 	.byte	0x02, 0x4c
        /*0032*/ 	.byte	0x01
	.zero		1


	//----- nvinfo : EIATTR_MERCURY_ISA_VERSION
	.align		4
        /*0034*/ 	.byte	0x03, 0x5f
        /*0036*/ 	.short	0x0000


	//----- nvinfo : EIATTR_COOP_GROUP_MASK_REGIDS
	.align		4
        /*0038*/ 	.byte	0x04, 0x29
        /*003a*/ 	.short	(.L_2777 - .L_2776)


	//   ....[0]....
.L_2776:
        /*003c*/ 	.word	0xffffffff


	//   ....[1]....
        /*0040*/ 	.word	0xffffffff


	//   ....[2]....
        /*0044*/ 	.word	0xffffffff


	//   ....[3]....
        /*0048*/ 	.word	0xffffffff


	//   ....[4]....
        /*004c*/ 	.word	0xffffffff


	//   ....[5]....
        /*0050*/ 	.word	0xffffffff


	//   ....[6]....
        /*0054*/ 	.word	0xffffffff


	//   ....[7]....
        /*0058*/ 	.word	0xffffffff


	//   ....[8]....
        /*005c*/ 	.word	0xffffffff


	//   ....[9]....
        /*0060*/ 	.word	0xffffffff


	//   ....[10]....
        /*0064*/ 	.word	0xffffffff


	//   ....[11]....
        /*0068*/ 	.word	0xffffffff


	//   ....[12]....
        /*006c*/ 	.word	0xffffffff


	//   ....[13]....
        /*0070*/ 	.word	0xffffffff


	//   ....[14]....
        /*0074*/ 	.word	0xffffffff


	//   ....[15]....
        /*0078*/ 	.word	0xffffffff


	//   ....[16]....
        /*007c*/ 	.word	0xffffffff


	//   ....[17]....
        /*0080*/ 	.word	0xffffffff


	//   ....[18]....
        /*0084*/ 	.word	0xffffffff


	//   ....[19]....
        /*0088*/ 	.word	0xffffffff


	//   ....[20]....
        /*008c*/ 	.word	0xffffffff


	//   ....[21]....
        /*0090*/ 	.word	0xffffffff


	//----- nvinfo : EIATTR_COOP_GROUP_INSTR_OFFSETS
	.align		4
.L_2777:
        /*0094*/ 	.byte	0x04, 0x28
        /*0096*/ 	.short	(.L_2779 - .L_2778)


	//   ....[0]....
.L_2778:
        /*0098*/ 	.word	0x000025a0


	//   ....[1]....
        /*009c*/ 	.word	0x000025c0


	//   ....[2]....
        /*00a0*/ 	.word	0x000026d0


	//   ....[3]....
        /*00a4*/ 	.word	0x000026e0


	//   ....[4]....
        /*00a8*/ 	.word	0x00002760


	//   ....[5]....
        /*00ac*/ 	.word	0x00002780


	//   ....[6]....
        /*00b0*/ 	.word	0x00002890


	//   ....[7]....
        /*00b4*/ 	.word	0x000028a0


	//   ....[8]....
        /*00b8*/ 	.word	0x00002920


	//   ....[9]....
        /*00bc*/ 	.word	0x00002940


	//   ....[10]....
        /*00c0*/ 	.word	0x00002a50


	//   ....[11]....
        /*00c4*/ 	.word	0x00002a60


	//   ....[12]....
        /*00c8*/ 	.word	0x00002ae0


	//   ....[13]....
        /*00cc*/ 	.word	0x00002b00


	//   ....[14]....
        /*00d0*/ 	.word	0x00002c30


	//   ....[15]....
        /*00d4*/ 	.word	0x00002c40


	//   ....[16]....
        /*00d8*/ 	.word	0x00002cc0


	//   ....[17]....
        /*00dc*/ 	.word	0x00002ce0


	//   ....[18]....
        /*00e0*/ 	.word	0x00002dc0


	//   ....[19]....
        /*00e4*/ 	.word	0x00002dd0


	//   ....[20]....
        /*00e8*/ 	.word	0x00002e50


	//   ....[21]....
        /*00ec*/ 	.word	0x00002e60


	//----- nvinfo : EIATTR_EXIT_INSTR_OFFSETS
	.align		4
.L_2779:
        /*00f0*/ 	.byte	0x04, 0x1c
        /*00f2*/ 	.short	(.L_2781 - .L_2780)


	//   ....[0]....
.L_2780:
        /*00f4*/ 	.word	0x00003510


	//   ....[1]....
        /*00f8*/ 	.word	0x00003670


	//----- nvinfo : EIATTR_CTAIDZ_USED
	.align		4
.L_2781:
        /*00fc*/ 	.byte	0x01, 0x04
	.zero		2


	//----- nvinfo : EIATTR_CRS_STACK_SIZE
	.align		4
        /*0100*/ 	.byte	0x04, 0x1e
        /*0102*/ 	.short	(.L_2783 - .L_2782)
.L_2782:
        /*0104*/ 	.word	0x00000000
.L_2783:


//--------------------- .nv.info._Z30group_norm_nhwc_bwd_sum_kernelI11Bf16IOBf16WLi168EEv26Group_norm_nhwc_bwd_params --------------------------
	.section	.nv.info._Z30group_norm_nhwc_bwd_sum_kernelI11Bf16IOBf16WLi168EEv26Group_norm_nhwc_bwd_params,"",@"SHT_CUDA_INFO"
	.sectionflags	@""
	.align	4


	//----- nvinfo : EIATTR_CUDA_API_VERSION
	.align		4
        /*0000*/ 	.byte	0x04, 0x37
        /*0002*/ 	.short	(.L_2785 - .L_2784)
.L_2784:
        /*0004*/ 	.word	0x00000082


	//----- nvinfo : EIATTR_SW2861232_WAR
	.align		4
.L_2785:
        /*0008*/ 	.byte	0x01, 0x35
	.zero		2


	//----- nvinfo : EIATTR_PARAM_CBANK
	.align		4
        /*000c*/ 	.byte	0x04, 0x0a
        /*000e*/ 	.short	(.L_2787 - .L_2786)
	.align		4
.L_2786:
        /*0010*/ 	.word	index@(.nv.constant0._Z30group_norm_nhwc_bwd_sum_kernelI11Bf16IOBf16WLi168EEv26Group_norm_nhwc_bwd_params)
        /*0014*/ 	.short	0x0160
        /*0016*/ 	.short	0x00b8


	//----- nvinfo : EIATTR_CBANK_PARAM_SIZE
	.align		4
.L_2787:
        /*0018*/ 	.byte	0x03, 0x19
        /*001a*/ 	.short	0x00b8


	//----- nvinfo : EIATTR_KPARAM_INFO
	.align		4
        /*001c*/ 	.byte	0x04, 0x17
        /*001e*/ 	.short	(.L_2789 - .L_2788)
.L_2788:
        /*0020*/ 	.word	0x00000000
        /*0024*/ 	.short	0x0000
        /*0026*/ 	.short	0x0000
        /*0028*/ 	.byte	0x00, 0xf0, 0xe1, 0x02


	//----- nvinfo : EIATTR_MAXREG_COUNT
	.align		4
.L_2789:
        /*002c*/ 	.byte	0x03, 0x1b
        /*002e*/ 	.short	0x00ff


	//----- nvinfo : EIATTR_NUM_BARRIERS
	.align		4
        /*0030*/ 	.byte	0x02, 0x4c
        /*0032*/ 	.byte	0x01
	.zero		1


	//----- nvinfo : EIATTR_MERCURY_ISA_VERSION
	.align		4
        /*0034*/ 	.byte	0x03, 0x5f
        /*0036*/ 	.short	0x0000


	//----- nvinfo : EIATTR_COOP_GROUP_MASK_REGIDS
	.align		4
        /*0038*/ 	.byte	0x04, 0x29
        /*003a*/ 	.short	(.L_2791 - .L_2790)


	//   ....[0]....
.L_2790:
        /*003c*/ 	.word	0xffffffff


	//   ....[1]....
        /*0040*/ 	.word	0xffffffff


	//   ....[2]....
        /*0044*/ 	.word	0xffffffff


	//   ....[3]....
        /*0048*/ 	.word	0xffffffff


	//   ....[4]....
        /*004c*/ 	.word	0xffffffff


	//   ....[5]....
        /*0050*/ 	.word	0xffffffff


	//   ....[6]....
        /*0054*/ 	.word	0xffffffff


	//   ....[7]....
        /*0058*/ 	.word	0xffffffff


	//   ....[8]....
        /*005c*/ 	.word	0xffffffff


	//   ....[9]....
        /*0060*/ 	.word	0xffffffff


	//   ....[10]....
        /*0064*/ 	.word	0xffffffff


	//   ....[11]....
        /*0068*/ 	.word	0xffffffff


	//   ....[12]....
        /*006c*/ 	.word	0xffffffff


	//   ....[13]....
        /*0070*/ 	.word	0xffffffff


	//   ....[14]....
        /*0074*/ 	.word	0xffffffff


	//   ....[15]....
        /*0078*/ 	.word	0xffffffff


	//   ....[16]....
        /*007c*/ 	.word	0xffffffff


	//   ....[17]....
        /*0080*/ 	.word	0xffffffff


	//   ....[18]....
        /*0084*/ 	.word	0xffffffff


	//   ....[19]....
        /*0088*/ 	.word	0xffffffff


	//   ....[20]....
        /*008c*/ 	.word	0xffffffff


	//   ....[21]....
        /*0090*/ 	.word	0xffffffff


	//----- nvinfo : EIATTR_COOP_GROUP_INSTR_OFFSETS
	.align		4
.L_2791:
        /*0094*/ 	.byte	0x04, 0x28
        /*0096*/ 	.short	(.L_2793 - .L_2792)


	//   ....[0]....
.L_2792:
        /*0098*/ 	.word	0x00002560


	//   ....[1]....
        /*009c*/ 	.word	0x00002580


	//   ....[2]....
        /*00a0*/ 	.word	0x00002690


	//   ....[3]....
        /*00a4*/ 	.word	0x000026a0


	//   ....[4]....
        /*00a8*/ 	.word	0x00002720


	//   ....[5]....
        /*00ac*/ 	.word	0x00002740


	//   ....[6]....
        /*00b0*/ 	.word	0x00002850


	//   ....[7]....
        /*00b4*/ 	.word	0x00002860


	//   ....[8]....
        /*00b8*/ 	.word	0x000028e0


	//   ....[9]....
        /*00bc*/ 	.word	0x00002900


	//   ....[10]....
        /*00c0*/ 	.word	0x00002a10


	//   ....[11]....
        /*00c4*/ 	.word	0x00002a20


	//   ....[12]....
        /*00c8*/ 	.word	0x00002aa0


	//   ....[13]....
        /*00cc*/ 	.word	0x00002ac0


	//   ....[14]....
        /*00d0*/ 	.word	0x00002bf0


	//   ....[15]....
        /*00d4*/ 	.word	0x00002c00


	//   ....[16]....
        /*00d8*/ 	.word	0x00002c80


	//   ....[17]....
        /*00dc*/ 	.word	0x00002ca0


	//   ....[18]....
        /*00e0*/ 	.word	0x00002d80


	//   ....[19]....
        /*00e4*/ 	.word	0x00002d90


	//   ....[20]....
        /*00e8*/ 	.word	0x00002e10


	//   ....[21]....
        /*00ec*/ 	.word	0x00002e20


	//----- nvinfo : EIATTR_EXIT_INSTR_OFFSETS
	.align		4
.L_2793:
        /*00f0*/ 	.byte	0x04, 0x1c
        /*00f2*/ 	.short	(.L_2795 - .L_2794)


	//   ....[0]....
.L_2794:
        /*00f4*/ 	.word	0x00003430


	//   ....[1]....
        /*00f8*/ 	.word	0x00003590


	//----- nvinfo : EIATTR_CTAIDZ_USED
	.align		4
.L_2795:
        /*00fc*/ 	.byte	0x01, 0x04
	.zero		2


	//----- nvinfo : EIATTR_CRS_STACK_SIZE
	.align		4
        /*0100*/ 	.byte	0x04, 0x1e
        /*0102*/ 	.short	(.L_2797 - .L_2796)
.L_2796:
        /*0104*/ 	.word	0x00000000
.L_2797:


//--------------------- .nv.info._Z30group_norm_nhwc_bwd_sum_kernelI11Bf16IOBf16WLi64EEv26Group_norm_nhwc_bwd_params --------------------------
	.section	.nv.info._Z30group_norm_nhwc_bwd_sum_kernelI11Bf16IOBf16WLi64EEv26Group_norm_nhwc_bwd_params,"",@"SHT_CUDA_INFO"
	.sectionflags	@""
	.align	4


	//----- nvinfo : EIATTR_CUDA_API_VERSION
	.align		4
        /*0000*/ 	.byte	0x04, 0x37
        /*0002*/ 	.short	(.L_2799 - .L_2798)
.L_2798:
        /*0004*/ 	.word	0x00000082


	//----- nvinfo : EIATTR_SW2861232_WAR
	.align		4
.L_2799:
        /*0008*/ 	.byte	0x01, 0x35
	.zero		2


	//----- nvinfo : EIATTR_PARAM_CBANK
	.align		4
        /*000c*/ 	.byte	0x04, 0x0a
        /*000e*/ 	.short	(.L_2801 - .L_2800)
	.align		4
.L_2800:
        /*0010*/ 	.word	index@(.nv.constant0._Z30group_norm_nhwc_bwd_sum_kernelI11Bf16IOBf16WLi64EEv26Group_norm_nhwc_bwd_params)
        /*0014*/ 	.short	0x0160
        /*0016*/ 	.short	0x00b8


	//----- nvinfo : EIATTR_CBANK_PARAM_SIZE
	.align		4
.L_2801:
        /*0018*/ 	.byte	0x03, 0x19
        /*001a*/ 	.short	0x00b8


	//----- nvinfo : EIATTR_KPARAM_INFO
	.align		4
        /*001c*/ 	.byte	0x04, 0x17
        /*001e*/ 	.short	(.L_2803 - .L_2802)
.L_2802:
        /*0020*/ 	.word	0x00000000
        /*0024*/ 	.short	0x0000
        /*0026*/ 	.short	0x0000
        /*0028*/ 	.byte	0x00, 0xf0, 0xe1, 0x02


	//----- nvinfo : EIATTR_MAXREG_COUNT
	.align		4
.L_2803:
        /*002c*/ 	.byte	0x03, 0x1b
        /*002e*/ 	.short	0x00ff


	//----- nvinfo : EIATTR_NUM_BARRIERS
	.align		4
        /*0030*/ 	.byte	0x02, 0x4c
        /*0032*/ 	.byte	0x01
	.zero		1


	//----- nvinfo : EIATTR_MERCURY_ISA_VERSION
	.align		4
        /*0034*/ 	.byte	0x03, 0x5f
        /*0036*/ 	.short	0x0000


	//----- nvinfo : EIATTR_COOP_GROUP_MASK_REGIDS
	.align		4
        /*0038*/ 	.byte	0x04, 0x29
        /*003a*/ 	.short	(.L_2805 - .L_2804)


	//   ....[0]....
.L_2804:
        /*003c*/ 	.word	0xffffffff


	//   ....[1]....
        /*0040*/ 	.word	0xffffffff


	//   ....[2]....
        /*0044*/ 	.word	0xffffffff


	//   ....[3]....
        /*0048*/ 	.word	0xffffffff


	//   ....[4]....
        /*004c*/ 	.word	0xffffffff


	//   ....[5]....
        /*0050*/ 	.word	0xffffffff


	//   ....[6]....
        /*0054*/ 	.word	0xffffffff


	//   ....[7]....
        /*0058*/ 	.word	0xffffffff


	//   ....[8]....
        /*005c*/ 	.word	0xffffffff


	//   ....[9]....
        /*0060*/ 	.word	0xffffffff


	//   ....[10]....
        /*0064*/ 	.word	0xffffffff


	//   ....[11]....
        /*0068*/ 	.word	0xffffffff


	//   ....[12]....
        /*006c*/ 	.word	0xffffffff


	//   ....[13]....
        /*0070*/ 	.word	0xffffffff


	//   ....[14]....
        /*0074*/ 	.word	0xffffffff


	//   ....[15]....
        /*0078*/ 	.word	0xffffffff


	//   ....[16]....
        /*007c*/ 	.word	0xffffffff


	//   ....[17]....
        /*0080*/ 	.word	0xffffffff


	//   ....[18]....
        /*0084*/ 	.word	0xffffffff


	//   ....[19]....
        /*0088*/ 	.word	0xffffffff


	//   ....[20]....
        /*008c*/ 	.word	0xffffffff


	//   ....[21]....
        /*0090*/ 	.word	0xffffffff


	//   ....[22]....
        /*0094*/ 	.word	0xffffffff


	//   ....[23]....
        /*0098*/ 	.word	0xffffffff


	//   ....[24]....
        /*009c*/ 	.word	0xffffffff


	//   ....[25]....
        /*00a0*/ 	.word	0xffffffff


	//   ....[26]....
        /*00a4*/ 	.word	0xffffffff


	//   ....[27]....
        /*00a8*/ 	.word	0xffffffff


	//   ....[28]....
        /*00ac*/ 	.word	0xffffffff


	//   ....[29]....
        /*00b0*/ 	.word	0xffffffff


	//   ....[30]....
        /*00b4*/ 	.word	0xffffffff


	//   ....[31]....
        /*00b8*/ 	.word	0xffffffff


	//   ....[32]....
        /*00bc*/ 	.word	0xffffffff


	//   ....[33]....
        /*00c0*/ 	.word	0xffffffff


	//   ....[34]....
        /*00c4*/ 	.word	0xffffffff


	//   ....[35]....
        /*00c8*/ 	.word	0xffffffff


	//----- nvinfo : EIATTR_COOP_GROUP_INSTR_OFFSETS
	.align		4
.L_2805:
        /*00cc*/ 	.byte	0x04, 0x28
        /*00ce*/ 	.short	(.L_2807 - .L_2806)


	//   ....[0]....
.L_2806:
        /*00d0*/ 	.word	0x00001500


	//   ....[1]....
        /*00d4*/ 	.word	0x00001530


	//   ....[2]....
        /*00d8*/ 	.word	0x00001560


	//   ....[3]....
        /*00dc*/ 	.word	0x000015e0


	//   ....[4]....
        /*00e0*/ 	.word	0x00001610


	//   ....[5]....
        /*00e4*/ 	.word	0x00001620


	//   ....[6]....
        /*00e8*/ 	.word	0x00001650


	//   ....[7]....
        /*00ec*/ 	.word	0x00001690


	//   ....[8]....
        /*00f0*/ 	.word	0x000016c0


	//   ....[9]....
        /*00f4*/ 	.word	0x000016e0


	//   ....[10]....
        /*00f8*/ 	.word	0x00001730


	//   ....[11]....
        /*00fc*/ 	.word	0x00001760


	//   ....[12]....
        /*0100*/ 	.word	0x00001780


	//   ....[13]....
        /*0104*/ 	.word	0x000017d0


	//   ....[14]....
        /*0108*/ 	.word	0x00001800


	//   ....[15]....
        /*010c*/ 	.word	0x00001860


	//   ....[16]....
        /*0110*/ 	.word	0x00001870


	//   ....[17]....
        /*0114*/ 	.word	0x00001880


	//   ....[18]....
        /*0118*/ 	.word	0x00001da0


	//   ....[19]....
        /*011c*/ 	.word	0x00001e20


	//   ....[20]....
        /*0120*/ 	.word	0x00001e90


	//   ....[21]....
        /*0124*/ 	.word	0x00001f90


	//   ....[22]....
        /*0128*/ 	.word	0x00002000


	//   ....[23]....
        /*012c*/ 	.word	0x00002070


	//   ....[24]....
        /*0130*/ 	.word	0x00002140


	//   ....[25]....
        /*0134*/ 	.word	0x000021b0


	//   ....[26]....
        /*0138*/ 	.word	0x00002220


	//   ....[27]....
        /*013c*/ 	.word	0x000022f0


	//   ....[28]....
        /*0140*/ 	.word	0x00002360


	//   ....[29]....
        /*0144*/ 	.word	0x000023d0


	//   ....[30]....
        /*0148*/ 	.word	0x000024c0


	//   ....[31]....
        /*014c*/ 	.word	0x00002530


	//   ....[32]....
        /*0150*/ 	.word	0x000025a0


	//   ....[33]....
        /*0154*/ 	.word	0x00002670


	//   ....[34]....
        /*0158*/ 	.word	0x000026e0


	//   ....[35]....
        /*015c*/ 	.word	0x00002750


	//----- nvinfo : EIATTR_EXIT_INSTR_OFFSETS
	.align		4
.L_2807:
        /*0160*/ 	.byte	0x04, 0x1c
        /*0162*/ 	.short	(.L_2809 - .L_2808)


	//   ....[0]....
.L_2808:
        /*0164*/ 	.word	0x00001be0


	//   ....[1]....
        /*0168*/ 	.word	0x00001d40


	//----- nvinfo : EIATTR_CTAIDZ_USED
	.align		4
.L_2809:
        /*016c*/ 	.byte	0x01, 0x04
	.zero		2


	//----- nvinfo : EIATTR_CRS_STACK_SIZE
	.align		4
        /*0170*/ 	.byte	0x04, 0x1e
        /*0172*/ 	.short	(.L_2811 - .L_2810)
.L_2810:
        /*0174*/ 	.word	0x00000000
.L_2811:


//--------------------- .nv.info._Z30group_norm_nhwc_bwd_sum_kernelI11Bf16IOBf16WLi128EEv26Group_norm_nhwc_bwd_params --------------------------
	.section	.nv.info._Z30group_norm_nhwc_bwd_sum_kernelI11Bf16IOBf16WLi128EEv26Group_norm_nhwc_bwd_params,"",@"SHT_CUDA_INFO"
	.sectionflags	@""
	.align	4


	//----- nvinfo : EIATTR_CUDA_API_VERSION
	.align		4
        /*0000*/ 	.byte	0x04, 0x37
        /*0002*/ 	.short	(.L_2813 - .L_2812)
.L_2812:
        /*0004*/ 	.word	0x00000082


	//----- nvinfo : EIATTR_SW2861232_WAR
	.align		4
.L_2813:
        /*0008*/ 	.byte	0x01, 0x35
	.zero		2


	//----- nvinfo : EIATTR_PARAM_CBANK
	.align		4
        /*000c*/ 	.byte	0x04, 0x0a
        /*000e*/ 	.short	(.L_2815 - .L_2814)
	.align		4
.L_2814:
        /*0010*/ 	.word	index@(.nv.constant0._Z30group_norm_nhwc_bwd_sum_kernelI11Bf16IOBf16WLi128EEv26Group_norm_nhwc_bwd_params)
        /*0014*/ 	.short	0x0160
        /*0016*/ 	.short	0x00b8


	//----- nvinfo : EIATTR_CBANK_PARAM_SIZE
	.align		4
.L_2815:
        /*0018*/ 	.byte	0x03, 0x19
        /*001a*/ 	.short	0x00b8


	//----- nvinfo : EIATTR_KPARAM_INFO
	.align		4
        /*001c*/ 	.byte	0x04, 0x17
        /*001e*/ 	.short	(.L_2817 - .L_2816)
.L_2816:
        /*0020*/ 	.word	0x00000000
        /*0024*/ 	.short	0x0000
        /*0026*/ 	.short	0x0000
        /*0028*/ 	.byte	0x00, 0xf0, 0xe1, 0x02


	//----- nvinfo : EIATTR_MAXREG_COUNT
	.align		4
.L_2817:
        /*002c*/ 	.byte	0x03, 0x1b
        /*002e*/ 	.short	0x00ff


	//----- nvinfo : EIATTR_NUM_BARRIERS
	.align		4
        /*0030*/ 	.byte	0x02, 0x4c
        /*0032*/ 	.byte	0x01
	.zero		1


	//----- nvinfo : EIATTR_MERCURY_ISA_VERSION
	.align		4
        /*0034*/ 	.byte	0x03, 0x5f
        /*0036*/ 	.short	0x0000


	//----- nvinfo : EIATTR_COOP_GROUP_MASK_REGIDS
	.align		4
        /*0038*/ 	.byte	0x04, 0x29
        /*003a*/ 	.short	(.L_2819 - .L_2818)


	//   ....[0]....
.L_2818:
        /*003c*/ 	.word	0xffffffff


	//   ....[1]....
        /*0040*/ 	.word	0xffffffff


	//   ....[2]....
        /*0044*/ 	.word	0xffffffff


	//   ....[3]....
        /*0048*/ 	.word	0xffffffff


	//   ....[4]....
        /*004c*/ 	.word	0xffffffff


	//   ....[5]....
        /*0050*/ 	.word	0xffffffff


	//   ....[6]....
        /*0054*/ 	.word	0xffffffff


	//   ....[7]....
        /*0058*/ 	.word	0xffffffff


	//   ....[8]....
        /*005c*/ 	.word	0xffffffff


	//   ....[9]....
        /*0060*/ 	.word	0xffffffff


	//   ....[10]....
        /*0064*/ 	.word	0xffffffff


	//   ....[11]....
        /*0068*/ 	.word	0xffffffff


	//   ....[12]....
        /*006c*/ 	.word	0xffffffff


	//   ....[13]....
        /*0070*/ 	.word	0xffffffff


	//   ....[14]....
        /*0074*/ 	.word	0xffffffff


	//   ....[15]....
        /*0078*/ 	.word	0xffffffff


	//   ....[16]....
        /*007c*/ 	.word	0xffffffff


	//   ....[17]....
        /*0080*/ 	.word	0xffffffff


	//   ....[18]....
        /*0084*/ 	.word	0xffffffff


	//   ....[19]....
        /*0088*/ 	.word	0xffffffff


	//   ....[20]....
        /*008c*/ 	.word	0xffffffff


	//   ....[21]....
        /*0090*/ 	.word	0xffffffff


	//   ....[22]....
        /*0094*/ 	.word	0xffffffff


	//   ....[23]....
        /*0098*/ 	.word	0xffffffff


	//   ....[24]....
        /*009c*/ 	.word	0xffffffff


	//   ....[25]....
        /*00a0*/ 	.word	0xffffffff


	//   ....[26]....
        /*00a4*/ 	.word	0xffffffff


	//   ....[27]....
        /*00a8*/ 	.word	0xffffffff


	//   ....[28]....
        /*00ac*/ 	.word	0xffffffff


	//   ....[29]....
        /*00b0*/ 	.word	0xffffffff


	//   ....[30]....
        /*00b4*/ 	.word	0xffffffff


	//   ....[31]....
        /*00b8*/ 	.word	0xffffffff


	//   ....[32]....
        /*00bc*/ 	.word	0xffffffff


	//   ....[33]....
        /*00c0*/ 	.word	0xffffffff


	//   ....[34]....
        /*00c4*/ 	.word	0xffffffff


	//   ....[35]....
        /*00c8*/ 	.word	0xffffffff


	//----- nvinfo : EIATTR_COOP_GROUP_INSTR_OFFSETS
	.align		4
.L_2819:
        /*00cc*/ 	.byte	0x04, 0x28
        /*00ce*/ 	.short	(.L_2821 - .L_2820)


	//   ....[0]....
.L_2820:
        /*00d0*/ 	.word	0x000023c0


	//   ....[1]....
        /*00d4*/ 	.word	0x000023f0


	//   ....[2]....
        /*00d8*/ 	.word	0x00002420


	//   ....[3]....
        /*00dc*/ 	.word	0x000024b0


	//   ....[4]....
        /*00e0*/ 	.word	0x000024d0


	//   ....[5]....
        /*00e4*/ 	.word	0x000024e0


	//   ....[6]....
        /*00e8*/ 	.word	0x00002540


	//   ....[7]....
        /*00ec*/ 	.word	0x00002570


	//   ....[8]....
        /*00f0*/ 	.word	0x00002580


	//   ....[9]....
        /*00f4*/ 	.word	0x000025e0


	//   ....[10]....
        /*00f8*/ 	.word	0x00002610


	//   ....[11]....
        /*00fc*/ 	.word	0x00002620


	//   ....[12]....
        /*0100*/ 	.word	0x00002680


	//   ....[13]....
        /*0104*/ 	.word	0x000026b0


	//   ....[14]....
        /*0108*/ 	.word	0x000026c0


	//   ....[15]....
        /*010c*/ 	.word	0x00002720


	//   ....[16]....
        /*0110*/ 	.word	0x00002730


	//   ....[17]....
        /*0114*/ 	.word	0x00002740


	//   ....[18]....
        /*0118*/ 	.word	0x00002e10


	//   ....[19]....
        /*011c*/ 	.word	0x00002e90


	//   ....[20]....
        /*0120*/ 	.word	0x00002f00


	//   ....[21]....
        /*0124*/ 	.word	0x00003000


	//   ....[22]....
        /*0128*/ 	.word	0x00003070


	//   ....[23]....
        /*012c*/ 	.word	0x000030e0


	//   ....[24]....
        /*0130*/ 	.word	0x000031b0


	//   ....[25]....
        /*0134*/ 	.word	0x00003220


	//   ....[26]....
        /*0138*/ 	.word	0x00003290


	//   ....[27]....
        /*013c*/ 	.word	0x00003360


	//   ....[28]....
        /*0140*/ 	.word	0x000033d0


	//   ....[29]....
        /*0144*/ 	.word	0x00003440


	//   ....[30]....
        /*0148*/ 	.word	0x00003510


	//   ....[31]....
        /*014c*/ 	.word	0x00003580


	//   ....[32]....
        /*0150*/ 	.word	0x000035f0


	//   ....[33]....
        /*0154*/ 	.word	0x000036c0


	//   ....[34]....
        /*0158*/ 	.word	0x00003730


	//   ....[35]....
        /*015c*/ 	.word	0x000037a0


	//----- nvinfo : EIATTR_EXIT_INSTR_OFFSETS
	.align		4
.L_2821:
        /*0160*/ 	.byte	0x04, 0x1c
        /*0162*/ 	.short	(.L_2823 - .L_2822)


	//   ....[0]....
.L_2822:
        /*0164*/ 	.word	0x00002c50


	//   ....[1]....
        /*0168*/ 	.word	0x00002db0


	//----- nvinfo : EIATTR_CTAIDZ_USED
	.align		4
.L_2823:
        /*016c*/ 	.byte	0x01, 0x04
	.zero		2


	//----- nvinfo : EIATTR_CRS_STACK_SIZE
	.align		4
        /*0170*/ 	.byte	0x04, 0x1e
        /*0172*/ 	.short	(.L_2825 - .L_2824)
.L_2824:
        /*0174*/ 	.word	0x00000000
.L_2825:


//--------------------- .nv.info._Z30group_norm_nhwc_bwd_sum_kernelI11Bf16IOBf16WLi192EEv26Group_norm_nhwc_bwd_params --------------------------
	.section	.nv.info._Z30group_norm_nhwc_bwd_sum_kernelI11Bf16IOBf16WLi192EEv26Group_norm_nhwc_bwd_params,"",@"SHT_CUDA_INFO"
	.sectionflags	@""
	.align	4


	//----- nvinfo : EIATTR_CUDA_API_VERSION
	.align		4
        /*0000*/ 	.byte	0x04, 0x37
        /*0002*/ 	.short	(.L_2827 - .L_2826)
.L_2826:
        /*0004*/ 	.word	0x00000082


	//----- nvinfo : EIATTR_SW2861232_WAR
	.align		4
.L_2827:
        /*0008*/ 	.byte	0x01, 0x35
	.zero		2


	//----- nvinfo : EIATTR_PARAM_CBANK
	.align		4
        /*000c*/ 	.byte	0x04, 0x0a
        /*000e*/ 	.short	(.L_2829 - .L_2828)
	.align		4
.L_2828:
        /*0010*/ 	.word	index@(.nv.constant0._Z30group_norm_nhwc_bwd_sum_kernelI11Bf16IOBf16WLi192EEv26Group_norm_nhwc_bwd_params)
        /*0014*/ 	.short	0x0160
        /*0016*/ 	.short	0x00b8


	//----- nvinfo : EIATTR_CBANK_PARAM_SIZE
	.align		4
.L_2829:
        /*0018*/ 	.byte	0x03, 0x19
        /*001a*/ 	.short	0x00b8


	//----- nvinfo : EIATTR_KPARAM_INFO
	.align		4
        /*001c*/ 	.byte	0x04, 0x17
        /*001e*/ 	.short	(.L_2831 - .L_2830)
.L_2830:
        /*0020*/ 	.word	0x00000000
        /*0024*/ 	.short	0x0000
        /*0026*/ 	.short	0x0000
        /*0028*/ 	.byte	0x00, 0xf0, 0xe1, 0x02


	//----- nvinfo : EIATTR_MAXREG_COUNT
	.align		4
.L_2831:
        /*002c*/ 	.byte	0x03, 0x1b
        /*002e*/ 	.short	0x00ff


	//----- nvinfo : EIATTR_NUM_BARRIERS
	.align		4
        /*0030*/ 	.byte	0x02, 0x4c
        /*0032*/ 	.byte	0x01
	.zero		1


	//----- nvinfo : EIATTR_MERCURY_ISA_VERSION
	.align		4
        /*0034*/ 	.byte	0x03, 0x5f
        /*0036*/ 	.short	0x0000


	//----- nvinfo : EIATTR_COOP_GROUP_MASK_REGIDS
	.align		4
        /*0038*/ 	.byte	0x04, 0x29
        /*003a*/ 	.short	(.L_2833 - .L_2832)


	//   ....[0]....
.L_2832:
        /*003c*/ 	.word	0xffffffff


	//   ....[1]....
        /*0040*/ 	.word	0xffffffff


	//   ....[2]....
        /*0044*/ 	.word	0xffffffff


	//   ....[3]....
        /*0048*/ 	.word	0xffffffff


	//   ....[4]....
        /*004c*/ 	.word	0xffffffff


	//   ....[5]....
        /*0050*/ 	.word	0xffffffff


	//   ....[6]....
        /*0054*/ 	.word	0xffffffff


	//   ....[7]....
        /*0058*/ 	.word	0xffffffff


	//   ....[8]....
        /*005c*/ 	.word	0xffffffff


	//   ....[9]....
        /*0060*/ 	.word	0xffffffff


	//   ....[10]....
        /*0064*/ 	.word	0xffffffff


	//   ....[11]....
        /*0068*/ 	.word	0xffffffff


	//   ....[12]....
        /*006c*/ 	.word	0xffffffff


	//   ....[13]....
        /*0070*/ 	.word	0xffffffff


	//   ....[14]....
        /*0074*/ 	.word	0xffffffff


	//   ....[15]....
        /*0078*/ 	.word	0xffffffff


	//   ....[16]....
        /*007c*/ 	.word	0xffffffff


	//   ....[17]....
        /*0080*/ 	.word	0xffffffff


	//   ....[18]....
        /*0084*/ 	.word	0xffffffff


	//   ....[19]....
        /*0088*/ 	.word	0xffffffff


	//   ....[20]....
        /*008c*/ 	.word	0xffffffff


	//   ....[21]....
        /*0090*/ 	.word	0xffffffff


	//   ....[22]....
        /*0094*/ 	.word	0xffffffff


	//   ....[23]....
        /*0098*/ 	.word	0xffffffff


	//   ....[24]....
        /*009c*/ 	.word	0xffffffff


	//   ....[25]....
        /*00a0*/ 	.word	0xffffffff


	//   ....[26]....
        /*00a4*/ 	.word	0xffffffff


	//   ....[27]....
        /*00a8*/ 	.word	0xffffffff


	//   ....[28]....
        /*00ac*/ 	.word	0xffffffff


	//   ....[29]....
        /*00b0*/ 	.word	0xffffffff


	//   ....[30]....
        /*00b4*/ 	.word	0xffffffff


	//   ....[31]....
        /*00b8*/ 	.word	0xffffffff


	//   ....[32]....
        /*00bc*/ 	.word	0xffffffff


	//   ....[33]....
        /*00c0*/ 	.word	0xffffffff


	//   ....[34]....
        /*00c4*/ 	.word	0xffffffff


	//   ....[35]....
        /*00c8*/ 	.word	0xffffffff


	//----- nvinfo : EIATTR_COOP_GROUP_INSTR_OFFSETS
	.align		4
.L_2833:
        /*00cc*/ 	.byte	0x04, 0x28
        /*00ce*/ 	.short	(.L_2835 - .L_2834)


	//   ....[0]....
.L_2834:
        /*00d0*/ 	.word	0x000024a0


	//   ....[1]....
        /*00d4*/ 	.word	0x000024d0


	//   ....[2]....
        /*00d8*/ 	.word	0x00002500


	//   ....[3]....
        /*00dc*/ 	.word	0x00002590


	//   ....[4]....
        /*00e0*/ 	.word	0x000025b0


	//   ....[5]....
        /*00e4*/ 	.word	0x000025c0


	//   ....[6]....
        /*00e8*/ 	.word	0x00002620


	//   ....[7]....
        /*00ec*/ 	.word	0x00002650


	//   ....[8]....
        /*00f0*/ 	.word	0x00002660


	//   ....[9]....
        /*00f4*/ 	.word	0x000026c0


	//   ....[10]....
        /*00f8*/ 	.word	0x000026f0


	//   ....[11]....
        /*00fc*/ 	.word	0x00002700


	//   ....[12]....
        /*0100*/ 	.word	0x00002760


	//   ....[13]....
        /*0104*/ 	.word	0x00002790


	//   ....[14]....
        /*0108*/ 	.word	0x000027a0


	//   ....[15]....
        /*010c*/ 	.word	0x00002800


	//   ....[16]....
        /*0110*/ 	.word	0x00002810


	//   ....[17]....
        /*0114*/ 	.word	0x00002820


	//   ....[18]....
        /*0118*/ 	.word	0x00003010


	//   ....[19]....
        /*011c*/ 	.word	0x00003090


	//   ....[20]....
        /*0120*/ 	.word	0x00003100


	//   ....[21]....
        /*0124*/ 	.word	0x00003200


	//   ....[22]....
        /*0128*/ 	.word	0x00003270


	//   ....[23]....
        /*012c*/ 	.word	0x000032e0


	//   ....[24]....
        /*0130*/ 	.word	0x000033b0


	//   ....[25]....
        /*0134*/ 	.word	0x00003420


	//   ....[26]....
        /*0138*/ 	.word	0x00003490


	//   ....[27]....
        /*013c*/ 	.word	0x00003560


	//   ....[28]....
        /*0140*/ 	.word	0x000035d0


	//   ....[29]....
        /*0144*/ 	.word	0x00003640


	//   ....[30]....
        /*0148*/ 	.word	0x00003710


	//   ....[31]....
        /*014c*/ 	.word	0x00003780


	//   ....[32]....
        /*0150*/ 	.word	0x000037f0


	//   ....[33]....
        /*0154*/ 	.word	0x000038c0


	//   ....[34]....
        /*0158*/ 	.word	0x00003930


	//   ....[35]....
        /*015c*/ 	.word	0x000039a0


	//----- nvinfo : EIATTR_EXIT_INSTR_OFFSETS
	.align		4
.L_2835:
        /*0160*/ 	.byte	0x04, 0x1c
        /*0162*/ 	.short	(.L_2837 - .L_2836)


	//   ....[0]....
.L_2836:
        /*0164*/ 	.word	0x00002e50


	//   ....[1]....
        /*0168*/ 	.word	0x00002fb0


	//----- nvinfo : EIATTR_CTAIDZ_USED
	.align		4
.L_2837:
        /*016c*/ 	.byte	0x01, 0x04
	.zero		2


	//----- nvinfo : EIATTR_CRS_STACK_SIZE
	.align		4
        /*0170*/ 	.byte	0x04, 0x1e
        /*0172*/ 	.short	(.L_2839 - .L_2838)
.L_2838:
        /*0174*/ 	.word	0x00000000
.L_2839:


//--------------------- .nv.info._Z30group_norm_nhwc_bwd_sum_kernelI11Bf16IOBf16WLi448EEv26Group_norm_nhwc_bwd_params --------------------------
	.section	.nv.info._Z30group_norm_nhwc_bwd_sum_kernelI11Bf16IOBf16WLi448EEv26Group_norm_nhwc_bwd_params,"",@"SHT_CUDA_INFO"
	.sectionflags	@""
	.align	4


	//----- nvinfo : EIATTR_CUDA_API_VERSION
	.align		4
        /*0000*/ 	.byte	0x04, 0x37
        /*0002*/ 	.short	(.L_2841 - .L_2840)
.L_2840:
        /*0004*/ 	.word	0x00000082


	//----- nvinfo : EIATTR_SW2861232_WAR
	.align		4
.L_2841:
        /*0008*/ 	.byte	0x01, 0x35
	.zero		2


	//----- nvinfo : EIATTR_PARAM_CBANK
	.align		4
        /*000c*/ 	.byte	0x04, 0x0a
        /*000e*/ 	.short	(.L_2843 - .L_2842)
	.align		4
.L_2842:
        /*0010*/ 	.word	index@(.nv.constant0._Z30group_norm_nhwc_bwd_sum_kernelI11Bf16IOBf16WLi448EEv26Group_norm_nhwc_bwd_params)
        /*0014*/ 	.short	0x0160
        /*0016*/ 	.short	0x00b8


	//----- nvinfo : EIATTR_CBANK_PARAM_SIZE
	.align		4
.L_2843:
        /*0018*/ 	.byte	0x03, 0x19
        /*001a*/ 	.short	0x00b8


	//----- nvinfo : EIATTR_KPARAM_INFO
	.align		4
        /*001c*/ 	.byte	0x04, 0x17
        /*001e*/ 	.short	(.L_2845 - .L_2844)
.L_2844:
        /*0020*/ 	.word	0x00000000
        /*0024*/ 	.short	0x0000
        /*0026*/ 	.short	0x0000
        /*0028*/ 	.byte	0x00, 0xf0, 0xe1, 0x02


	//----- nvinfo : EIATTR_MAXREG_COUNT
	.align		4
.L_2845:
        /*002c*/ 	.byte	0x03, 0x1b
        /*002e*/ 	.short	0x00ff


	//----- nvinfo : EIATTR_NUM_BARRIERS
	.align		4
        /*0030*/ 	.byte	0x02, 0x4c
        /*0032*/ 	.byte	0x01
	.zero		1


	//----- nvinfo : EIATTR_MERCURY_ISA_VERSION
	.align		4
        /*0034*/ 	.byte	0x03, 0x5f
        /*0036*/ 	.short	0x0000


	//----- nvinfo : EIATTR_COOP_GROUP_MASK_REGIDS
	.align		4
        /*0038*/ 	.byte	0x04, 0x29
        /*003a*/ 	.short	(.L_2847 - .L_2846)


	//   ....[0]....
.L_2846:
        /*003c*/ 	.word	0xffffffff


	//   ....[1]....
        /*0040*/ 	.word	0xffffffff


	//   ....[2]....
        /*0044*/ 	.word	0xffffffff


	//   ....[3]....
        /*0048*/ 	.word	0xffffffff


	//   ....[4]....
        /*004c*/ 	.word	0xffffffff


	//   ....[5]....
        /*0050*/ 	.word	0xffffffff


	//   ....[6]....
        /*0054*/ 	.word	0xffffffff


	//   ....[7]....
        /*0058*/ 	.word	0xffffffff


	//   ....[8]....
        /*005c*/ 	.word	0xffffffff


	//   ....[9]....
        /*0060*/ 	.word	0xffffffff


	//   ....[10]....
        /*0064*/ 	.word	0xffffffff


	//   ....[11]....
        /*0068*/ 	.word	0xffffffff


	//   ....[12]....
        /*006c*/ 	.word	0xffffffff


	//   ....[13]....
        /*0070*/ 	.word	0xffffffff


	//   ....[14]....
        /*0074*/ 	.word	0xffffffff


	//   ....[15]....
        /*0078*/ 	.word	0xffffffff


	//   ....[16]....
        /*007c*/ 	.word	0xffffffff


	//   ....[17]....
        /*0080*/ 	.word	0xffffffff


	//   ....[18]....
        /*0084*/ 	.word	0xffffffff


	//   ....[19]....
        /*0088*/ 	.word	0xffffffff


	//   ....[20]....
        /*008c*/ 	.word	0xffffffff


	//   ....[21]....
        /*0090*/ 	.word	0xffffffff


	//   ....[22]....
        /*0094*/ 	.word	0xffffffff


	//   ....[23]....
        /*0098*/ 	.word	0xffffffff


	//   ....[24]....
        /*009c*/ 	.word	0xffffffff


	//   ....[25]....
        /*00a0*/ 	.word	0xffffffff


	//   ....[26]....
        /*00a4*/ 	.word	0xffffffff


	//   ....[27]....
        /*00a8*/ 	.word	0xffffffff


	//   ....[28]....
        /*00ac*/ 	.word	0xffffffff


	//   ....[29]....
        /*00b0*/ 	.word	0xffffffff


	//   ....[30]....
        /*00b4*/ 	.word	0xffffffff


	//   ....[31]....
        /*00b8*/ 	.word	0xffffffff


	//   ....[32]....
        /*00bc*/ 	.word	0xffffffff


	//   ....[33]....
        /*00c0*/ 	.word	0xffffffff


	//   ....[34]....
        /*00c4*/ 	.word	0xffffffff


	//   ....[35]....
        /*00c8*/ 	.word	0xffffffff


	//----- nvinfo : EIATTR_COOP_GROUP_INSTR_OFFSETS
	.align		4
.L_2847:
        /*00cc*/ 	.byte	0x04, 0x28
        /*00ce*/ 	.short	(.L_2849 - .L_2848)


	//   ....[0]....
.L_2848:
        /*00d0*/ 	.word	0x000027f0


	//   ....[1]....
        /*00d4*/ 	.word	0x00002820


	//   ....[2]....
        /*00d8*/ 	.word	0x00002850


	//   ....[3]....
        /*00dc*/ 	.word	0x00002870


	//   ....[4]....
        /*00e0*/ 	.word	0x000028f0


	//   ....[5]....
        /*00e4*/ 	.word	0x00002910


	//   ....[6]....
        /*00e8*/ 	.word	0x00002930


	//   ....[7]....
        /*00ec*/ 	.word	0x00002980


	//   ....[8]....
        /*00f0*/ 	.word	0x000029b0


	//   ....[9]....
        /*00f4*/ 	.word	0x000029d0


	//   ....[10]....
        /*00f8*/ 	.word	0x00002a20


	//   ....[11]....
        /*00fc*/ 	.word	0x00002a50


	//   ....[12]....
        /*0100*/ 	.word	0x00002a70


	//   ....[13]....
        /*0104*/ 	.word	0x00002ac0


	//   ....[14]....
        /*0108*/ 	.word	0x00002af0


	//   ....[15]....
        /*010c*/ 	.word	0x00002b10


	//   ....[16]....
        /*0110*/ 	.word	0x00002b60


	//   ....[17]....
        /*0114*/ 	.word	0x00002b70


	//   ....[18]....
        /*0118*/ 	.word	0x00003860


	//   ....[19]....
        /*011c*/ 	.word	0x000038e0


	//   ....[20]....
        /*0120*/ 	.word	0x00003950


	//   ....[21]....
        /*0124*/ 	.word	0x00003a50


	//   ....[22]....
        /*0128*/ 	.word	0x00003ac0


	//   ....[23]....
        /*012c*/ 	.word	0x00003b30


	//   ....[24]....
        /*0130*/ 	.word	0x00003c00


	//   ....[25]....
        /*0134*/ 	.word	0x00003c70


	//   ....[26]....
        /*0138*/ 	.word	0x00003ce0


	//   ....[27]....
        /*013c*/ 	.word	0x00003db0


	//   ....[28]....
        /*0140*/ 	.word	0x00003e20


	//   ....[29]....
        /*0144*/ 	.word	0x00003e90


	//   ....[30]....
        /*0148*/ 	.word	0x00003f60


	//   ....[31]....
        /*014c*/ 	.word	0x00003fd0


	//   ....[32]....
        /*0150*/ 	.word	0x00004040


	//   ....[33]....
        /*0154*/ 	.word	0x00004110


	//   ....[34]....
        /*0158*/ 	.word	0x00004180


	//   ....[35]....
        /*015c*/ 	.word	0x000041f0


	//----- nvinfo : EIATTR_EXIT_INSTR_OFFSETS
	.align		4
.L_2849:
        /*0160*/ 	.byte	0x04, 0x1c
        /*0162*/ 	.short	(.L_2851 - .L_2850)


	//   ....[0]....
.L_2850:
        /*0164*/ 	.word	0x000036a0


	//   ....[1]....
        /*0168*/ 	.word	0x00003800


	//----- nvinfo : EIATTR_CTAIDZ_USED
	.align		4
.L_2851:
        /*016c*/ 	.byte	0x01, 0x04
	.zero		2


	//----- nvinfo : EIATTR_CRS_STACK_SIZE
	.align		4
        /*0170*/ 	.byte	0x04, 0x1e
        /*0172*/ 	.short	(.L_2853 - .L_2852)
.L_2852:
        /*0174*/ 	.word	0x00000000
.L_2853:


//--------------------- .nv.info._Z30group_norm_nhwc_bwd_sum_kernelI11Bf16IOBf16WLi256EEv26Group_norm_nhwc_bwd_params --------------------------
	.section	.nv.info._Z30group_norm_nhwc_bwd_sum_kernelI11Bf16IOBf16WLi256EEv26Group_norm_nhwc_bwd_params,"",@"SHT_CUDA_INFO"
	.sectionflags	@""
	.align	4


	//----- nvinfo : EIATTR_CUDA_API_VERSION
	.align		4
        /*0000*/ 	.byte	0x04, 0x37
        /*0002*/ 	.short	(.L_2855 - .L_2854)
.L_2854:
        /*0004*/ 	.word	0x00000082


	//----- nvinfo : EIATTR_SW2861232_WAR
	.align		4
.L_2855:
        /*0008*/ 	.byte	0x01, 0x35
	.zero		2


	//----- nvinfo : EIATTR_PARAM_CBANK
	.align		4
        /*000c*/ 	.byte	0x04, 0x0a
        /*000e*/ 	.short	(.L_2857 - .L_2856)
	.align		4
.L_2856:
        /*0010*/ 	.word	index@(.nv.constant0._Z30group_norm_nhwc_bwd_sum_kernelI11Bf16IOBf16WLi256EEv26Group_norm_nhwc_bwd_params)
        /*0014*/ 	.short	0x0160
        /*0016*/ 	.short	0x00b8


	//----- nvinfo : EIATTR_CBANK_PARAM_SIZE
	.align		4
.L_2857:
        /*0018*/ 	.byte	0x03, 0x19
        /*001a*/ 	.short	0x00b8


	//----- nvinfo : EIATTR_KPARAM_INFO
	.align		4
        /*001c*/ 	.byte	0x04, 0x17
        /*001e*/ 	.short	(.L_2859 - .L_2858)
.L_2858:
        /*0020*/ 	.word	0x00000000
        /*0024*/ 	.short	0x0000
        /*0026*/ 	.short	0x0000
        /*0028*/ 	.byte	0x00, 0xf0, 0xe1, 0x02


	//----- nvinfo : EIATTR_MAXREG_COUNT
	.align		4
.L_2859:
        /*002c*/ 	.byte	0x03, 0x1b
        /*002e*/ 	.short	0x00ff


	//----- nvinfo : EIATTR_NUM_BARRIERS
	.align		4
        /*0030*/ 	.byte	0x02, 0x4c
        /*0032*/ 	.byte	0x01
	.zero		1


	//----- nvinfo : EIATTR_MERCURY_ISA_VERSION
	.align		4
        /*0034*/ 	.byte	0x03, 0x5f
        /*0036*/ 	.short	0x0000


	//----- nvinfo : EIATTR_COOP_GROUP_MASK_REGIDS
	.align		4
        /*0038*/ 	.byte	0x04, 0x29
        /*003a*/ 	.short	(.L_2861 - .L_2860)


	//   ....[0]....
.L_2860:
        /*003c*/ 	.word	0xffffffff


	//   ....[1]....
        /*0040*/ 	.word	0xffffffff


	//   ....[2]....
        /*0044*/ 	.word	0xffffffff


	//   ....[3]....
        /*0048*/ 	.word	0xffffffff


	//   ....[4]....
        /*004c*/ 	.word	0xffffffff


	//   ....[5]....
        /*0050*/ 	.word	0xffffffff


	//   ....[6]....
        /*0054*/ 	.word	0xffffffff


	//   ....[7]....
        /*0058*/ 	.word	0xffffffff


	//   ....[8]....
        /*005c*/ 	.word	0xffffffff


	//   ....[9]....
        /*0060*/ 	.word	0xffffffff


	//   ....[10]....
        /*0064*/ 	.word	0xffffffff


	//   ....[11]....
        /*0068*/ 	.word	0xffffffff


	//   ....[12]....
        /*006c*/ 	.word	0xffffffff


	//   ....[13]....
        /*0070*/ 	.word	0xffffffff


	//   ....[14]....
        /*0074*/ 	.word	0xffffffff


	//   ....[15]....
        /*0078*/ 	.word	0xffffffff


	//   ....[16]....
        /*007c*/ 	.word	0xffffffff


	//   ....[17]....
        /*0080*/ 	.word	0xffffffff


	//   ....[18]....
        /*0084*/ 	.word	0xffffffff


	//   ....[19]....
        /*0088*/ 	.word	0xffffffff


	//   ....[20]....
        /*008c*/ 	.word	0xffffffff


	//   ....[21]....
        /*0090*/ 	.word	0xffffffff


	//   ....[22]....
        /*0094*/ 	.word	0xffffffff


	//   ....[23]....
        /*0098*/ 	.word	0xffffffff


	//   ....[24]....
        /*009c*/ 	.word	0xffffffff


	//   ....[25]....
        /*00a0*/ 	.word	0xffffffff


	//   ....[26]....
        /*00a4*/ 	.word	0xffffffff


	//   ....[27]....
        /*00a8*/ 	.word	0xffffffff


	//   ....[28]....
        /*00ac*/ 	.word	0xffffffff


	//   ....[29]....
        /*00b0*/ 	.word	0xffffffff


	//   ....[30]....
        /*00b4*/ 	.word	0xffffffff


	//   ....[31]....
        /*00b8*/ 	.word	0xffffffff


	//   ....[32]....
        /*00bc*/ 	.word	0xffffffff


	//   ....[33]....
        /*00c0*/ 	.word	0xffffffff


	//   ....[34]....
        /*00c4*/ 	.word	0xffffffff


	//   ....[35]....
        /*00c8*/ 	.word	0xffffffff


	//----- nvinfo : EIATTR_COOP_GROUP_INSTR_OFFSETS
	.align		4
.L_2861:
        /*00cc*/ 	.byte	0x04, 0x28
        /*00ce*/ 	.short	(.L_2863 - .L_2862)


	//   ....[0]....
.L_2862:
        /*00d0*/ 	.word	0x00002560


	//   ....[1]....
        /*00d4*/ 	.word	0x00002590


	//   ....[2]....
        /*00d8*/ 	.word	0x000025c0


	//   ....[3]....
        /*00dc*/ 	.word	0x00002640


	//   ....[4]....
        /*00e0*/ 	.word	0x00002670


	//   ....[5]....
        /*00e4*/ 	.word	0x00002680


	//   ....[6]....
        /*00e8*/ 	.word	0x000026b0


	//   ....[7]....
        /*00ec*/ 	.word	0x000026f0


	//   ....[8]....
        /*00f0*/ 	.word	0x00002720


	//   ....[9]....
        /*00f4*/ 	.word	0x00002740


	//   ....[10]....
        /*00f8*/ 	.word	0x00002790


	//   ....[11]....
        /*00fc*/ 	.word	0x000027c0


	//   ....[12]....
        /*0100*/ 	.word	0x000027e0


	//   ....[13]....
        /*0104*/ 	.word	0x00002830


	//   ....[14]....
        /*0108*/ 	.word	0x00002860


	//   ....[15]....
        /*010c*/ 	.word	0x000028b0


	//   ....[16]....
        /*0110*/ 	.word	0x000028d0


	//   ....[17]....
        /*0114*/ 	.word	0x000028e0


	//   ....[18]....
        /*0118*/ 	.word	0x00003230


	//   ....[19]....
        /*011c*/ 	.word	0x000032b0


	//   ....[20]....
        /*0120*/ 	.word	0x00003320


	//   ....[21]....
        /*0124*/ 	.word	0x00003420


	//   ....[22]....
        /*0128*/ 	.word	0x00003490


	//   ....[23]....
        /*012c*/ 	.word	0x00003500


	//   ....[24]....
        /*0130*/ 	.word	0x000035d0


	//   ....[25]....
        /*0134*/ 	.word	0x00003640


	//   ....[26]....
        /*0138*/ 	.word	0x000036b0


	//   ....[27]....
        /*013c*/ 	.word	0x00003780


	//   ....[28]....
        /*0140*/ 	.word	0x000037f0


	//   ....[29]....
        /*0144*/ 	.word	0x00003860


	//   ....[30]....
        /*0148*/ 	.word	0x00003930


	//   ....[31]....
        /*014c*/ 	.word	0x000039a0


	//   ....[32]....
        /*0150*/ 	.word	0x00003a10


	//   ....[33]....
        /*0154*/ 	.word	0x00003ae0


	//   ....[34]....
        /*0158*/ 	.word	0x00003b50


	//   ....[35]....
        /*015c*/ 	.word	0x00003bc0


	//----- nvinfo : EIATTR_EXIT_INSTR_OFFSETS
	.align		4
.L_2863:
        /*0160*/ 	.byte	0x04, 0x1c
        /*0162*/ 	.short	(.L_2865 - .L_2864)


	//   ....[0]....
.L_2864:
        /*0164*/ 	.word	0x00003070


	//   ....[1]....
        /*0168*/ 	.word	0x000031d0


	//----- nvinfo : EIATTR_CTAIDZ_USED
	.align		4
.L_2865:
        /*016c*/ 	.byte	0x01, 0x04
	.zero		2


	//----- nvinfo : EIATTR_CRS_STACK_SIZE
	.align		4
        /*0170*/ 	.byte	0x04, 0x1e
        /*0172*/ 	.short	(.L_2867 - .L_2866)
.L_2866:
        /*0174*/ 	.word	0x00000000
.L_2867:


//--------------------- .nv.info._Z30group_norm_nhwc_bwd_sum_kernelI11Bf16IOBf16WLi120EEv26Group_norm_nhwc_bwd_params --------------------------
	.section	.nv.info._Z30group_norm_nhwc_bwd_sum_kernelI11Bf16IOBf16WLi120EEv26Group_norm_nhwc_bwd_params,"",@"SHT_CUDA_INFO"
	.sectionflags	@""
	.align	4


	//----- nvinfo : EIATTR_CUDA_API_VERSION
	.align		4
        /*0000*/ 	.byte	0x04, 0x37
        /*0002*/ 	.short	(.L_2869 - .L_2868)
.L_2868:
        /*0004*/ 	.word	0x00000082


	//----- nvinfo : EIATTR_SW2861232_WAR
	.align		4
.L_2869:
        /*0008*/ 	.byte	0x01, 0x35
	.zero		2


	//----- nvinfo : EIATTR_PARAM_CBANK
	.align		4
        /*000c*/ 	.byte	0x04, 0x0a
        /*000e*/ 	.short	(.L_2871 - .L_2870)
	.align		4
.L_2870:
        /*0010*/ 	.word	index@(.nv.constant0._Z30group_norm_nhwc_bwd_sum_kernelI11Bf16IOBf16WLi120EEv26Group_norm_nhwc_bwd_params)
        /*0014*/ 	.short	0x0160
        /*0016*/ 	.short	0x00b8


	//----- nvinfo : EIATTR_CBANK_PARAM_SIZE
	.align		4
.L_2871:
        /*0018*/ 	.byte	0x03, 0x19
        /*001a*/ 	.short	0x00b8


	//----- nvinfo : EIATTR_KPARAM_INFO
	.align		4
        /*001c*/ 	.byte	0x04, 0x17
        /*001e*/ 	.short	(.L_2873 - .L_2872)
.L_2872:
        /*0020*/ 	.word	0x00000000
        /*0024*/ 	.short	0x0000
        /*0026*/ 	.short	0x0000
        /*0028*/ 	.byte	0x00, 0xf0, 0xe1, 0x02


	//----- nvinfo : EIATTR_MAXREG_COUNT
	.align		4
.L_2873:
        /*002c*/ 	.byte	0x03, 0x1b
        /*002e*/ 	.short	0x00ff


	//----- nvinfo : EIATTR_NUM_BARRIERS
	.align		4
        /*0030*/ 	.byte	0x02, 0x4c
        /*0032*/ 	.byte	0x01
	.zero		1


	//----- nvinfo : EIATTR_MERCURY_ISA_VERSION
	.align		4
        /*0034*/ 	.byte	0x03, 0x5f
        /*0036*/ 	.short	0x0000


	//----- nvinfo : EIATTR_COOP_GROUP_MASK_REGIDS
	.align		4
        /*0038*/ 	.byte	0x04, 0x29
        /*003a*/ 	.short	(.L_2875 - .L_2874)


	//   ....[0]....
.L_2874:
        /*003c*/ 	.word	0xffffffff


	//   ....[1]....
        /*0040*/ 	.word	0xffffffff


	//   ....[2]....
        /*0044*/ 	.word	0xffffffff


	//   ....[3]....
        /*0048*/ 	.word	0xffffffff


	//   ....[4]....
        /*004c*/ 	.word	0xffffffff


	//   ....[5]....
        /*0050*/ 	.word	0xffffffff


	//   ....[6]....
        /*0054*/ 	.word	0xffffffff


	//   ....[7]....
        /*0058*/ 	.word	0xffffffff


	//   ....[8]....
        /*005c*/ 	.word	0xffffffff


	//   ....[9]....
        /*0060*/ 	.word	0xffffffff


	//   ....[10]....
        /*0064*/ 	.word	0xffffffff


	//   ....[11]....
        /*0068*/ 	.word	0xffffffff


	//   ....[12]....
        /*006c*/ 	.word	0xffffffff


	//   ....[13]....
        /*0070*/ 	.word	0xffffffff


	//   ....[14]....
        /*0074*/ 	.word	0xffffffff


	//   ....[15]....
        /*0078*/ 	.word	0xffffffff


	//   ....[16]....
        /*007c*/ 	.word	0xffffffff


	//   ....[17]....
        /*0080*/ 	.word	0xffffffff


	//   ....[18]....
        /*0084*/ 	.word	0xffffffff


	//   ....[19]....
        /*0088*/ 	.word	0xffffffff


	//   ....[20]....
        /*008c*/ 	.word	0xffffffff


	//   ....[21]....
        /*0090*/ 	.word	0xffffffff


	//----- nvinfo : EIATTR_COOP_GROUP_INSTR_OFFSETS
	.align		4
.L_2875:
        /*0094*/ 	.byte	0x04, 0x28
        /*0096*/ 	.short	(.L_2877 - .L_2876)


	//   ....[0]....
.L_2876:
        /*0098*/ 	.word	0x00002480


	//   ....[1]....
        /*009c*/ 	.word	0x000024a0


	//   ....[2]....
        /*00a0*/ 	.word	0x000025b0


	//   ....[3]....
        /*00a4*/ 	.word	0x000025c0


	//   ....[4]....
        /*00a8*/ 	.word	0x00002640


	//   ....[5]....
        /*00ac*/ 	.word	0x00002660


	//   ....[6]....
        /*00b0*/ 	.word	0x00002770


	//   ....[7]....
        /*00b4*/ 	.word	0x00002780


	//   ....[8]....
        /*00b8*/ 	.word	0x00002800


	//   ....[9]....
        /*00bc*/ 	.word	0x00002820


	//   ....[10]....
        /*00c0*/ 	.word	0x00002930


	//   ....[11]....
        /*00c4*/ 	.word	0x00002940


	//   ....[12]....
        /*00c8*/ 	.word	0x000029c0


	//   ....[13]....
        /*00cc*/ 	.word	0x000029e0


	//   ....[14]....
        /*00d0*/ 	.word	0x00002b10


	//   ....[15]....
        /*00d4*/ 	.word	0x00002b20


	//   ....[16]....
        /*00d8*/ 	.word	0x00002ba0


	//   ....[17]....
        /*00dc*/ 	.word	0x00002bc0


	//   ....[18]....
        /*00e0*/ 	.word	0x00002ca0


	//   ....[19]....
        /*00e4*/ 	.word	0x00002cb0


	//   ....[20]....
        /*00e8*/ 	.word	0x00002d30


	//   ....[21]....
        /*00ec*/ 	.word	0x00002d40


	//----- nvinfo : EIATTR_EXIT_INSTR_OFFSETS
	.align		4
.L_2877:
        /*00f0*/ 	.byte	0x04, 0x1c
        /*00f2*/ 	.short	(.L_2879 - .L_2878)


	//   ....[0]....
.L_2878:
        /*00f4*/ 	.word	0x00003210


	//   ....[1]....
        /*00f8*/ 	.word	0x00003370


	//----- nvinfo : EIATTR_CTAIDZ_USED
	.align		4
.L_2879:
        /*00fc*/ 	.byte	0x01, 0x04
	.zero		2


	//----- nvinfo : EIATTR_CRS_STACK_SIZE
	.align		4
        /*0100*/ 	.byte	0x04, 0x1e
        /*0102*/ 	.short	(.L_2881 - .L_2880)
.L_2880:
        /*0104*/ 	.word	0x00000000
.L_2881:


//--------------------- .nv.info._Z30group_norm_nhwc_bwd_sum_kernelI11Bf16IOBf16WLi140EEv26Group_norm_nhwc_bwd_params --------------------------
	.section	.nv.info._Z30group_norm_nhwc_bwd_sum_kernelI11Bf16IOBf16WLi140EEv26Group_norm_nhwc_bwd_params,"",@"SHT_CUDA_INFO"
	.sectionflags	@""
	.align	4


	//----- nvinfo : EIATTR_CUDA_API_VERSION
	.align		4
        /*0000*/ 	.byte	0x04, 0x37
        /*0002*/ 	.short	(.L_2883 - .L_2882)
.L_2882:
        /*0004*/ 	.word	0x00000082


	//----- nvinfo : EIATTR_SW2861232_WAR
	.align		4
.L_2883:
        /*0008*/ 	.byte	0x01, 0x35
	.zero		2


	//----- nvinfo : EIATTR_PARAM_CBANK
	.align		4
        /*000c*/ 	.byte	0x04, 0x0a
        /*000e*/ 	.short	(.L_2885 - .L_2884)
	.align		4
.L_2884:
        /*0010*/ 	.word	index@(.nv.constant0._Z30group_norm_nhwc_bwd_sum_kernelI11Bf16IOBf16WLi140EEv26Group_norm_nhwc_bwd_params)
        /*0014*/ 	.short	0x0160
        /*0016*/ 	.short	0x00b8


	//----- nvinfo : EIATTR_CBANK_PARAM_SIZE
	.align		4
.L_2885:
        /*0018*/ 	.byte	0x03, 0x19
        /*001a*/ 	.short	0x00b8


	//----- nvinfo : EIATTR_KPARAM_INFO
	.align		4
        /*001c*/ 	.byte	0x04, 0x17
        /*001e*/ 	.short	(.L_2887 - .L_2886)
.L_2886:
        /*0020*/ 	.word	0x00000000
        /*0024*/ 	.short	0x0000
        /*0026*/ 	.short	0x0000
        /*0028*/ 	.byte	0x00, 0xf0, 0xe1, 0x02


	//----- nvinfo : EIATTR_MAXREG_COUNT
	.align		4
.L_2887:
        /*002c*/ 	.byte	0x03, 0x1b
        /*002e*/ 	.short	0x00ff


	//----- nvinfo : EIATTR_NUM_BARRIERS
	.align		4
        /*0030*/ 	.byte	0x02, 0x4c
        /*0032*/ 	.byte	0x01
	.zero		1


	//----- nvinfo : EIATTR_MERCURY_ISA_VERSION
	.align		4
        /*0034*/ 	.byte	0x03, 0x5f
        /*0036*/ 	.short	0x0000


	//----- nvinfo : EIATTR_COOP_GROUP_MASK_REGIDS
	.align		4
        /*0038*/ 	.byte	0x04, 0x29
        /*003a*/ 	.short	(.L_2889 - .L_2888)


	//   ....[0]....
.L_2888:
        /*003c*/ 	.word	0xffffffff


	//   ....[1]....
        /*0040*/ 	.word	0xffffffff


	//   ....[2]....
        /*0044*/ 	.word	0xffffffff


	//   ....[3]....
        /*0048*/ 	.word	0xffffffff


	//   ....[4]....
        /*004c*/ 	.word	0xffffffff


	//   ....[5]....
        /*0050*/ 	.word	0xffffffff


	//   ....[6]....
        /*0054*/ 	.word	0xffffffff


	//   ....[7]....
        /*0058*/ 	.word	0xffffffff


	//   ....[8]....
        /*005c*/ 	.word	0xffffffff


	//   ....[9]....
        /*0060*/ 	.word	0xffffffff


	//   ....[10]....
        /*0064*/ 	.word	0xffffffff


	//   ....[11]....
        /*0068*/ 	.word	0xffffffff


	//   ....[12]....
        /*006c*/ 	.word	0xffffffff


	//   ....[13]....
        /*0070*/ 	.word	0xffffffff


	//   ....[14]....
        /*0074*/ 	.word	0xffffffff


	//   ....[15]....
        /*0078*/ 	.word	0xffffffff


	//   ....[16]....
        /*007c*/ 	.word	0xffffffff


	//   ....[17]....
        /*0080*/ 	.word	0xffffffff


	//   ....[18]....
        /*0084*/ 	.word	0xffffffff


	//   ....[19]....
        /*0088*/ 	.word	0xffffffff


	//   ....[20]....
        /*008c*/ 	.word	0xffffffff


	//   ....[21]....
        /*0090*/ 	.word	0xffffffff


	//----- nvinfo : EIATTR_COOP_GROUP_INSTR_OFFSETS
	.align		4
.L_2889:
        /*0094*/ 	.byte	0x04, 0x28
        /*0096*/ 	.short	(.L_2891 - .L_2890)


	//   ....[0]....
.L_2890:
        /*0098*/ 	.word	0x000024d0


	//   ....[1]....
        /*009c*/ 	.word	0x000024f0


	//   ....[2]....
        /*00a0*/ 	.word	0x00002600


	//   ....[3]....
        /*00a4*/ 	.word	0x00002610


	//   ....[4]....
        /*00a8*/ 	.word	0x00002690


	//   ....[5]....
        /*00ac*/ 	.word	0x000026b0


	//   ....[6]....
        /*00b0*/ 	.word	0x000027c0


	//   ....[7]....
        /*00b4*/ 	.word	0x000027d0


	//   ....[8]....
        /*00b8*/ 	.word	0x00002850


	//   ....[9]....
        /*00bc*/ 	.word	0x00002870


	//   ....[10]....
        /*00c0*/ 	.word	0x00002980


	//   ....[11]....
        /*00c4*/ 	.word	0x00002990


	//   ....[12]....
        /*00c8*/ 	.word	0x00002a10


	//   ....[13]....
        /*00cc*/ 	.word	0x00002a30


	//   ....[14]....
        /*00d0*/ 	.word	0x00002b60


	//   ....[15]....
        /*00d4*/ 	.word	0x00002b70


	//   ....[16]....
        /*00d8*/ 	.word	0x00002bf0


	//   ....[17]....
        /*00dc*/ 	.word	0x00002c10


	//   ....[18]....
        /*00e0*/ 	.word	0x00002cf0


	//   ....[19]....
        /*00e4*/ 	.word	0x00002d00


	//   ....[20]....
        /*00e8*/ 	.word	0x00002d80


	//   ....[21]....
        /*00ec*/ 	.word	0x00002d90


	//----- nvinfo : EIATTR_EXIT_INSTR_OFFSETS
	.align		4
.L_2891:
        /*00f0*/ 	.byte	0x04, 0x1c
        /*00f2*/ 	.short	(.L_2893 - .L_2892)


	//   ....[0]....
.L_2892:
        /*00f4*/ 	.word	0x00003300


	//   ....[1]....
        /*00f8*/ 	.word	0x00003460


	//----- nvinfo : EIATTR_CTAIDZ_USED
	.align		4
.L_2893:
        /*00fc*/ 	.byte	0x01, 0x04
	.zero		2


	//----- nvinfo : EIATTR_CRS_STACK_SIZE
	.align		4
        /*0100*/ 	.byte	0x04, 0x1e
        /*0102*/ 	.short	(.L_2895 - .L_2894)
.L_2894:
        /*0104*/ 	.word	0x00000000
.L_2895:


//--------------------- .nv.info._Z30group_norm_nhwc_bwd_sum_kernelI11Bf16IOBf16WLi160EEv26Group_norm_nhwc_bwd_params --------------------------
	.section	.nv.info._Z30group_norm_nhwc_bwd_sum_kernelI11Bf16IOBf16WLi160EEv26Group_norm_nhwc_bwd_params,"",@"SHT_CUDA_INFO"
	.sectionflags	@""
	.align	4


	//----- nvinfo : EIATTR_CUDA_API_VERSION
	.align		4
        /*0000*/ 	.byte	0x04, 0x37
        /*0002*/ 	.short	(.L_2897 - .L_2896)
.L_2896:
        /*0004*/ 	.word	0x00000082


	//----- nvinfo : EIATTR_SW2861232_WAR
	.align		4
.L_2897:
        /*0008*/ 	.byte	0x01, 0x35
	.zero		2


	//----- nvinfo : EIATTR_PARAM_CBANK
	.align		4
        /*000c*/ 	.byte	0x04, 0x0a
        /*000e*/ 	.short	(.L_2899 - .L_2898)
	.align		4
.L_2898:
        /*0010*/ 	.word	index@(.nv.constant0._Z30group_norm_nhwc_bwd_sum_kernelI11Bf16IOBf16WLi160EEv26Group_norm_nhwc_bwd_params)
        /*0014*/ 	.short	0x0160
        /*0016*/ 	.short	0x00b8


	//----- nvinfo : EIATTR_CBANK_PARAM_SIZE
	.align		4
.L_2899:
        /*0018*/ 	.byte	0x03, 0x19
        /*001a*/ 	.short	0x00b8


	//----- nvinfo : EIATTR_KPARAM_INFO
	.align		4
        /*001c*/ 	.byte	0x04, 0x17
        /*001e*/ 	.short	(.L_2901 - .L_2900)
.L_2900:
        /*0020*/ 	.word	0x00000000
        /*0024*/ 	.short	0x0000
        /*0026*/ 	.short	0x0000
        /*0028*/ 	.byte	0x00, 0xf0, 0xe1, 0x02


	//----- nvinfo : EIATTR_MAXREG_COUNT
	.align		4
.L_2901:
        /*002c*/ 	.byte	0x03, 0x1b
        /*002e*/ 	.short	0x00ff


	//----- nvinfo : EIATTR_NUM_BARRIERS
	.align		4
        /*0030*/ 	.byte	0x02, 0x4c
        /*0032*/ 	.byte	0x01
	.zero		1


	//----- nvinfo : EIATTR_MERCURY_ISA_VERSION
	.align		4
        /*0034*/ 	.byte	0x03, 0x5f
        /*0036*/ 	.short	0x0000


	//----- nvinfo : EIATTR_COOP_GROUP_MASK_REGIDS
	.align		4
        /*0038*/ 	.byte	0x04, 0x29
        /*003a*/ 	.short	(.L_2903 - .L_2902)


	//   ....[0]....
.L_2902:
        /*003c*/ 	.word	0xffffffff


	//   ....[1]....
        /*0040*/ 	.word	0xffffffff


	//   ....[2]....
        /*0044*/ 	.word	0xffffffff


	//   ....[3]....
        /*0048*/ 	.word	0xffffffff


	//   ....[4]....
        /*004c*/ 	.word	0xffffffff


	//   ....[5]....
        /*0050*/ 	.word	0xffffffff


	//   ....[6]....
        /*0054*/ 	.word	0xffffffff


	//   ....[7]....
        /*0058*/ 	.word	0xffffffff


	//   ....[8]....
        /*005c*/ 	.word	0xffffffff


	//   ....[9]....
        /*0060*/ 	.word	0xffffffff


	//   ....[10]....
        /*0064*/ 	.word	0xffffffff


	//   ....[11]....
        /*0068*/ 	.word	0xffffffff


	//   ....[12]....
        /*006c*/ 	.word	0xffffffff


	//   ....[13]....
        /*0070*/ 	.word	0xffffffff


	//   ....[14]....
        /*0074*/ 	.word	0xffffffff


	//   ....[15]....
        /*0078*/ 	.word	0xffffffff


	//   ....[16]....
        /*007c*/ 	.word	0xffffffff


	//   ....[17]....
        /*0080*/ 	.word	0xffffffff


	//   ....[18]....
        /*0084*/ 	.word	0xffffffff


	//   ....[19]....
        /*0088*/ 	.word	0xffffffff


	//   ....[20]....
        /*008c*/ 	.word	0xffffffff


	//   ....[21]....
        /*0090*/ 	.word	0xffffffff


	//   ....[22]....
        /*0094*/ 	.word	0xffffffff


	//   ....[23]....
        /*0098*/ 	.word	0xffffffff


	//   ....[24]....
        /*009c*/ 	.word	0xffffffff


	//   ....[25]....
        /*00a0*/ 	.word	0xffffffff


	//   ....[26]....
        /*00a4*/ 	.word	0xffffffff


	//   ....[27]....
        /*00a8*/ 	.word	0xffffffff


	//   ....[28]....
        /*00ac*/ 	.word	0xffffffff


	//   ....[29]....
        /*00b0*/ 	.word	0xffffffff


	//   ....[30]....
        /*00b4*/ 	.word	0xffffffff


	//   ....[31]....
        /*00b8*/ 	.word	0xffffffff


	//   ....[32]....
        /*00bc*/ 	.word	0xffffffff


	//   ....[33]....
        /*00c0*/ 	.word	0xffffffff


	//   ....[34]....
        /*00c4*/ 	.word	0xffffffff


	//   ....[35]....
        /*00c8*/ 	.word	0xffffffff


	//----- nvinfo : EIATTR_COOP_GROUP_INSTR_OFFSETS
	.align		4
.L_2903:
        /*00cc*/ 	.byte	0x04, 0x28
        /*00ce*/ 	.short	(.L_2905 - .L_2904)


	//   ....[0]....
.L_2904:
        /*00d0*/ 	.word	0x00002410


	//   ....[1]....
        /*00d4*/ 	.word	0x00002440


	//   ....[2]....
        /*00d8*/ 	.word	0x00002470


	//   ....[3]....
        /*00dc*/ 	.word	0x00002500


	//   ....[4]....
        /*00e0*/ 	.word	0x00002520


	//   ....[5]....
        /*00e4*/ 	.word	0x00002530


	//   ....[6]....
        /*00e8*/ 	.word	0x00002590


	//   ....[7]....
        /*00ec*/ 	.word	0x000025c0


	//   ....[8]....
        /*00f0*/ 	.word	0x000025d0


	//   ....[9]....
        /*00f4*/ 	.word	0x00002630


	//   ....[10]....
        /*00f8*/ 	.word	0x00002660


	//   ....[11]....
        /*00fc*/ 	.word	0x00002670


	//   ....[12]....
        /*0100*/ 	.word	0x000026d0


	//   ....[13]....
        /*0104*/ 	.word	0x00002700


	//   ....[14]....
        /*0108*/ 	.word	0x00002710


	//   ....[15]....
        /*010c*/ 	.word	0x00002770


	//   ....[16]....
        /*0110*/ 	.word	0x00002780


	//   ....[17]....
        /*0114*/ 	.word	0x00002790


	//   ....[18]....
        /*0118*/ 	.word	0x00002ef0


	//   ....[19]....
        /*011c*/ 	.word	0x00002f70


	//   ....[20]....
        /*0120*/ 	.word	0x00002fe0


	//   ....[21]....
        /*0124*/ 	.word	0x000030e0


	//   ....[22]....
        /*0128*/ 	.word	0x00003150


	//   ....[23]....
        /*012c*/ 	.word	0x000031c0


	//   ....[24]....
        /*0130*/ 	.word	0x00003290


	//   ....[25]....
        /*0134*/ 	.word	0x00003300


	//   ....[26]....
        /*0138*/ 	.word	0x00003370


	//   ....[27]....
        /*013c*/ 	.word	0x00003440


	//   ....[28]....
        /*0140*/ 	.word	0x000034b0


	//   ....[29]....
        /*0144*/ 	.word	0x00003520


	//   ....[30]....
        /*0148*/ 	.word	0x000035f0


	//   ....[31]....
        /*014c*/ 	.word	0x00003660


	//   ....[32]....
        /*0150*/ 	.word	0x000036d0


	//   ....[33]....
        /*0154*/ 	.word	0x000037a0


	//   ....[34]....
        /*0158*/ 	.word	0x00003810


	//   ....[35]....
        /*015c*/ 	.word	0x00003880


	//----- nvinfo : EIATTR_EXIT_INSTR_OFFSETS
	.align		4
.L_2905:
        /*0160*/ 	.byte	0x04, 0x1c
        /*0162*/ 	.short	(.L_2907 - .L_2906)


	//   ....[0]....
.L_2906:
        /*0164*/ 	.word	0x00002d30


	//   ....[1]....
        /*0168*/ 	.word	0x00002e90


	//----- nvinfo : EIATTR_CTAIDZ_USED
	.align		4
.L_2907:
        /*016c*/ 	.byte	0x01, 0x04
	.zero		2


	//----- nvinfo : EIATTR_CRS_STACK_SIZE
	.align		4
        /*0170*/ 	.byte	0x04, 0x1e
        /*0172*/ 	.short	(.L_2909 - .L_2908)
.L_2908:
        /*0174*/ 	.word	0x00000000
.L_2909:


//--------------------- .nv.info._Z30group_norm_nhwc_bwd_sum_kernelI11Bf16IOFp16WLi196EEv26Group_norm_nhwc_bwd_params --------------------------
	.section	.nv.info._Z30group_norm_nhwc_bwd_sum_kernelI11Bf16IOFp16WLi196EEv26Group_norm_nhwc_bwd_params,"",@"SHT_CUDA_INFO"
	.sectionflags	@""
	.align	4


	//----- nvinfo : EIATTR_CUDA_API_VERSION
	.align		4
        /*0000*/ 	.byte	0x04, 0x37
        /*0002*/ 	.short	(.L_2911 - .L_2910)
.L_2910:
        /*0004*/ 	.word	0x00000082


	//----- nvinfo : EIATTR_SW2861232_WAR
	.align		4
.L_2911:
        /*0008*/ 	.byte	0x01, 0x35
	.zero		2


	//----- nvinfo : EIATTR_PARAM_CBANK
	.align		4
        /*000c*/ 	.byte	0x04, 0x0a
        /*000e*/ 	.short	(.L_2913 - .L_2912)
	.align		4
.L_2912:
        /*0010*/ 	.word	index@(.nv.constant0._Z30group_norm_nhwc_bwd_sum_kernelI11Bf16IOFp16WLi196EEv26Group_norm_nhwc_bwd_params)
        /*0014*/ 	.short	0x0160
        /*0016*/ 	.short	0x00b8


	//----- nvinfo : EIATTR_CBANK_PARAM_SIZE
	.align		4
.L_2913:
        /*0018*/ 	.byte	0x03, 0x19
        /*001a*/ 	.short	0x00b8


	//----- nvinfo : EIATTR_KPARAM_INFO
	.align		4
        /*001c*/ 	.byte	0x04, 0x17
        /*001e*/ 	.short	(.L_2915 - .L_2914)
.L_2914:
        /*0020*/ 	.word	0x00000000
        /*0024*/ 	.short	0x0000
        /*0026*/ 	.short	0x0000
        /*0028*/ 	.byte	0x00, 0xf0, 0xe1, 0x02


	//----- nvinfo : EIATTR_MAXREG_COUNT
	.align		4
.L_2915:
        /*002c*/ 	.byte	0x03, 0x1b
        /*002e*/ 	.short	0x00ff


	//----- nvinfo : EIATTR_NUM_BARRIERS
	.align		4
        /*0030*/ 	.byte	0x02, 0x4c
        /*0032*/ 	.byte	0x01
	.zero		1


	//----- nvinfo : EIATTR_MERCURY_ISA_VERSION
	.align		4
        /*0034*/ 	.byte	0x03, 0x5f
        /*0036*/ 	.short	0x0000


	//----- nvinfo : EIATTR_COOP_GROUP_MASK_REGIDS
	.align		4
        /*0038*/ 	.byte	0x04, 0x29
        /*003a*/ 	.short	(.L_2917 - .L_2916)


	//   ....[0]....
.L_2916:
        /*003c*/ 	.word	0xffffffff


	//   ....[1]....
        /*0040*/ 	.word	0xffffffff


	//   ....[2]....
        /*0044*/ 	.word	0xffffffff


	//   ....[3]....
        /*0048*/ 	.word	0xffffffff


	//   ....[4]....
        /*004c*/ 	.word	0xffffffff


	//   ....[5]....
        /*0050*/ 	.word	0xffffffff


	//   ....[6]....
        /*0054*/ 	.word	0xffffffff


	//   ....[7]....
        /*0058*/ 	.word	0xffffffff


	//   ....[8]....
        /*005c*/ 	.word	0xffffffff


	//   ....[9]....
        /*0060*/ 	.word	0xffffffff


	//   ....[10]....
        /*0064*/ 	.word	0xffffffff


	//   ....[11]....
        /*0068*/ 	.word	0xffffffff


	//   ....[12]....
        /*006c*/ 	.word	0xffffffff


	//   ....[13]....
        /*0070*/ 	.word	0xffffffff


	//   ....[14]....
        /*0074*/ 	.word	0xffffffff


	//   ....[15]....
        /*0078*/ 	.word	0xffffffff


	//   ....[16]....
        /*007c*/ 	.word	0xffffffff


	//   ....[17]....
        /*0080*/ 	.word	0xffffffff


	//   ....[18]....
        /*0084*/ 	.word	0xffffffff


	//   ....[19]....
        /*0088*/ 	.word	0xffffffff


	//   ....[20]....
        /*008c*/ 	.word	0xffffffff


	//   ....[21]....
        /*0090*/ 	.word	0xffffffff


	//----- nvinfo : EIATTR_COOP_GROUP_INSTR_OFFSETS
	.align		4
.L_2917:
        /*0094*/ 	.byte	0x04, 0x28
        /*0096*/ 	.short	(.L_2919 - .L_2918)


	//   ....[0]....
.L_2918:
        /*0098*/ 	.word	0x000025a0


	//   ....[1]....
        /*009c*/ 	.word	0x000025c0


	//   ....[2]....
        /*00a0*/ 	.word	0x000026d0


	//   ....[3]....
        /*00a4*/ 	.word	0x000026e0


	//   ....[4]....
        /*00a8*/ 	.word	0x00002760


	//   ....[5]....
        /*00ac*/ 	.word	0x00002780


	//   ....[6]....
        /*00b0*/ 	.word	0x00002890


	//   ....[7]....
        /*00b4*/ 	.word	0x000028a0


	//   ....[8]....
        /*00b8*/ 	.word	0x00002920


	//   ....[9]....
        /*00bc*/ 	.word	0x00002940


	//   ....[10]....
        /*00c0*/ 	.word	0x00002a50


	//   ....[11]....
        /*00c4*/ 	.word	0x00002a60


	//   ....[12]....
        /*00c8*/ 	.word	0x00002ae0


	//   ....[13]....
        /*00cc*/ 	.word	0x00002b00


	//   ....[14]....
        /*00d0*/ 	.word	0x00002c30


	//   ....[15]....
        /*00d4*/ 	.word	0x00002c40


	//   ....[16]....
        /*00d8*/ 	.word	0x00002cc0


	//   ....[17]....
        /*00dc*/ 	.word	0x00002ce0


	//   ....[18]....
        /*00e0*/ 	.word	0x00002dc0


	//   ....[19]....
        /*00e4*/ 	.word	0x00002dd0


	//   ....[20]....
        /*00e8*/ 	.word	0x00002e50


	//   ....[21]....
        /*00ec*/ 	.word	0x00002e60


	//----- nvinfo : EIATTR_EXIT_INSTR_OFFSETS
	.align		4
.L_2919:
        /*00f0*/ 	.byte	0x04, 0x1c
        /*00f2*/ 	.short	(.L_2921 - .L_2920)


	//   ....[0]....
.L_2920:
        /*00f4*/ 	.word	0x00003510


	//   ....[1]....
        /*00f8*/ 	.word	0x00003670


	//----- nvinfo : EIATTR_CTAIDZ_USED
	.align		4
.L_2921:
        /*00fc*/ 	.byte	0x01, 0x04
	.zero		2


	//----- nvinfo : EIATTR_CRS_STACK_SIZE
	.align		4
        /*0100*/ 	.byte	0x04, 0x1e
        /*0102*/ 	.short	(.L_2923 - .L_2922)
.L_2922:
        /*0104*/ 	.word	0x00000000
.L_2923:


//--------------------- .nv.info._Z30group_norm_nhwc_bwd_sum_kernelI11Bf16IOFp16WLi168EEv26Group_norm_nhwc_bwd_params --------------------------
	.section	.nv.info._Z30group_norm_nhwc_bwd_sum_kernelI11Bf16IOFp16WLi168EEv26Group_norm_nhwc_bwd_params,"",@"SHT_CUDA_INFO"
	.sectionflags	@""
	.align	4


	//----- nvinfo : EIATTR_CUDA_API_VERSION
	.align		4
        /*0000*/ 	.byte	0x04, 0x37
        /*0002*/ 	.short	(.L_2925 - .L_2924)
.L_2924:
        /*0004*/ 	.word	0x00000082


	//----- nvinfo : EIATTR_SW2861232_WAR
	.align		4
.L_2925:
        /*0008*/ 	.byte	0x01, 0x35
	.zero		2


	//----- nvinfo : EIATTR_PARAM_CBANK
	.align		4
        /*000c*/ 	.byte	0x04, 0x0a
        /*000e*/ 	.short	(.L_2927 - .L_2926)
	.align		4
.L_2926:
        /*0010*/ 	.word	index@(.nv.constant0._Z30group_norm_nhwc_bwd_sum_kernelI11Bf16IOFp16WLi168EEv26Group_norm_nhwc_bwd_params)
        /*0014*/ 	.short	0x0160
        /*0016*/ 	.short	0x00b8


	//----- nvinfo : EIATTR_CBANK_PARAM_SIZE
	.align		4
.L_2927:
        /*0018*/ 	.byte	0x03, 0x19
        /*001a*/ 	.short	0x00b8


	//----- nvinfo : EIATTR_KPARAM_INFO
	.align		4
        /*001c*/ 	.byte	0x04, 0x17
        /*001e*/ 	.short	(.L_2929 - .L_2928)
.L_2928:
        /*0020*/ 	.word	0x00000000
        /*0024*/ 	.short	0x0000
        /*0026*/ 	.short	0x0000
        /*0028*/ 	.byte	0x00, 0xf0, 0xe1, 0x02


	//----- nvinfo : EIATTR_MAXREG_COUNT
	.align		4
.L_2929:
        /*002c*/ 	.byte	0x03, 0x1b
        /*002e*/ 	.short	0x00ff


	//----- nvinfo : EIATTR_NUM_BARRIERS
	.align		4
        /*0030*/ 	.byte	0x02, 0x4c
        /*0032*/ 	.byte	0x01
	.zero		1


	//----- nvinfo : EIATTR_MERCURY_ISA_VERSION
	.align		4
        /*0034*/ 	.byte	0x03, 0x5f
        /*0036*/ 	.short	0x0000


	//----- nvinfo : EIATTR_COOP_GROUP_MASK_REGIDS
	.align		4
        /*0038*/ 	.byte	0x04, 0x29
        /*003a*/ 	.short	(.L_2931 - .L_2930)


	//   ....[0]....
.L_2930:
        /*003c*/ 	.word	0xffffffff


	//   ....[1]....
        /*0040*/ 	.word	0xffffffff


	//   ....[2]....
        /*0044*/ 	.word	0xffffffff


	//   ....[3]....
        /*0048*/ 	.word	0xffffffff


	//   ....[4]....
        /*004c*/ 	.word	0xffffffff


	//   ....[5]....
        /*0050*/ 	.word	0xffffffff


	//   ....[6]....
        /*0054*/ 	.word	0xffffffff


	//   ....[7]....
        /*0058*/ 	.word	0xffffffff


	//   ....[8]....
        /*005c*/ 	.word	0xffffffff


	//   ....[9]....
        /*0060*/ 	.word	0xffffffff


	//   ....[10]....
        /*0064*/ 	.word	0xffffffff


	//   ....[11]....
        /*0068*/ 	.word	0xffffffff


	//   ....[12]....
        /*006c*/ 	.word	0xffffffff


	//   ....[13]....
        /*0070*/ 	.word	0xffffffff


	//   ....[14]....
        /*0074*/ 	.word	0xffffffff


	//   ....[15]....
        /*0078*/ 	.word	0xffffffff


	//   ....[16]....
        /*007c*/ 	.word	0xffffffff


	//   ....[17]....
        /*0080*/ 	.word	0xffffffff


	//   ....[18]....
        /*0084*/ 	.word	0xffffffff


	//   ....[19]....
        /*0088*/ 	.word	0xffffffff


	//   ....[20]....
        /*008c*/ 	.word	0xffffffff


	//   ....[21]....
        /*0090*/ 	.word	0xffffffff


	//----- nvinfo : EIATTR_COOP_GROUP_INSTR_OFFSETS
	.align		4
.L_2931:
        /*0094*/ 	.byte	0x04, 0x28
        /*0096*/ 	.short	(.L_2933 - .L_2932)


	//   ....[0]....
.L_2932:
        /*0098*/ 	.word	0x00002560


	//   ....[1]....
        /*009c*/ 	.word	0x00002580


	//   ....[2]....
        /*00a0*/ 	.word	0x00002690


	//   ....[3]....
        /*00a4*/ 	.word	0x000026a0


	//   ....[4]....
        /*00a8*/ 	.word	0x00002720


	//   ....[5]....
        /*00ac*/ 	.word	0x00002740


	//   ....[6]....
        /*00b0*/ 	.word	0x00002850


	//   ....[7]....
        /*00b4*/ 	.word	0x00002860


	//   ....[8]....
        /*00b8*/ 	.word	0x000028e0


	//   ....[9]....
        /*00bc*/ 	.word	0x00002900


	//   ....[10]....
        /*00c0*/ 	.word	0x00002a10


	//   ....[11]....
        /*00c4*/ 	.word	0x00002a20


	//   ....[12]....
        /*00c8*/ 	.word	0x00002aa0


	//   ....[13]....
        /*00cc*/ 	.word	0x00002ac0


	//   ....[14]....
        /*00d0*/ 	.word	0x00002bf0


	//   ....[15]....
        /*00d4*/ 	.word	0x00002c00


	//   ....[16]....
        /*00d8*/ 	.word	0x00002c80


	//   ....[17]....
        /*00dc*/ 	.word	0x00002ca0


	//   ....[18]....
        /*00e0*/ 	.word	0x00002d80


	//   ....[19]....
        /*00e4*/ 	.word	0x00002d90


	//   ....[20]....
        /*00e8*/ 	.word	0x00002e10


	//   ....[21]....
        /*00ec*/ 	.word	0x00002e20


	//----- nvinfo : EIATTR_EXIT_INSTR_OFFSETS
	.align		4
.L_2933:
        /*00f0*/ 	.byte	0x04, 0x1c
        /*00f2*/ 	.short	(.L_2935 - .L_2934)


	//   ....[0]....
.L_2934:
        /*00f4*/ 	.word	0x00003430


	//   ....[1]....
        /*00f8*/ 	.word	0x00003590


	//----- nvinfo : EIATTR_CTAIDZ_USED
	.align		4
.L_2935:
        /*00fc*/ 	.byte	0x01, 0x04
	.zero		2


	//----- nvinfo : EIATTR_CRS_STACK_SIZE
	.align		4
        /*0100*/ 	.byte	0x04, 0x1e
        /*0102*/ 	.short	(.L_2937 - .L_2936)
.L_2936:
        /*0104*/ 	.word	0x00000000
.L_2937:


//--------------------- .nv.info._Z30group_norm_nhwc_bwd_sum_kernelI11Bf16IOFp16WLi64EEv26Group_norm_nhwc_bwd_params --------------------------
	.section	.nv.info._Z30group_norm_nhwc_bwd_sum_kernelI11Bf16IOFp16WLi64EEv26Group_norm_nhwc_bwd_params,"",@"SHT_CUDA_INFO"
	.sectionflags	@""
	.align	4


	//----- nvinfo : EIATTR_CUDA_API_VERSION
	.align		4
        /*0000*/ 	.byte	0x04, 0x37
        /*0002*/ 	.short	(.L_2939 - .L_2938)
.L_2938:
        /*0004*/ 	.word	0x00000082


	//----- nvinfo : EIATTR_SW2861232_WAR
	.align		4
.L_2939:
        /*0008*/ 	.byte	0x01, 0x35
	.zero		2


	//----- nvinfo : EIATTR_PARAM_CBANK
	.align		4
        /*000c*/ 	.byte	0x04, 0x0a
        /*000e*/ 	.short	(.L_2941 - .L_2940)
	.align		4
.L_2940:
        /*0010*/ 	.word	index@(.nv.constant0._Z30group_norm_nhwc_bwd_sum_kernelI11Bf16IOFp16WLi64EEv26Group_norm_nhwc_bwd_params)
        /*0014*/ 	.short	0x0160
        /*0016*/ 	.short	0x00b8


	//----- nvinfo : EIATTR_CBANK_PARAM_SIZE
	.align		4
.L_2941:
        /*0018*/ 	.byte	0x03, 0x19
        /*001a*/ 	.short	0x00b8


	//----- nvinfo : EIATTR_KPARAM_INFO
	.align		4
        /*001c*/ 	.byte	0x04, 0x17
        /*001e*/ 	.short	(.L_2943 - .L_2942)
.L_2942:
        /*0020*/ 	.word	0x00000000
        /*0024*/ 	.short	0x0000
        /*0026*/ 	.short	0x0000
        /*0028*/ 	.byte	0x00, 0xf0, 0xe1, 0x02


	//----- nvinfo : EIATTR_MAXREG_COUNT
	.align		4
.L_2943:
        /*002c*/ 	.byte	0x03, 0x1b
        /*002e*/ 	.short	0x00ff


	//----- nvinfo : EIATTR_NUM_BARRIERS
	.align		4
        /*0030*/ 	.byte	0x02, 0x4c
        /*0032*/ 	.byte	0x01
	.zero		1


	//----- nvinfo : EIATTR_MERCURY_ISA_VERSION
	.align		4
        /*0034*/ 	.byte	0x03, 0x5f
        /*0036*/ 	.short	0x0000


	//----- nvinfo : EIATTR_COOP_GROUP_MASK_REGIDS
	.align		4
        /*0038*/ 	.byte	0x04, 0x29
        /*003a*/ 	.short	(.L_2945 - .L_2944)


	//   ....[0]....
.L_2944:
        /*003c*/ 	.word	0xffffffff


	//   ....[1]....
        /*0040*/ 	.word	0xffffffff


	//   ....[2]....
        /*0044*/ 	.word	0xffffffff


	//   ....[3]....
        /*0048*/ 	.word	0xffffffff


	//   ....[4]....
        /*004c*/ 	.word	0xffffffff


	//   ....[5]....
        /*0050*/ 	.word	0xffffffff


	//   ....[6]....
        /*0054*/ 	.word	0xffffffff


	//   ....[7]....
        /*0058*/ 	.word	0xffffffff


	//   ....[8]....
        /*005c*/ 	.word	0xffffffff


	//   ....[9]....
        /*0060*/ 	.word	0xffffffff


	//   ....[10]....
        /*0064*/ 	.word	0xffffffff


	//   ....[11]....
        /*0068*/ 	.word	0xffffffff


	//   ....[12]....
        /*006c*/ 	.word	0xffffffff


	//   ....[13]....
        /*0070*/ 	.word	0xffffffff


	//   ....[14]....
        /*0074*/ 	.word	0xffffffff


	//   ....[15]....
        /*0078*/ 	.word	0xffffffff


	//   ....[16]....
        /*007c*/ 	.word	0xffffffff


	//   ....[17]....
        /*0080*/ 	.word	0xffffffff


	//   ....[18]....
        /*0084*/ 	.word	0xffffffff


	//   ....[19]....
        /*0088*/ 	.word	0xffffffff


	//   ....[20]....
        /*008c*/ 	.word	0xffffffff


	//   ....[21]....
        /*0090*/ 	.word	0xffffffff


	//   ....[22]....
        /*0094*/ 	.word	0xffffffff


	//   ....[23]....
        /*0098*/ 	.word	0xffffffff


	//   ....[24]....
        /*009c*/ 	.word	0xffffffff


	//   ....[25]....
        /*00a0*/ 	.word	0xffffffff


	//   ....[26]....
        /*00a4*/ 	.word	0xffffffff


	//   ....[27]....
        /*00a8*/ 	.word	0xffffffff


	//   ....[28]....
        /*00ac*/ 	.word	0xffffffff


	//   ....[29]....
        /*00b0*/ 	.word	0xffffffff


	//   ....[30]....
        /*00b4*/ 	.word	0xffffffff


	//   ....[31]....
        /*00b8*/ 	.word	0xffffffff


	//   ....[32]....
        /*00bc*/ 	.word	0xffffffff


	//   ....[33]....
        /*00c0*/ 	.word	0xffffffff


	//   ....[34]....
        /*00c4*/ 	.word	0xffffffff


	//   ....[35]....
        /*00c8*/ 	.word	0xffffffff


	//----- nvinfo : EIATTR_COOP_GROUP_INSTR_OFFSETS
	.align		4
.L_2945:
        /*00cc*/ 	.byte	0x04, 0x28
        /*00ce*/ 	.short	(.L_2947 - .L_2946)


	//   ....[0]....
.L_2946:
        /*00d0*/ 	.word	0x00001500


	//   ....[1]....
        /*00d4*/ 	.word	0x00001530


	//   ....[2]....
        /*00d8*/ 	.word	0x00001560


	//   ....[3]....
        /*00dc*/ 	.word	0x000015e0


	//   ....[4]....
        /*00e0*/ 	.word	0x00001610


	//   ....[5]....
        /*00e4*/ 	.word	0x00001620


	//   ....[6]....
        /*00e8*/ 	.word	0x00001650


	//   ....[7]....
        /*00ec*/ 	.word	0x00001690


	//   ....[8]....
        /*00f0*/ 	.word	0x000016c0


	//   ....[9]....
        /*00f4*/ 	.word	0x000016e0


	//   ....[10]....
        /*00f8*/ 	.word	0x00001730


	//   ....[11]....
        /*00fc*/ 	.word	0x00001760


	//   ....[12]....
        /*0100*/ 	.word	0x00001780


	//   ....[13]....
        /*0104*/ 	.word	0x000017d0


	//   ....[14]....
        /*0108*/ 	.word	0x00001800


	//   ....[15]....
        /*010c*/ 	.word	0x00001860


	//   ....[16]....
        /*0110*/ 	.word	0x00001870


	//   ....[17]....
        /*0114*/ 	.word	0x00001880


	//   ....[18]....
        /*0118*/ 	.word	0x00001da0


	//   ....[19]....
        /*011c*/ 	.word	0x00001e20


	//   ....[20]....
        /*0120*/ 	.word	0x00001e90


	//   ....[21]....
        /*0124*/ 	.word	0x00001f90


	//   ....[22]....
        /*0128*/ 	.word	0x00002000


	//   ....[23]....
        /*012c*/ 	.word	0x00002070


	//   ....[24]....
        /*0130*/ 	.word	0x00002140


	//   ....[25]....
        /*0134*/ 	.word	0x000021b0


	//   ....[26]....
        /*0138*/ 	.word	0x00002220


	//   ....[27]....
        /*013c*/ 	.word	0x000022f0


	//   ....[28]....
        /*0140*/ 	.word	0x00002360


	//   ....[29]....
        /*0144*/ 	.word	0x000023d0


	//   ....[30]....
        /*0148*/ 	.word	0x000024c0


	//   ....[31]....
        /*014c*/ 	.word	0x00002530


	//   ....[32]....
        /*0150*/ 	.word	0x000025a0


	//   ....[33]....
        /*0154*/ 	.word	0x00002670


	//   ....[34]....
        /*0158*/ 	.word	0x000026e0


	//   ....[35]....
        /*015c*/ 	.word	0x00002750


	//----- nvinfo : EIATTR_EXIT_INSTR_OFFSETS
	.align		4
.L_2947:
        /*0160*/ 	.byte	0x04, 0x1c
        /*0162*/ 	.short	(.L_2949 - .L_2948)


	//   ....[0]....
.L_2948:
        /*0164*/ 	.word	0x00001be0


	//   ....[1]....
        /*0168*/ 	.word	0x00001d40


	//----- nvinfo : EIATTR_CTAIDZ_USED
	.align		4
.L_2949:
        /*016c*/ 	.byte	0x01, 0x04
	.zero		2


	//----- nvinfo : EIATTR_CRS_STACK_SIZE
	.align		4
        /*0170*/ 	.byte	0x04, 0x1e
        /*0172*/ 	.short	(.L_2951 - .L_2950)
.L_2950:
        /*0174*/ 	.word	0x00000000
.L_2951:


//--------------------- .nv.info._Z30group_norm_nhwc_bwd_sum_kernelI11Bf16IOFp16WLi128EEv26Group_norm_nhwc_bwd_params --------------------------
	.section	.nv.info._Z30group_norm_nhwc_bwd_sum_kernelI11Bf16IOFp16WLi128EEv26Group_norm_nhwc_bwd_params,"",@"SHT_CUDA_INFO"
	.sectionflags	@""
	.align	4


	//----- nvinfo : EIATTR_CUDA_API_VERSION
	.align		4
        /*0000*/ 	.byte	0x04, 0x37
        /*0002*/ 	.short	(.L_2953 - .L_2952)
.L_2952:
        /*0004*/ 	.word	0x00000082


	//----- nvinfo : EIATTR_SW2861232_WAR
	.align		4
.L_2953:
        /*0008*/ 	.byte	0x01, 0x35
	.zero		2


	//----- nvinfo : EIATTR_PARAM_CBANK
	.align		4
        /*000c*/ 	.byte	0x04, 0x0a
        /*000e*/ 	.short	(.L_2955 - .L_2954)
	.align		4
.L_2954:
        /*0010*/ 	.word	index@(.nv.constant0._Z30group_norm_nhwc_bwd_sum_kernelI11Bf16IOFp16WLi128EEv26Group_norm_nhwc_bwd_params)
        /*0014*/ 	.short	0x0160
        /*0016*/ 	.short	0x00b8


	//----- nvinfo : EIATTR_CBANK_PARAM_SIZE
	.align		4
.L_2955:
        /*0018*/ 	.byte	0x03, 0x19
        /*001a*/ 	.short	0x00b8


	//----- nvinfo : EIATTR_KPARAM_INFO
	.align		4
        /*001c*/ 	.byte	0x04, 0x17
        /*001e*/ 	.short	(.L_2957 - .L_2956)
.L_2956:
        /*0020*/ 	.word	0x00000000
        /*0024*/ 	.short	0x0000
        /*0026*/ 	.short	0x0000
        /*0028*/ 	.byte	0x00, 0xf0, 0xe1, 0x02


	//----- nvinfo : EIATTR_MAXREG_COUNT
	.align		4
.L_2957:
        /*002c*/ 	.byte	0x03, 0x1b
        /*002e*/ 	.short	0x00ff


	//----- nvinfo : EIATTR_NUM_BARRIERS
	.align		4
        /*0030*/ 	.byte	0x02, 0x4c
        /*0032*/ 	.byte	0x01
	.zero		1


	//----- nvinfo : EIATTR_MERCURY_ISA_VERSION
	.align		4
        /*0034*/ 	.byte	0x03, 0x5f
        /*0036*/ 	.short	0x0000


	//----- nvinfo : EIATTR_COOP_GROUP_MASK_REGIDS
	.align		4
        /*0038*/ 	.byte	0x04, 0x29
        /*003a*/ 	.short	(.L_2959 - .L_2958)


	//   ....[0]....
.L_2958:
        /*003c*/ 	.word	0xffffffff


	//   ....[1]....
        /*0040*/ 	.word	0xffffffff


	//   ....[2]....
        /*0044*/ 	.word	0xffffffff


	//   ....[3]....
        /*0048*/ 	.word	0xffffffff


	//   ....[4]....
        /*004c*/ 	.word	0xffffffff


	//   ....[5]....
        /*0050*/ 	.word	0xffffffff


	//   ....[6]....
        /*0054*/ 	.word	0xffffffff


	//   ....[7]....
        /*0058*/ 	.word	0xffffffff


	//   ....[8]....
        /*005c*/ 	.word	0xffffffff


	//   ....[9]....
        /*0060*/ 	.word	0xffffffff


	//   ....[10]....
        /*0064*/ 	.word	0xffffffff


	//   ....[11]....
        /*0068*/ 	.word	0xffffffff


	//   ....[12]....
        /*006c*/ 	.word	0xffffffff


	//   ....[13]....
        /*0070*/ 	.word	0xffffffff


	//   ....[14]....
        /*0074*/ 	.word	0xffffffff


	//   ....[15]....
        /*0078*/ 	.word	0xffffffff


	//   ....[16]....
        /*007c*/ 	.word	0xffffffff


	//   ....[17]....
        /*0080*/ 	.word	0xffffffff


	//   ....[18]....
        /*0084*/ 	.word	0xffffffff


	//   ....[19]....
        /*0088*/ 	.word	0xffffffff


	//   ....[20]....
        /*008c*/ 	.word	0xffffffff


	//   ....[21]....
        /*0090*/ 	.word	0xffffffff


	//   ....[22]....
        /*0094*/ 	.word	0xffffffff


	//   ....[23]....
        /*0098*/ 	.word	0xffffffff


	//   ....[24]....
        /*009c*/ 	.word	0xffffffff


	//   ....[25]....
        /*00a0*/ 	.word	0xffffffff


	//   ....[26]....
        /*00a4*/ 	.word	0xffffffff


	//   ....[27]....
        /*00a8*/ 	.word	0xffffffff


	//   ....[28]....
        /*00ac*/ 	.word	0xffffffff


	//   ....[29]....
        /*00b0*/ 	.word	0xffffffff


	//   ....[30]....
        /*00b4*/ 	.word	0xffffffff


	//   ....[31]....
        /*00b8*/ 	.word	0xffffffff


	//   ....[32]....
        /*00bc*/ 	.word	0xffffffff


	//   ....[33]....
        /*00c0*/ 	.word	0xffffffff


	//   ....[34]....
        /*00c4*/ 	.word	0xffffffff


	//   ....[35]....
        /*00c8*/ 	.word	0xffffffff


	//----- nvinfo : EIATTR_COOP_GROUP_INSTR_OFFSETS
	.align		4
.L_2959:
        /*00cc*/ 	.byte	0x04, 0x28
        /*00ce*/ 	.short	(.L_2961 - .L_2960)


	//   ....[0]....
.L_2960:
        /*00d0*/ 	.word	0x000023c0


	//   ....[1]....
        /*00d4*/ 	.word	0x000023f0


	//   ....[2]....
        /*00d8*/ 	.word	0x00002420


	//   ....[3]....
        /*00dc*/ 	.word	0x000024b0


	//   ....[4]....
        /*00e0*/ 	.word	0x000024d0


	//   ....[5]....
        /*00e4*/ 	.word	0x000024e0


	//   ....[6]....
        /*00e8*/ 	.word	0x00002540


	//   ....[7]....
        /*00ec*/ 	.word	0x00002570


	//   ....[8]....
        /*00f0*/ 	.word	0x00002580


	//   ....[9]....
        /*00f4*/ 	.word	0x000025e0


	//   ....[10]....
        /*00f8*/ 	.word	0x00002610


	//   ....[11]....
        /*00fc*/ 	.word	0x00002620


	//   ....[12]....
        /*0100*/ 	.word	0x00002680


	//   ....[13]....
        /*0104*/ 	.word	0x000026b0


	//   ....[14]....
        /*0108*/ 	.word	0x000026c0


	//   ....[15]....
        /*010c*/ 	.word	0x00002720


	//   ....[16]....
        /*0110*/ 	.word	0x00002730


	//   ....[17]....
        /*0114*/ 	.word	0x00002740


	//   ....[18]....
        /*0118*/ 	.word	0x00002e10


	//   ....[19]....
        /*011c*/ 	.word	0x00002e90


	//   ....[20]....
        /*0120*/ 	.word	0x00002f00


	//   ....[21]....
        /*0124*/ 	.word	0x00003000


	//   ....[22]....
        /*0128*/ 	.word	0x00003070


	//   ....[23]....
        /*012c*/ 	.word	0x000030e0


	//   ....[24]....
        /*0130*/ 	.word	0x000031b0


	//   ....[25]....
        /*0134*/ 	.word	0x00003220


	//   ....[26]....
        /*0138*/ 	.word	0x00003290


	//   ....[27]....
        /*013c*/ 	.word	0x00003360


	//   ....[28]....
        /*0140*/ 	.word	0x000033d0


	//   ....[29]....
        /*0144*/ 	.word	0x00003440


	//   ....[30]....
        /*0148*/ 	.word	0x00003510


	//   ....[31]....
        /*014c*/ 	.word	0x00003580


	//   ....[32]....
        /*0150*/ 	.word	0x000035f0


	//   ....[33]....
        /*0154*/ 	.word	0x000036c0


	//   ....[34]....
        /*0158*/ 	.word	0x00003730


	//   ....[35]....
        /*015c*/ 	.word	0x000037a0


	//----- nvinfo : EIATTR_EXIT_INSTR_OFFSETS
	.align		4
.L_2961:
        /*0160*/ 	.byte	0x04, 0x1c
        /*0162*/ 	.short	(.L_2963 - .L_2962)


	//   ....[0]....
.L_2962:
        /*0164*/ 	.word	0x00002c50


	//   ....[1]....
        /*0168*/ 	.word	0x00002db0


	//----- nvinfo : EIATTR_CTAIDZ_USED
	.align		4
.L_2963:
        /*016c*/ 	.byte	0x01, 0x04
	.zero		2


	//----- nvinfo : EIATTR_CRS_STACK_SIZE
	.align		4
        /*0170*/ 	.byte	0x04, 0x1e
        /*0172*/ 	.short	(.L_2965 - .L_2964)
.L_2964:
        /*0174*/ 	.word	0x00000000
.L_2965:


//--------------------- .nv.info._Z30group_norm_nhwc_bwd_sum_kernelI11Bf16IOFp16WLi192EEv26Group_norm_nhwc_bwd_params --------------------------
	.section	.nv.info._Z30group_norm_nhwc_bwd_sum_kernelI11Bf16IOFp16WLi192EEv26Group_norm_nhwc_bwd_params,"",@"SHT_CUDA_INFO"
	.sectionflags	@""
	.align	4


	//----- nvinfo : EIATTR_CUDA_API_VERSION
	.align		4
        /*0000*/ 	.byte	0x04, 0x37
        /*0002*/ 	.short	(.L_2967 - .L_2966)
.L_2966:
        /*0004*/ 	.word	0x00000082


	//----- nvinfo : EIATTR_SW2861232_WAR
	.align		4
.L_2967:
        /*0008*/ 	.byte	0x01, 0x35
	.zero		2


	//----- nvinfo : EIATTR_PARAM_CBANK
	.align		4
        /*000c*/ 	.byte	0x04, 0x0a
        /*000e*/ 	.short	(.L_2969 - .L_2968)
	.align		4
.L_2968:
        /*0010*/ 	.word	index@(.nv.constant0._Z30group_norm_nhwc_bwd_sum_kernelI11Bf16IOFp16WLi192EEv26Group_norm_nhwc_bwd_params)
        /*0014*/ 	.short	0x0160
        /*0016*/ 	.short	0x00b8


	//----- nvinfo : EIATTR_CBANK_PARAM_SIZE
	.align		4
.L_2969:
        /*0018*/ 	.byte	0x03, 0x19
        /*001a*/ 	.short	0x00b8


	//----- nvinfo : EIATTR_KPARAM_INFO
	.align		4
        /*001c*/ 	.byte	0x04, 0x17
        /*001e*/ 	.short	(.L_2971 - .L_2970)
.L_2970:
        /*0020*/ 	.word	0x00000000
        /*0024*/ 	.short	0x0000
        /*0026*/ 	.short	0x0000
        /*0028*/ 	.byte	0x00, 0xf0, 0xe1, 0x02


	//----- nvinfo : EIATTR_MAXREG_COUNT
	.align		4
.L_2971:
        /*002c*/ 	.byte	0x03, 0x1b
        /*002e*/ 	.short	0x00ff


	//----- nvinfo : EIATTR_NUM_BARRIERS
	.align		4
        /*0030*/ 	.byte	0x02, 0x4c
        /*0032*/ 	.byte	0x01
	.zero		1


	//----- nvinfo : EIATTR_MERCURY_ISA_VERSION
	.align		4
        /*0034*/ 	.byte	0x03, 0x5f
        /*0036*/ 	.short	0x0000


	//----- nvinfo : EIATTR_COOP_GROUP_MASK_REGIDS
	.align		4
        /*0038*/ 	.byte	0x04, 0x29
        /*003a*/ 	.short	(.L_2973 - .L_2972)


	//   ....[0]....
.L_2972:
        /*003c*/ 	.word	0xffffffff


	//   ....[1]....
        /*0040*/ 	.word	0xffffffff


	//   ....[2]....
        /*0044*/ 	.word	0xffffffff


	//   ....[3]....
        /*0048*/ 	.word	0xffffffff


	//   ....[4]....
        /*004c*/ 	.word	0xffffffff


	//   ....[5]....
        /*0050*/ 	.word	0xffffffff


	//   ....[6]....
        /*0054*/ 	.word	0xffffffff


	//   ....[7]....
        /*0058*/ 	.word	0xffffffff


	//   ....[8]....
        /*005c*/ 	.word	0xffffffff


	//   ....[9]....
        /*0060*/ 	.word	0xffffffff


	//   ....[10]....
        /*0064*/ 	.word	0xffffffff


	//   ....[11]....
        /*0068*/ 	.word	0xffffffff


	//   ....[12]....
        /*006c*/ 	.word	0xffffffff


	//   ....[13]....
        /*0070*/ 	.word	0xffffffff


	//   ....[14]....
        /*0074*/ 	.word	0xffffffff


	//   ....[15]....
        /*0078*/ 	.word	0xffffffff


	//   ....[16]....
        /*007c*/ 	.word	0xffffffff


	//   ....[17]....
        /*0080*/ 	.word	0xffffffff


	//   ....[18]....
        /*0084*/ 	.word	0xffffffff


	//   ....[19]....
        /*0088*/ 	.word	0xffffffff


	//   ....[20]....
        /*008c*/ 	.word	0xffffffff


	//   ....[21]....
        /*0090*/ 	.word	0xffffffff


	//   ....[22]....
        /*0094*/ 	.word	0xffffffff


	//   ....[23]....
        /*0098*/ 	.word	0xffffffff


	//   ....[24]....
        /*009c*/ 	.word	0xffffffff


	//   ....[25]....
        /*00a0*/ 	.word	0xffffffff


	//   ....[26]....
        /*00a4*/ 	.word	0xffffffff


	//   ....[27]....
        /*00a8*/ 	.word	0xffffffff


	//   ....[28]....
        /*00ac*/ 	.word	0xffffffff


	//   ....[29]....
        /*00b0*/ 	.word	0xffffffff


	//   ....[30]....
        /*00b4*/ 	.word	0xffffffff


	//   ....[31]....
        /*00b8*/ 	.word	0xffffffff


	//   ....[32]....
        /*00bc*/ 	.word	0xffffffff


	//   ....[33]....
        /*00c0*/ 	.word	0xffffffff


	//   ....[34]....
        /*00c4*/ 	.word	0xffffffff


	//   ....[35]....
        /*00c8*/ 	.word	0xffffffff


	//----- nvinfo : EIATTR_COOP_GROUP_INSTR_OFFSETS
	.align		4
.L_2973:
        /*00cc*/ 	.byte	0x04, 0x28
        /*00ce*/ 	.short	(.L_2975 - .L_2974)


	//   ....[0]....
.L_2974:
        /*00d0*/ 	.word	0x000024a0


	//   ....[1]....
        /*00d4*/ 	.word	0x000024d0


	//   ....[2]....
        /*00d8*/ 	.word	0x00002500


	//   ....[3]....
        /*00dc*/ 	.word	0x00002590


	//   ....[4]....
        /*00e0*/ 	.word	0x000025b0


	//   ....[5]....
        /*00e4*/ 	.word	0x000025c0


	//   ....[6]....
        /*00e8*/ 	.word	0x00002620


	//   ....[7]....
        /*00ec*/ 	.word	0x00002650


	//   ....[8]....
        /*00f0*/ 	.word	0x00002660


	//   ....[9]....
        /*00f4*/ 	.word	0x000026c0


	//   ....[10]....
        /*00f8*/ 	.word	0x000026f0


	//   ....[11]....
        /*00fc*/ 	.word	0x00002700


	//   ....[12]....
        /*0100*/ 	.word	0x00002760


	//   ....[13]....
        /*0104*/ 	.word	0x00002790


	//   ....[14]....
        /*0108*/ 	.word	0x000027a0


	//   ....[15]....
        /*010c*/ 	.word	0x00002800


	//   ....[16]....
        /*0110*/ 	.word	0x00002810


	//   ....[17]....
        /*0114*/ 	.word	0x00002820


	//   ....[18]....
        /*0118*/ 	.word	0x00003010


	//   ....[19]....
        /*011c*/ 	.word	0x00003090


	//   ....[20]....
        /*0120*/ 	.word	0x00003100


	//   ....[21]....
        /*0124*/ 	.word	0x00003200


	//   ....[22]....
        /*0128*/ 	.word	0x00003270


	//   ....[23]....
        /*012c*/ 	.word	0x000032e0


	//   ....[24]....
        /*0130*/ 	.word	0x000033b0


	//   ....[25]....
        /*0134*/ 	.word	0x00003420


	//   ....[26]....
        /*0138*/ 	.word	0x00003490


	//   ....[27]....
        /*013c*/ 	.word	0x00003560


	//   ....[28]....
        /*0140*/ 	.word	0x000035d0


	//   ....[29]....
        /*0144*/ 	.word	0x00003640


	//   ....[30]....
        /*0148*/ 	.word	0x00003710


	//   ....[31]....
        /*014c*/ 	.word	0x00003780


	//   ....[32]....
        /*0150*/ 	.word	0x000037f0


	//   ....[33]....
        /*0154*/ 	.word	0x000038c0


	//   ....[34]....
        /*0158*/ 	.word	0x00003930


	//   ....[35]....
        /*015c*/ 	.word	0x000039a0


	//----- nvinfo : EIATTR_EXIT_INSTR_OFFSETS
	.align		4
.L_2975:
        /*0160*/ 	.byte	0x04, 0x1c
        /*0162*/ 	.short	(.L_2977 - .L_2976)


	//   ....[0]....
.L_2976:
        /*0164*/ 	.word	0x00002e50


	//   ....[1]....
        /*0168*/ 	.word	0x00002fb0


	//----- nvinfo : EIATTR_CTAIDZ_USED
	.align		4
.L_2977:
        /*016c*/ 	.byte	0x01, 0x04
	.zero		2


	//----- nvinfo : EIATTR_CRS_STACK_SIZE
	.align		4
        /*0170*/ 	.byte	0x04, 0x1e
        /*0172*/ 	.short	(.L_2979 - .L_2978)
.L_2978:
        /*0174*/ 	.word	0x00000000
.L_2979:


//--------------------- .nv.info._Z30group_norm_nhwc_bwd_sum_kernelI11Bf16IOFp16WLi448EEv26Group_norm_nhwc_bwd_params --------------------------
	.section	.nv.info._Z30group_norm_nhwc_bwd_sum_kernelI11Bf16IOFp16WLi448EEv26Group_norm_nhwc_bwd_params,"",@"SHT_CUDA_INFO"
	.sectionflags	@""
	.align	4


	//----- nvinfo : EIATTR_CUDA_API_VERSION
	.align		4
        /*0000*/ 	.byte	0x04, 0x37
        /*0002*/ 	.short	(.L_2981 - .L_2980)
.L_2980:
        /*0004*/ 	.word	0x00000082


	//----- nvinfo : EIATTR_SW2861232_WAR
	.align		4
.L_2981:
        /*0008*/ 	.byte	0x01, 0x35
	.zero		2


	//----- nvinfo : EIATTR_PARAM_CBANK
	.align		4
        /*000c*/ 	.byte	0x04, 0x0a
        /*000e*/ 	.short	(.L_2983 - .L_2982)
	.align		4
.L_2982:
        /*0010*/ 	.word	index@(.nv.constant0._Z30group_norm_nhwc_bwd_sum_kernelI11Bf16IOFp16WLi448EEv26Group_norm_nhwc_bwd_params)
        /*0014*/ 	.short	0x0160
        /*0016*/ 	.short	0x00b8


	//----- nvinfo : EIATTR_CBANK_PARAM_SIZE
	.align		4
.L_2983:
        /*0018*/ 	.byte	0x03, 0x19
        /*001a*/ 	.short	0x00b8


	//----- nvinfo : EIATTR_KPARAM_INFO
	.align		4
        /*001c*/ 	.byte	0x04, 0x17
        /*001e*/ 	.short	(.L_2985 - .L_2984)
.L_2984:
        /*0020*/ 	.word	0x00000000
        /*0024*/ 	.short	0x0000
        /*0026*/ 	.short	0x0000
        /*0028*/ 	.byte	0x00, 0xf0, 0xe1, 0x02


	//----- nvinfo : EIATTR_MAXREG_COUNT
	.align		4
.L_2985:
        /*002c*/ 	.byte	0x03, 0x1b
        /*002e*/ 	.short	0x00ff


	//----- nvinfo : EIATTR_NUM_BARRIERS
	.align		4
        /*0030*/ 	.byte	0x02, 0x4c
        /*0032*/ 	.byte	0x01
	.zero		1


	//----- nvinfo : EIATTR_MERCURY_ISA_VERSION
	.align		4
        /*0034*/ 	.byte	0x03, 0x5f
        /*0036*/ 	.short	0x0000


	//----- nvinfo : EIATTR_COOP_GROUP_MASK_REGIDS
	.align		4
        /*0038*/ 	.byte	0x04, 0x29
        /*003a*/ 	.short	(.L_2987 - .L_2986)


	//   ....[0]....
.L_2986:
        /*003c*/ 	.word	0xffffffff


	//   ....[1]....
        /*0040*/ 	.word	0xffffffff


	//   ....[2]....
        /*0044*/ 	.word	0xffffffff


	//   ....[3]....
        /*0048*/ 	.word	0xffffffff


	//   ....[4]....
        /*004c*/ 	.word	0xffffffff


	//   ....[5]....
        /*0050*/ 	.word	0xffffffff


	//   ....[6]....
        /*0054*/ 	.word	0xffffffff


	//   ....[7]....
        /*0058*/ 	.word	0xffffffff


	//   ....[8]....
        /*005c*/ 	.word	0xffffffff


	//   ....[9]....
        /*0060*/ 	.word	0xffffffff


	//   ....[10]....
        /*0064*/ 	.word	0xffffffff


	//   ....[11]....
        /*0068*/ 	.word	0xffffffff


	//   ....[12]....
        /*006c*/ 	.word	0xffffffff


	//   ....[13]....
        /*0070*/ 	.word	0xffffffff


	//   ....[14]....
        /*0074*/ 	.word	0xffffffff


	//   ....[15]....
        /*0078*/ 	.word	0xffffffff


	//   ....[16]....
        /*007c*/ 	.word	0xffffffff


	//   ....[17]....
        /*0080*/ 	.word	0xffffffff


	//   ....[18]....
        /*0084*/ 	.word	0xffffffff


	//   ....[19]....
        /*0088*/ 	.word	0xffffffff


	//   ....[20]....
        /*008c*/ 	.word	0xffffffff


	//   ....[21]....
        /*0090*/ 	.word	0xffffffff


	//   ....[22]....
        /*0094*/ 	.word	0xffffffff


	//   ....[23]....
        /*0098*/ 	.word	0xffffffff


	//   ....[24]....
        /*009c*/ 	.word	0xffffffff


	//   ....[25]....
        /*00a0*/ 	.word	0xffffffff


	//   ....[26]....
        /*00a4*/ 	.word	0xffffffff


	//   ....[27]....
        /*00a8*/ 	.word	0xffffffff


	//   ....[28]....
        /*00ac*/ 	.word	0xffffffff


	//   ....[29]....
        /*00b0*/ 	.word	0xffffffff


	//   ....[30]....
        /*00b4*/ 	.word	0xffffffff


	//   ....[31]....
        /*00b8*/ 	.word	0xffffffff


	//   ....[32]....
        /*00bc*/ 	.word	0xffffffff


	//   ....[33]....
        /*00c0*/ 	.word	0xffffffff


	//   ....[34]....
        /*00c4*/ 	.word	0xffffffff


	//   ....[35]....
        /*00c8*/ 	.word	0xffffffff


	//----- nvinfo : EIATTR_COOP_GROUP_INSTR_OFFSETS
	.align		4
.L_2987:
        /*00cc*/ 	.byte	0x04, 0x28
        /*00ce*/ 	.short	(.L_2989 - .L_2988)


	//   ....[0]....
.L_2988:
        /*00d0*/ 	.word	0x000027f0


	//   ....[1]....
        /*00d4*/ 	.word	0x00002820


	//   ....[2]....
        /*00d8*/ 	.word	0x00002850


	//   ....[3]....
        /*00dc*/ 	.word	0x00002870


	//   ....[4]....
        /*00e0*/ 	.word	0x000028f0


	//   ....[5]....
        /*00e4*/ 	.word	0x00002910


	//   ....[6]....
        /*00e8*/ 	.word	0x00002930


	//   ....[7]....
        /*00ec*/ 	.word	0x00002980


	//   ....[8]....
        /*00f0*/ 	.word	0x000029b0


	//   ....[9]....
        /*00f4*/ 	.word	0x000029d0


	//   ....[10]....
        /*00f8*/ 	.word	0x00002a20


	//   ....[11]....
        /*00fc*/ 	.word	0x00002a50


	//   ....[12]....
        /*0100*/ 	.word	0x00002a70


	//   ....[13]....
        /*0104*/ 	.word	0x00002ac0


	//   ....[14]....
        /*0108*/ 	.word	0x00002af0


	//   ....[15]....
        /*010c*/ 	.word	0x00002b10


	//   ....[16]....
        /*0110*/ 	.word	0x00002b60


	//   ....[17]....
        /*0114*/ 	.word	0x00002b70


	//   ....[18]....
        /*0118*/ 	.word	0x00003860


	//   ....[19]....
        /*011c*/ 	.word	0x000038e0


	//   ....[20]....
        /*0120*/ 	.word	0x00003950


	//   ....[21]....
        /*0124*/ 	.word	0x00003a50


	//   ....[22]....
        /*0128*/ 	.word	0x00003ac0


	//   ....[23]....
        /*012c*/ 	.word	0x00003b30


	//   ....[24]....
        /*0130*/ 	.word	0x00003c00


	//   ....[25]....
        /*0134*/ 	.word	0x00003c70


	//   ....[26]....
        /*0138*/ 	.word	0x00003ce0


	//   ....[27]....
        /*013c*/ 	.word	0x00003db0


	//   ....[28]....
        /*0140*/ 	.word	0x00003e20


	//   ....[29]....
        /*0144*/ 	.word	0x00003e90


	//   ....[30]....
        /*0148*/ 	.word	0x00003f60


	//   ....[31]....
        /*014c*/ 	.word	0x00003fd0


	//   ....[32]....
        /*0150*/ 	.word	0x00004040


	//   ....[33]....
        /*0154*/ 	.word	0x00004110


	//   ....[34]....
        /*0158*/ 	.word	0x00004180


	//   ....[35]....
        /*015c*/ 	.word	0x000041f0


	//----- nvinfo : EIATTR_EXIT_INSTR_OFFSETS
	.align		4
.L_2989:
        /*0160*/ 	.byte	0x04, 0x1c
        /*0162*/ 	.short	(.L_2991 - .L_2990)


	//   ....[0]....
.L_2990:
        /*0164*/ 	.word	0x000036a0


	//   ....[1]....
        /*0168*/ 	.word	0x00003800


	//----- nvinfo : EIATTR_CTAIDZ_USED
	.align		4
.L_2991:
        /*016c*/ 	.byte	0x01, 0x04
	.zero		2


	//----- nvinfo : EIATTR_CRS_STACK_SIZE
	.align		4
        /*0170*/ 	.byte	0x04, 0x1e
        /*0172*/ 	.short	(.L_2993 - .L_2992)
.L_2992:
        /*0174*/ 	.word	0x00000000
.L_2993:


//--------------------- .nv.info._Z30group_norm_nhwc_bwd_sum_kernelI11Bf16IOFp16WLi256EEv26Group_norm_nhwc_bwd_params --------------------------
	.section	.nv.info._Z30group_norm_nhwc_bwd_sum_kernelI11Bf16IOFp16WLi256EEv26Group_norm_nhwc_bwd_params,"",@"SHT_CUDA_INFO"
	.sectionflags	@""
	.align	4


	//----- nvinfo : EIATTR_CUDA_API_VERSION
	.align		4
        /*0000*/ 	.byte	0x04, 0x37
        /*0002*/ 	.short	(.L_2995 - .L_2994)
.L_2994:
        /*0004*/ 	.word	0x00000082


	//----- nvinfo : EIATTR_SW2861232_WAR
	.align		4
.L_2995:
        /*0008*/ 	.byte	0x01, 0x35
	.zero		2


	//----- nvinfo : EIATTR_PARAM_CBANK
	.align		4
        /*000c*/ 	.byte	0x04, 0x0a
        /*000e*/ 	.short	(.L_2997 - .L_2996)
	.align		4
.L_2996:
        /*0010*/ 	.word	index@(.nv.constant0._Z30group_norm_nhwc_bwd_sum_kernelI11Bf16IOFp16WLi256EEv26Group_norm_nhwc_bwd_params)
        /*0014*/ 	.short	0x0160
        /*0016*/ 	.short	0x00b8


	//----- nvinfo : EIATTR_CBANK_PARAM_SIZE
	.align		4
.L_2997:
        /*0018*/ 	.byte	0x03, 0x19
        /*001a*/ 	.short	0x00b8


	//----- nvinfo : EIATTR_KPARAM_INFO
	.align		4
        /*001c*/ 	.byte	0x04, 0x17
        /*001e*/ 	.short	(.L_2999 - .L_2998)
.L_2998:
        /*0020*/ 	.word	0x00000000
        /*0024*/ 	.short	0x0000
        /*0026*/ 	.short	0x0000
        /*0028*/ 	.byte	0x00, 0xf0, 0xe1, 0x02


	//----- nvinfo : EIATTR_MAXREG_COUNT
	.align		4
.L_2999:
        /*002c*/ 	.byte	0x03, 0x1b
        /*002e*/ 	.short	0x00ff


	//----- nvinfo : EIATTR_NUM_BARRIERS
	.align		4
        /*0030*/ 	.byte	0x02, 0x4c
        /*0032*/ 	.byte	0x01
	.zero		1


	//----- nvinfo : EIATTR_MERCURY_ISA_VERSION
	.align		4
        /*0034*/ 	.byte	0x03, 0x5f
        /*0036*/ 	.short	0x0000


	//----- nvinfo : EIATTR_COOP_GROUP_MASK_REGIDS
	.align		4
        /*0038*/ 	.byte	0x04, 0x29
        /*003a*/ 	.short	(.L_3001 - .L_3000)


	//   ....[0]....
.L_3000:
        /*003c*/ 	.word	0xffffffff


	//   ....[1]....
        /*0040*/ 	.word	0xffffffff


	//   ....[2]....
        /*0044*/ 	.word	0xffffffff


	//   ....[3]....
        /*0048*/ 	.word	0xffffffff


	//   ....[4]....
        /*004c*/ 	.word	0xffffffff


	//   ....[5]....
        /*0050*/ 	.word	0xffffffff


	//   ....[6]....
        /*0054*/ 	.word	0xffffffff


	//   ....[7]....
        /*0058*/ 	.word	0xffffffff


	//   ....[8]....
        /*005c*/ 	.word	0xffffffff


	//   ....[9]....
        /*0060*/ 	.word	0xffffffff


	//   ....[10]....
        /*0064*/ 	.word	0xffffffff


	//   ....[11]....
        /*0068*/ 	.word	0xffffffff


	//   ....[12]....
        /*006c*/ 	.word	0xffffffff


	//   ....[13]....
        /*0070*/ 	.word	0xffffffff


	//   ....[14]....
        /*0074*/ 	.word	0xffffffff


	//   ....[15]....
        /*0078*/ 	.word	0xffffffff


	//   ....[16]....
        /*007c*/ 	.word	0xffffffff


	//   ....[17]....
        /*0080*/ 	.word	0xffffffff


	//   ....[18]....
        /*0084*/ 	.word	0xffffffff


	//   ....[19]....
        /*0088*/ 	.word	0xffffffff


	//   ....[20]....
        /*008c*/ 	.word	0xffffffff


	//   ....[21]....
        /*0090*/ 	.word	0xffffffff


	//   ....[22]....
        /*0094*/ 	.word	0xffffffff


	//   ....[23]....
        /*0098*/ 	.word	0xffffffff


	//   ....[24]....
        /*009c*/ 	.word	0xffffffff


	//   ....[25]....
        /*00a0*/ 	.word	0xffffffff


	//   ....[26]....
        /*00a4*/ 	.word	0xffffffff


	//   ....[27]....
        /*00a8*/ 	.word	0xffffffff


	//   ....[28]....
        /*00ac*/ 	.word	0xffffffff


	//   ....[29]....
        /*00b0*/ 	.word	0xffffffff


	//   ....[30]....
        /*00b4*/ 	.word	0xffffffff


	//   ....[31]....
        /*00b8*/ 	.word	0xffffffff


	//   ....[32]....
        /*00bc*/ 	.word	0xffffffff


	//   ....[33]....
        /*00c0*/ 	.word	0xffffffff


	//   ....[34]....
        /*00c4*/ 	.word	0xffffffff


	//   ....[35]....
        /*00c8*/ 	.word	0xffffffff


	//----- nvinfo : EIATTR_COOP_GROUP_INSTR_OFFSETS
	.align		4
.L_3001:
        /*00cc*/ 	.byte	0x04, 0x28
        /*00ce*/ 	.short	(.L_3003 - .L_3002)


	//   ....[0]....
.L_3002:
        /*00d0*/ 	.word	0x00002560


	//   ....[1]....
        /*00d4*/ 	.word	0x00002590


	//   ....[2]....
        /*00d8*/ 	.word	0x000025c0


	//   ....[3]....
        /*00dc*/ 	.word	0x00002640


	//   ....[4]....
        /*00e0*/ 	.word	0x00002670


	//   ....[5]....
        /*00e4*/ 	.word	0x00002680


	//   ....[6]....
        /*00e8*/ 	.word	0x000026b0


	//   ....[7]....
        /*00ec*/ 	.word	0x000026f0


	//   ....[8]....
        /*00f0*/ 	.word	0x00002720


	//   ....[9]....
        /*00f4*/ 	.word	0x00002740


	//   ....[10]....
        /*00f8*/ 	.word	0x00002790


	//   ....[11]....
        /*00fc*/ 	.word	0x000027c0


	//   ....[12]....
        /*0100*/ 	.word	0x000027e0


	//   ....[13]....
        /*0104*/ 	.word	0x00002830


	//   ....[14]....
        /*0108*/ 	.word	0x00002860


	//   ....[15]....
        /*010c*/ 	.word	0x000028b0


	//   ....[16]....
        /*0110*/ 	.word	0x000028d0


	//   ....[17]....
        /*0114*/ 	.word	0x000028e0


	//   ....[18]....
        /*0118*/ 	.word	0x00003230


	//   ....[19]....
        /*011c*/ 	.word	0x000032b0


	//   ....[20]....
        /*0120*/ 	.word	0x00003320


	//   ....[21]....
        /*0124*/ 	.word	0x00003420


	//   ....[22]....
        /*0128*/ 	.word	0x00003490


	//   ....[23]....
        /*012c*/ 	.word	0x00003500


	//   ....[24]....
        /*0130*/ 	.word	0x000035d0


	//   ....[25]....
        /*0134*/ 	.word	0x00003640


	//   ....[26]....
        /*0138*/ 	.word	0x000036b0


	//   ....[27]....
        /*013c*/ 	.word	0x00003780


	//   ....[28]....
        /*0140*/ 	.word	0x000037f0


	//   ....[29]....
        /*0144*/ 	.word	0x00003860


	//   ....[30]....
        /*0148*/ 	.word	0x00003930


	//   ....[31]....
        /*014c*/ 	.word	0x000039a0


	//   ....[32]....
        /*0150*/ 	.word	0x00003a10


	//   ....[33]....
        /*0154*/ 	.word	0x00003ae0


	//   ....[34]....
        /*0158*/ 	.word	0x00003b50


	//   ....[35]....
        /*015c*/ 	.word	0x00003bc0


	//----- nvinfo : EIATTR_EXIT_INSTR_OFFSETS
	.align		4
.L_3003:
        /*0160*/ 	.byte	0x04, 0x1c
        /*0162*/ 	.short	(.L_3005 - .L_3004)


	//   ....[0]....
.L_3004:
        /*0164*/ 	.word	0x00003070


	//   ....[1]....
        /*0168*/ 	.word	0x000031d0


	//----- nvinfo : EIATTR_CTAIDZ_USED
	.align		4
.L_3005:
        /*016c*/ 	.byte	0x01, 0x04
	.zero		2


	//----- nvinfo : EIATTR_CRS_STACK_SIZE
	.align		4
        /*0170*/ 	.byte	0x04, 0x1e
        /*0172*/ 	.short	(.L_3007 - .L_3006)
.L_3006:
        /*0174*/ 	.word	0x00000000
.L_3007:


//--------------------- .nv.info._Z30group_norm_nhwc_bwd_sum_kernelI11Bf16IOFp16WLi120EEv26Group_norm_nhwc_bwd_params --------------------------
	.section	.nv.info._Z30group_norm_nhwc_bwd_sum_kernelI11Bf16IOFp16WLi120EEv26Group_norm_nhwc_bwd_params,"",@"SHT_CUDA_INFO"
	.sectionflags	@""
	.align	4


	//----- nvinfo : EIATTR_CUDA_API_VERSION
	.align		4
        /*0000*/ 	.byte	0x04, 0x37
        /*0002*/ 	.short	(.L_3009 - .L_3008)
.L_3008:
        /*0004*/ 	.word	0x00000082


	//----- nvinfo : EIATTR_SW2861232_WAR
	.align		4
.L_3009:
        /*0008*/ 	.byte	0x01, 0x35
	.zero		2


	//----- nvinfo : EIATTR_PARAM_CBANK
	.align		4
        /*000c*/ 	.byte	0x04, 0x0a
        /*000e*/ 	.short	(.L_3011 - .L_3010)
	.align		4
.L_3010:
        /*0010*/ 	.word	index@(.nv.constant0._Z30group_norm_nhwc_bwd_sum_kernelI11Bf16IOFp16WLi120EEv26Group_norm_nhwc_bwd_params)
        /*0014*/ 	.short	0x0160
        /*0016*/ 	.short	0x00b8


	//----- nvinfo : EIATTR_CBANK_PARAM_SIZE
	.align		4
.L_3011:
        /*0018*/ 	.byte	0x03, 0x19
        /*001a*/ 	.short	0x00b8


	//----- nvinfo : EIATTR_KPARAM_INFO
	.align		4
        /*001c*/ 	.byte	0x04, 0x17
        /*001e*/ 	.short	(.L_3013 - .L_3012)
.L_3012:
        /*0020*/ 	.word	0x00000000
        /*0024*/ 	.short	0x0000
        /*0026*/ 	.short	0x0000
        /*0028*/ 	.byte	0x00, 0xf0, 0xe1, 0x02


	//----- nvinfo : EIATTR_MAXREG_COUNT
	.align		4
.L_3013:
        /*002c*/ 	.byte	0x03, 0x1b
        /*002e*/ 	.short	0x00ff


	//----- nvinfo : EIATTR_NUM_BARRIERS
	.align		4
        /*0030*/ 	.byte	0x02, 0x4c
        /*0032*/ 	.byte	0x01
	.zero		1


	//----- nvinfo : EIATTR_MERCURY_ISA_VERSION
	.align		4
        /*0034*/ 	.byte	0x03, 0x5f
        /*0036*/ 	.short	0x0000


	//----- nvinfo : EIATTR_COOP_GROUP_MASK_REGIDS
	.align		4
        /*0038*/ 	.byte	0x04, 0x29
        /*003a*/ 	.short	(.L_3015 - .L_3014)


	//   ....[0]....
.L_3014:
        /*003c*/ 	.word	0xffffffff


	//   ....[1]....
        /*0040*/ 	.word	0xffffffff


	//   ....[2]....
        /*0044*/ 	.word	0xffffffff


	//   ....[3]....
        /*0048*/ 	.word	0xffffffff


	//   ....[4]....
        /*004c*/ 	.word	0xffffffff


	//   ....[5]....
        /*0050*/ 	.word	0xffffffff


	//   ....[6]....
        /*0054*/ 	.word	0xffffffff


	//   ....[7]....
        /*0058*/ 	.word	0xffffffff


	//   ....[8]....
        /*005c*/ 	.word	0xffffffff


	//   ....[9]....
        /*0060*/ 	.word	0xffffffff


	//   ....[10]....
        /*0064*/ 	.word	0xffffffff


	//   ....[11]....
        /*0068*/ 	.word	0xffffffff


	//   ....[12]....
        /*006c*/ 	.word	0xffffffff


	//   ....[13]....
        /*0070*/ 	.word	0xffffffff


	//   ....[14]....
        /*0074*/ 	.word	0xffffffff


	//   ....[15]....
        /*0078*/ 	.word	0xffffffff


	//   ....[16]....
        /*007c*/ 	.word	0xffffffff


	//   ....[17]....
        /*0080*/ 	.word	0xffffffff


	//   ....[18]....
        /*0084*/ 	.word	0xffffffff


	//   ....[19]....
        /*0088*/ 	.word	0xffffffff


	//   ....[20]....
        /*008c*/ 	.word	0xffffffff


	//   ....[21]....
        /*0090*/ 	.word	0xffffffff


	//----- nvinfo : EIATTR_COOP_GROUP_INSTR_OFFSETS
	.align		4
.L_3015:
        /*0094*/ 	.byte	0x04, 0x28
        /*0096*/ 	.short	(.L_3017 - .L_3016)


	//   ....[0]....
.L_3016:
        /*0098*/ 	.word	0x00002480


	//   ....[1]....
        /*009c*/ 	.word	0x000024a0


	//   ....[2]....
        /*00a0*/ 	.word	0x000025b0


	//   ....[3]....
        /*00a4*/ 	.word	0x000025c0


	//   ....[4]....
        /*00a8*/ 	.word	0x00002640


	//   ....[5]....
        /*00ac*/ 	.word	0x00002660


	//   ....[6]....
        /*00b0*/ 	.word	0x00002770


	//   ....[7]....
        /*00b4*/ 	.word	0x00002780


	//   ....[8]....
        /*00b8*/ 	.word	0x00002800


	//   ....[9]....
        /*00bc*/ 	.word	0x00002820


	//   ....[10]....
        /*00c0*/ 	.word	0x00002930


	//   ....[11]....
        /*00c4*/ 	.word	0x00002940


	//   ....[12]....
        /*00c8*/ 	.word	0x000029c0


	//   ....[13]....
        /*00cc*/ 	.word	0x000029e0


	//   ....[14]....
        /*00d0*/ 	.word	0x00002b10


	//   ....[15]....
        /*00d4*/ 	.word	0x00002b20


	//   ....[16]....
        /*00d8*/ 	.word	0x00002ba0


	//   ....[17]....
        /*00dc*/ 	.word	0x00002bc0


	//   ....[18]....
        /*00e0*/ 	.word	0x00002ca0


	//   ....[19]....
        /*00e4*/ 	.word	0x00002cb0


	//   ....[20]....
        /*00e8*/ 	.word	0x00002d30


	//   ....[21]....
        /*00ec*/ 	.word	0x00002d40


	//----- nvinfo : EIATTR_EXIT_INSTR_OFFSETS
	.align		4
.L_3017:
        /*00f0*/ 	.byte	0x04, 0x1c
        /*00f2*/ 	.short	(.L_3019 - .L_3018)


	//   ....[0]....
.L_3018:
        /*00f4*/ 	.word	0x00003210


	//   ....[1]....
        /*00f8*/ 	.word	0x00003370


	//----- nvinfo : EIATTR_CTAIDZ_USED
	.align		4
.L_3019:
        /*00fc*/ 	.byte	0x01, 0x04
	.zero		2


	//----- nvinfo : EIATTR_CRS_STACK_SIZE
	.align		4
        /*0100*/ 	.byte	0x04, 0x1e
        /*0102*/ 	.short	(.L_3021 - .L_3020)
.L_3020:
        /*0104*/ 	.word	0x00000000
.L_3021:


//--------------------- .nv.info._Z30group_norm_nhwc_bwd_sum_kernelI11Bf16IOFp16WLi140EEv26Group_norm_nhwc_bwd_params --------------------------
	.section	.nv.info._Z30group_norm_nhwc_bwd_sum_kernelI11Bf16IOFp16WLi140EEv26Group_norm_nhwc_bwd_params,"",@"SHT_CUDA_INFO"
	.sectionflags	@""
	.align	4


	//----- nvinfo : EIATTR_CUDA_API_VERSION
	.align		4
        /*0000*/ 	.byte	0x04, 0x37
        /*0002*/ 	.short	(.L_3023 - .L_3022)
.L_3022:
        /*0004*/ 	.word	0x00000082


	//----- nvinfo : EIATTR_SW2861232_WAR
	.align		4
.L_3023:
        /*0008*/ 	.byte	0x01, 0x35
	.zero		2


	//----- nvinfo : EIATTR_PARAM_CBANK
	.align		4
        /*000c*/ 	.byte	0x04, 0x0a
        /*000e*/ 	.short	(.L_3025 - .L_3024)
	.align		4
.L_3024:
        /*0010*/ 	.word	index@(.nv.constant0._Z30group_norm_nhwc_bwd_sum_kernelI11Bf16IOFp16WLi140EEv26Group_norm_nhwc_bwd_params)
        /*0014*/ 	.short	0x0160
        /*0016*/ 	.short	0x00b8


	//----- nvinfo : EIATTR_CBANK_PARAM_SIZE
	.align		4
.L_3025:
        /*0018*/ 	.byte	0x03, 0x19
        /*001a*/ 	.short	0x00b8


	//----- nvinfo : EIATTR_KPARAM_INFO
	.align		4
        /*001c*/ 	.byte	0x04, 0x17
        /*001e*/ 	.short	(.L_3027 - .L_3026)
.L_3026:
        /*0020*/ 	.word	0x00000000
        /*0024*/ 	.short	0x0000
        /*0026*/ 	.short	0x0000
        /*0028*/ 	.byte	0x00, 0xf0, 0xe1, 0x02


	//----- nvinfo : EIATTR_MAXREG_COUNT
	.align		4
.L_3027:
        /*002c*/ 	.byte	0x03, 0x1b
        /*002e*/ 	.short	0x00ff


	//----- nvinfo : EIATTR_NUM_BARRIERS
	.align		4
        /*0030*/ 	.byte	0x02, 0x4c
        /*0032*/ 	.byte	0x01
	.zero		1


	//----- nvinfo : EIATTR_MERCURY_ISA_VERSION
	.align		4
        /*0034*/ 	.byte	0x03, 0x5f
        /*0036*/ 	.short	0x0000


	//----- nvinfo : EIATTR_COOP_GROUP_MASK_REGIDS
	.align		4
        /*0038*/ 	.byte	0x04, 0x29
        /*003a*/ 	.short	(.L_3029 - .L_3028)


	//   ....[0]....
.L_3028:
        /*003c*/ 	.word	0xffffffff


	//   ....[1]....
        /*0040*/ 	.word	0xffffffff


	//   ....[2]....
        /*0044*/ 	.word	0xffffffff


	//   ....[3]....
        /*0048*/ 	.word	0xffffffff


	//   ....[4]....
        /*004c*/ 	.word	0xffffffff


	//   ....[5]....
        /*0050*/ 	.word	0xffffffff


	//   ....[6]....
        /*0054*/ 	.word	0xffffffff


	//   ....[7]....
        /*0058*/ 	.word	0xffffffff


	//   ....[8]....
        /*005c*/ 	.word	0xffffffff


	//   ....[9]....
        /*0060*/ 	.word	0xffffffff


	//   ....[10]....
        /*0064*/ 	.word	0xffffffff


	//   ....[11]....
        /*0068*/ 	.word	0xffffffff


	//   ....[12]....
        /*006c*/ 	.word	0xffffffff


	//   ....[13]....
        /*0070*/ 	.word	0xffffffff


	//   ....[14]....
        /*0074*/ 	.word	0xffffffff


	//   ....[15]....
        /*0078*/ 	.word	0xffffffff


	//   ....[16]....
        /*007c*/ 	.word	0xffffffff


	//   ....[17]....
        /*0080*/ 	.word	0xffffffff


	//   ....[18]....
        /*0084*/ 	.word	0xffffffff


	//   ....[19]....
        /*0088*/ 	.word	0xffffffff


	//   ....[20]....
        /*008c*/ 	.word	0xffffffff


	//   ....[21]....
        /*0090*/ 	.word	0xffffffff


	//----- nvinfo : EIATTR_COOP_GROUP_INSTR_OFFSETS
	.align		4
.L_3029:
        /*0094*/ 	.byte	0x04, 0x28
        /*0096*/ 	.short	(.L_3031 - .L_3030)


	//   ....[0]....
.L_3030:
        /*0098*/ 	.word	0x000024d0


	//   ....[1]....
        /*009c*/ 	.word	0x000024f0


	//   ....[2]....
        /*00a0*/ 	.word	0x00002600


	//   ....[3]....
        /*00a4*/ 	.word	0x00002610


	//   ....[4]....
        /*00a8*/ 	.word	0x00002690


	//   ....[5]....
        /*00ac*/ 	.word	0x000026b0


	//   ....[6]....
        /*00b0*/ 	.word	0x000027c0


	//   ....[7]....
        /*00b4*/ 	.word	0x000027d0


	//   ....[8]....
        /*00b8*/ 	.word	0x00002850


	//   ....[9]....
        /*00bc*/ 	.word	0x00002870


	//   ....[10]....
        /*00c0*/ 	.word	0x00002980


	//   ....[11]....
        /*00c4*/ 	.word	0x00002990


	//   ....[12]....
        /*00c8*/ 	.word	0x00002a10


	//   ....[13]....
        /*00cc*/ 	.word	0x00002a30


	//   ....[14]....
        /*00d0*/ 	.word	0x00002b60


	//   ....[15]....
        /*00d4*/ 	.word	0x00002b70


	//   ....[16]....
        /*00d8*/ 	.word	0x00002bf0


	//   ....[17]....
        /*00dc*/ 	.word	0x00002c10


	//   ....[18]....
        /*00e0*/ 	.word	0x00002cf0


	//   ....[19]....
        /*00e4*/ 	.word	0x00002d00


	//   ....[20]....
        /*00e8*/ 	.word	0x00002d80


	//   ....[21]....
        /*00ec*/ 	.word	0x00002d90


	//----- nvinfo : EIATTR_EXIT_INSTR_OFFSETS
	.align		4
.L_3031:
        /*00f0*/ 	.byte	0x04, 0x1c
        /*00f2*/ 	.short	(.L_3033 - .L_3032)


	//   ....[0]....
.L_3032:
        /*00f4*/ 	.word	0x00003300


	//   ....[1]....
        /*00f8*/ 	.word	0x00003460


	//----- nvinfo : EIATTR_CTAIDZ_USED
	.align		4
.L_3033:
        /*00fc*/ 	.byte	0x01, 0x04
	.zero		2


	//----- nvinfo : EIATTR_CRS_STACK_SIZE
	.align		4
        /*0100*/ 	.byte	0x04, 0x1e
        /*0102*/ 	.short	(.L_3035 - .L_3034)
.L_3034:
        /*0104*/ 	.word	0x00000000
.L_3035:


//--------------------- .nv.info._Z30group_norm_nhwc_bwd_sum_kernelI11Bf16IOFp16WLi160EEv26Group_norm_nhwc_bwd_params --------------------------
	.section	.nv.info._Z30group_norm_nhwc_bwd_sum_kernelI11Bf16IOFp16WLi160EEv26Group_norm_nhwc_bwd_params,"",@"SHT_CUDA_INFO"
	.sectionflags	@""
	.align	4


	//----- nvinfo : EIATTR_CUDA_API_VERSION
	.align		4
        /*0000*/ 	.byte	0x04, 0x37
        /*0002*/ 	.short	(.L_3037 - .L_3036)
.L_3036:
        /*0004*/ 	.word	0x00000082


	//----- nvinfo : EIATTR_SW2861232_WAR
	.align		4
.L_3037:
        /*0008*/ 	.byte	0x01, 0x35
	.zero		2


	//----- nvinfo : EIATTR_PARAM_CBANK
	.align		4
        /*000c*/ 	.byte	0x04, 0x0a
        /*000e*/ 	.short	(.L_3039 - .L_3038)
	.align		4
.L_3038:
        /*0010*/ 	.word	index@(.nv.constant0._Z30group_norm_nhwc_bwd_sum_kernelI11Bf16IOFp16WLi160EEv26Group_norm_nhwc_bwd_params)
        /*0014*/ 	.short	0x0160
        /*0016*/ 	.short	0x00b8


	//----- nvinfo : EIATTR_CBANK_PARAM_SIZE
	.align		4
.L_3039:
        /*0018*/ 	.byte	0x03, 0x19
        /*001a*/ 	.short	0x00b8


	//----- nvinfo : EIATTR_KPARAM_INFO
	.align		4
        /*001c*/ 	.byte	0x04, 0x17
        /*001e*/ 	.short	(.L_3041 - .L_3040)
.L_3040:
        /*0020*/ 	.word	0x00000000
        /*0024*/ 	.short	0x0000
        /*0026*/ 	.short	0x0000
        /*0028*/ 	.byte	0x00, 0xf0, 0xe1, 0x02


	//----- nvinfo : EIATTR_MAXREG_COUNT
	.align		4
.L_3041:
        /*002c*/ 	.byte	0x03, 0x1b
        /*002e*/ 	.short	0x00ff


	//----- nvinfo : EIATTR_NUM_BARRIERS
	.align		4
        /*0030*/ 	.byte	0x02, 0x4c
        /*0032*/ 	.byte	0x01
	.zero		1


	//----- nvinfo : EIATTR_MERCURY_ISA_VERSION
	.align		4
        /*0034*/ 	.byte	0x03, 0x5f
        /*0036*/ 	.short	0x0000


	//----- nvinfo : EIATTR_COOP_GROUP_MASK_REGIDS
	.align		4
        /*0038*/ 	.byte	0x04, 0x29
        /*003a*/ 	.short	(.L_3043 - .L_3042)


	//   ....[0]....
.L_3042:
        /*003c*/ 	.word	0xffffffff


	//   ....[1]....
        /*0040*/ 	.word	0xffffffff


	//   ....[2]....
        /*0044*/ 	.word	0xffffffff


	//   ....[3]....
        /*0048*/ 	.word	0xffffffff


	//   ....[4]....
        /*004c*/ 	.word	0xffffffff


	//   ....[5]....
        /*0050*/ 	.word	0xffffffff


	//   ....[6]....
        /*0054*/ 	.word	0xffffffff


	//   ....[7]....
        /*0058*/ 	.word	0xffffffff


	//   ....[8]....
        /*005c*/ 	.word	0xffffffff


	//   ....[9]....
        /*0060*/ 	.word	0xffffffff


	//   ....[10]....
        /*0064*/ 	.word	0xffffffff


	//   ....[11]....
        /*0068*/ 	.word	0xffffffff


	//   ....[12]....
        /*006c*/ 	.word	0xffffffff


	//   ....[13]....
        /*0070*/ 	.word	0xffffffff


	//   ....[14]....
        /*0074*/ 	.word	0xffffffff


	//   ....[15]....
        /*0078*/ 	.word	0xffffffff


	//   ....[16]....
        /*007c*/ 	.word	0xffffffff


	//   ....[17]....
        /*0080*/ 	.word	0xffffffff


	//   ....[18]....
        /*0084*/ 	.word	0xffffffff


	//   ....[19]....
        /*0088*/ 	.word	0xffffffff


	//   ....[20]....
        /*008c*/ 	.word	0xffffffff


	//   ....[21]....
        /*0090*/ 	.word	0xffffffff


	//   ....[22]....
        /*0094*/ 	.word	0xffffffff


	//   ....[23]....
        /*0098*/ 	.word	0xffffffff


	//   ....[24]....
        /*009c*/ 	.word	0xffffffff


	//   ....[25]....
        /*00a0*/ 	.word	0xffffffff


	//   ....[26]....
        /*00a4*/ 	.word	0xffffffff


	//   ....[27]....
        /*00a8*/ 	.word	0xffffffff


	//   ....[28]....
        /*00ac*/ 	.word	0xffffffff


	//   ....[29]....
        /*00b0*/ 	.word	0xffffffff


	//   ....[30]....
        /*00b4*/ 	.word	0xffffffff


	//   ....[31]....
        /*00b8*/ 	.word	0xffffffff


	//   ....[32]....
        /*00bc*/ 	.word	0xffffffff


	//   ....[33]....
        /*00c0*/ 	.word	0xffffffff


	//   ....[34]....
        /*00c4*/ 	.word	0xffffffff


	//   ....[35]....
        /*00c8*/ 	.word	0xffffffff


	//----- nvinfo : EIATTR_COOP_GROUP_INSTR_OFFSETS
	.align		4
.L_3043:
        /*00cc*/ 	.byte	0x04, 0x28
        /*00ce*/ 	.short	(.L_3045 - .L_3044)


	//   ....[0]....
.L_3044:
        /*00d0*/ 	.word	0x00002410


	//   ....[1]....
        /*00d4*/ 	.word	0x00002440


	//   ....[2]....
        /*00d8*/ 	.word	0x00002470


	//   ....[3]....
        /*00dc*/ 	.word	0x00002500


	//   ....[4]....
        /*00e0*/ 	.word	0x00002520


	//   ....[5]....
        /*00e4*/ 	.word	0x00002530


	//   ....[6]....
        /*00e8*/ 	.word	0x00002590


	//   ....[7]....
        /*00ec*/ 	.word	0x000025c0


	//   ....[8]....
        /*00f0*/ 	.word	0x000025d0


	//   ....[9]....
        /*00f4*/ 	.word	0x00002630


	//   ....[10]....
        /*00f8*/ 	.word	0x00002660


	//   ....[11]....
        /*00fc*/ 	.word	0x00002670


	//   ....[12]....
        /*0100*/ 	.word	0x000026d0


	//   ....[13]....
        /*0104*/ 	.word	0x00002700


	//   ....[14]....
        /*0108*/ 	.word	0x00002710


	//   ....[15]....
        /*010c*/ 	.word	0x00002770


	//   ....[16]....
        /*0110*/ 	.word	0x00002780


	//   ....[17]....
        /*0114*/ 	.word	0x00002790


	//   ....[18]....
        /*0118*/ 	.word	0x00002ef0


	//   ....[19]....
        /*011c*/ 	.word	0x00002f70


	//   ....[20]....
        /*0120*/ 	.word	0x00002fe0


	//   ....[21]....
        /*0124*/ 	.word	0x000030e0


	//   ....[22]....
        /*0128*/ 	.word	0x00003150


	//   ....[23]....
        /*012c*/ 	.word	0x000031c0


	//   ....[24]....
        /*0130*/ 	.word	0x00003290


	//   ....[25]....
        /*0134*/ 	.word	0x00003300


	//   ....[26]....
        /*0138*/ 	.word	0x00003370


	//   ....[27]....
        /*013c*/ 	.word	0x00003440


	//   ....[28]....
        /*0140*/ 	.word	0x000034b0


	//   ....[29]....
        /*0144*/ 	.word	0x00003520


	//   ....[30]....
        /*0148*/ 	.word	0x000035f0


	//   ....[31]....
        /*014c*/ 	.word	0x00003660


	//   ....[32]....
        /*0150*/ 	.word	0x000036d0


	//   ....[33]....
        /*0154*/ 	.word	0x000037a0


	//   ....[34]....
        /*0158*/ 	.word	0x00003810


	//   ....[35]....
        /*015c*/ 	.word	0x00003880


	//----- nvinfo : EIATTR_EXIT_INSTR_OFFSETS
	.align		4
.L_3045:
        /*0160*/ 	.byte	0x04, 0x1c
        /*0162*/ 	.short	(.L_3047 - .L_3046)


	//   ....[0]....
.L_3046:
        /*0164*/ 	.word	0x00002d30


	//   ....[1]....
        /*0168*/ 	.word	0x00002e90


	//----- nvinfo : EIATTR_CTAIDZ_USED
	.align		4
.L_3047:
        /*016c*/ 	.byte	0x01, 0x04
	.zero		2


	//----- nvinfo : EIATTR_CRS_STACK_SIZE
	.align		4
        /*0170*/ 	.byte	0x04, 0x1e
        /*0172*/ 	.short	(.L_3049 - .L_3048)
.L_3048:
        /*0174*/ 	.word	0x00000000
.L_3049:


//--------------------- .nv.info._Z30group_norm_nhwc_bwd_sum_kernelI11Fp16IOFp32WLi196EEv26Group_norm_nhwc_bwd_params --------------------------
	.section	.nv.info._Z30group_norm_nhwc_bwd_sum_kernelI11Fp16IOFp32WLi196EEv26Group_norm_nhwc_bwd_params,"",@"SHT_CUDA_INFO"
	.sectionflags	@""
	.align	4


	//----- nvinfo : EIATTR_CUDA_API_VERSION
	.align		4
        /*0000*/ 	.byte	0x04, 0x37
        /*0002*/ 	.short	(.L_3051 - .L_3050)
.L_3050:
        /*0004*/ 	.word	0x00000082


	//----- nvinfo : EIATTR_SW2861232_WAR
	.align		4
.L_3051:
        /*0008*/ 	.byte	0x01, 0x35
	.zero		2


	//----- nvinfo : EIATTR_PARAM_CBANK
	.align		4
        /*000c*/ 	.byte	0x04, 0x0a
        /*000e*/ 	.short	(.L_3053 - .L_3052)
	.align		4
.L_3052:
        /*0010*/ 	.word	index@(.nv.constant0._Z30group_norm_nhwc_bwd_sum_kernelI11Fp16IOFp32WLi196EEv26Group_norm_nhwc_bwd_params)
        /*0014*/ 	.short	0x0160
        /*0016*/ 	.short	0x00b8


	//----- nvinfo : EIATTR_CBANK_PARAM_SIZE
	.align		4
.L_3053:
        /*0018*/ 	.byte	0x03, 0x19
        /*001a*/ 	.short	0x00b8


	//----- nvinfo : EIATTR_KPARAM_INFO
	.align		4
        /*001c*/ 	.byte	0x04, 0x17
        /*001e*/ 	.short	(.L_3055 - .L_3054)
.L_3054:
        /*0020*/ 	.word	0x00000000
        /*0024*/ 	.short	0x0000
        /*0026*/ 	.short	0x0000
        /*0028*/ 	.byte	0x00, 0xf0, 0xe1, 0x02


	//----- nvinfo : EIATTR_MAXREG_COUNT
	.align		4
.L_3055:
        /*002c*/ 	.byte	0x03, 0x1b
        /*002e*/ 	.short	0x00ff


	//----- nvinfo : EIATTR_NUM_BARRIERS
	.align		4
        /*0030*/ 	.byte	0x02, 0x4c
        /*0032*/ 	.byte	0x01
	.zero		1


	//----- nvinfo : EIATTR_MERCURY_ISA_VERSION
	.align		4
        /*0034*/ 	.byte	0x03, 0x5f
        /*0036*/ 	.short	0x0000


	//----- nvinfo : EIATTR_COOP_GROUP_MASK_REGIDS
	.align		4
        /*0038*/ 	.byte	0x04, 0x29
        /*003a*/ 	.short	(.L_3057 - .L_3056)


	//   ....[0]....
.L_3056:
        /*003c*/ 	.word	0xffffffff


	//   ....[1]....
        /*0040*/ 	.word	0xffffffff


	//   ....[2]....
        /*0044*/ 	.word	0xffffffff


	//   ....[3]....
        /*0048*/ 	.word	0xffffffff


	//   ....[4]....
        /*004c*/ 	.word	0xffffffff


	//   ....[5]....
        /*0050*/ 	.word	0xffffffff


	//   ....[6]....
        /*0054*/ 	.word	0xffffffff


	//   ....[7]....
        /*0058*/ 	.word	0xffffffff


	//   ....[8]....
        /*005c*/ 	.word	0xffffffff


	//   ....[9]....
        /*0060*/ 	.word	0xffffffff


	//   ....[10]....
        /*0064*/ 	.word	0xffffffff


	//   ....[11]....
        /*0068*/ 	.word	0xffffffff


	//   ....[12]....
        /*006c*/ 	.word	0xffffffff


	//   ....[13]....
        /*0070*/ 	.word	0xffffffff


	//   ....[14]....
        /*0074*/ 	.word	0xffffffff


	//   ....[15]....
        /*0078*/ 	.word	0xffffffff


	//   ....[16]....
        /*007c*/ 	.word	0xffffffff


	//   ....[17]....
        /*0080*/ 	.word	0xffffffff


	//   ....[18]....
        /*0084*/ 	.word	0xffffffff


	//   ....[19]....
        /*0088*/ 	.word	0xffffffff


	//   ....[20]....
        /*008c*/ 	.word	0xffffffff


	//   ....[21]....
        /*0090*/ 	.word	0xffffffff


	//----- nvinfo : EIATTR_COOP_GROUP_INSTR_OFFSETS
	.align		4
.L_3057:
        /*0094*/ 	.byte	0x04, 0x28
        /*0096*/ 	.short	(.L_3059 - .L_3058)


	//   ....[0]....
.L_3058:
        /*0098*/ 	.word	0x00002500


	//   ....[1]....
        /*009c*/ 	.word	0x00002520


	//   ....[2]....
        /*00a0*/ 	.word	0x00002630


	//   ....[3]....
        /*00a4*/ 	.word	0x00002640


	//   ....[4]....
        /*00a8*/ 	.word	0x000026c0


	//   ....[5]....
        /*00ac*/ 	.word	0x000026e0


	//   ....[6]....
        /*00b0*/ 	.word	0x000027f0


	//   ....[7]....
        /*00b4*/ 	.word	0x00002800


	//   ....[8]....
        /*00b8*/ 	.word	0x00002880


	//   ....[9]....
        /*00bc*/ 	.word	0x000028a0


	//   ....[10]....
        /*00c0*/ 	.word	0x000029b0


	//   ....[11]....
        /*00c4*/ 	.word	0x000029c0


	//   ....[12]....
        /*00c8*/ 	.word	0x00002a40


	//   ....[13]....
        /*00cc*/ 	.word	0x00002a60


	//   ....[14]....
        /*00d0*/ 	.word	0x00002b90


	//   ....[15]....
        /*00d4*/ 	.word	0x00002ba0


	//   ....[16]....
        /*00d8*/ 	.word	0x00002c20


	//   ....[17]....
        /*00dc*/ 	.word	0x00002c40


	//   ....[18]....
        /*00e0*/ 	.word	0x00002d20


	//   ....[19]....
        /*00e4*/ 	.word	0x00002d30


	//   ....[20]....
        /*00e8*/ 	.word	0x00002db0


	//   ....[21]....
        /*00ec*/ 	.word	0x00002dc0


	//----- nvinfo : EIATTR_EXIT_INSTR_OFFSETS
	.align		4
.L_3059:
        /*00f0*/ 	.byte	0x04, 0x1c
        /*00f2*/ 	.short	(.L_3061 - .L_3060)


	//   ....[0]....
.L_3060:
        /*00f4*/ 	.word	0x00003470


	//   ....[1]....
        /*00f8*/ 	.word	0x000035d0


	//----- nvinfo : EIATTR_CTAIDZ_USED
	.align		4
.L_3061:
        /*00fc*/ 	.byte	0x01, 0x04
	.zero		2


	//----- nvinfo : EIATTR_CRS_STACK_SIZE
	.align		4
        /*0100*/ 	.byte	0x04, 0x1e
        /*0102*/ 	.short	(.L_3063 - .L_3062)
.L_3062:
        /*0104*/ 	.word	0x00000000
.L_3063:


//--------------------- .nv.info._Z30group_norm_nhwc_bwd_sum_kernelI11Fp16IOFp32WLi168EEv26Group_norm_nhwc_bwd_params --------------------------
	.section	.nv.info._Z30group_norm_nhwc_bwd_sum_kernelI11Fp16IOFp32WLi168EEv26Group_norm_nhwc_bwd_params,"",@"SHT_CUDA_INFO"
	.sectionflags	@""
	.align	4


	//----- nvinfo : EIATTR_CUDA_API_VERSION
	.align		4
        /*0000*/ 	.byte	0x04, 0x37
        /*0002*/ 	.short	(.L_3065 - .L_3064)
.L_3064:
        /*0004*/ 	.word	0x00000082


	//----- nvinfo : EIATTR_SW2861232_WAR
	.align		4
.L_3065:
        /*0008*/ 	.byte	0x01, 0x35
	.zero		2


	//----- nvinfo : EIATTR_PARAM_CBANK
	.align		4
        /*000c*/ 	.byte	0x04, 0x0a
        /*000e*/ 	.short	(.L_3067 - .L_3066)
	.align		4
.L_3066:
        /*0010*/ 	.word	index@(.nv.constant0._Z30group_norm_nhwc_bwd_sum_kernelI11Fp16IOFp32WLi168EEv26Group_norm_nhwc_bwd_params)
        /*0014*/ 	.short	0x0160
        /*0016*/ 	.short	0x00b8


	//----- nvinfo : EIATTR_CBANK_PARAM_SIZE
	.align		4
.L_3067:
        /*0018*/ 	.byte	0x03, 0x19
        /*001a*/ 	.short	0x00b8


	//----- nvinfo : EIATTR_KPARAM_INFO
	.align		4
        /*001c*/ 	.byte	0x04, 0x17
        /*001e*/ 	.short	(.L_3069 - .L_3068)
.L_3068:
        /*0020*/ 	.word	0x00000000
        /*0024*/ 	.short	0x0000
        /*0026*/ 	.short	0x0000
        /*0028*/ 	.byte	0x00, 0xf0, 0xe1, 0x02


	//----- nvinfo : EIATTR_MAXREG_COUNT
	.align		4
.L_3069:
        /*002c*/ 	.byte	0x03, 0x1b
        /*002e*/ 	.short	0x00ff


	//----- nvinfo : EIATTR_NUM_BARRIERS
	.align		4
        /*0030*/ 	.byte	0x02, 0x4c
        /*0032*/ 	.byte	0x01
	.zero		1


	//----- nvinfo : EIATTR_MERCURY_ISA_VERSION
	.align		4
        /*0034*/ 	.byte	0x03, 0x5f
        /*0036*/ 	.short	0x0000


	//----- nvinfo : EIATTR_COOP_GROUP_MASK_REGIDS
	.align		4
        /*0038*/ 	.byte	0x04, 0x29
        /*003a*/ 	.short	(.L_3071 - .L_3070)


	//   ....[0]....
.L_3070:
        /*003c*/ 	.word	0xffffffff


	//   ....[1]....
        /*0040*/ 	.word	0xffffffff


	//   ....[2]....
        /*0044*/ 	.word	0xffffffff


	//   ....[3]....
        /*0048*/ 	.word	0xffffffff


	//   ....[4]....
        /*004c*/ 	.word	0xffffffff


	//   ....[5]....
        /*0050*/ 	.word	0xffffffff


	//   ....[6]....
        /*0054*/ 	.word	0xffffffff


	//   ....[7]....
        /*0058*/ 	.word	0xffffffff


	//   ....[8]....
        /*005c*/ 	.word	0xffffffff


	//   ....[9]....
        /*0060*/ 	.word	0xffffffff


	//   ....[10]....
        /*0064*/ 	.word	0xffffffff


	//   ....[11]....
        /*0068*/ 	.word	0xffffffff


	//   ....[12]....
        /*006c*/ 	.word	0xffffffff


	//   ....[13]....
        /*0070*/ 	.word	0xffffffff


	//   ....[14]....
        /*0074*/ 	.word	0xffffffff


	//   ....[15]....
        /*0078*/ 	.word	0xffffffff


	//   ....[16]....
        /*007c*/ 	.word	0xffffffff


	//   ....[17]....
        /*0080*/ 	.word	0xffffffff


	//   ....[18]....
        /*0084*/ 	.word	0xffffffff


	//   ....[19]....
        /*0088*/ 	.word	0xffffffff


	//   ....[20]....
        /*008c*/ 	.word	0xffffffff


	//   ....[21]....
        /*0090*/ 	.word	0xffffffff


	//----- nvinfo : EIATTR_COOP_GROUP_INSTR_OFFSETS
	.align		4
.L_3071:
        /*0094*/ 	.byte	0x04, 0x28
        /*0096*/ 	.short	(.L_3073 - .L_3072)


	//   ....[0]....
.L_3072:
        /*0098*/ 	.word	0x000024c0


	//   ....[1]....
        /*009c*/ 	.word	0x000024e0


	//   ....[2]....
        /*00a0*/ 	.word	0x000025f0


	//   ....[3]....
        /*00a4*/ 	.word	0x00002600


	//   ....[4]....
        /*00a8*/ 	.word	0x00002680


	//   ....[5]....
        /*00ac*/ 	.word	0x000026a0


	//   ....[6]....
        /*00b0*/ 	.word	0x000027b0


	//   ....[7]....
        /*00b4*/ 	.word	0x000027c0


	//   ....[8]....
        /*00b8*/ 	.word	0x00002840


	//   ....[9]....
        /*00bc*/ 	.word	0x00002860


	//   ....[10]....
        /*00c0*/ 	.word	0x00002970


	//   ....[11]....
        /*00c4*/ 	.word	0x00002980


	//   ....[12]....
        /*00c8*/ 	.word	0x00002a00


	//   ....[13]....
        /*00cc*/ 	.word	0x00002a20


	//   ....[14]....
        /*00d0*/ 	.word	0x00002b50


	//   ....[15]....
        /*00d4*/ 	.word	0x00002b60


	//   ....[16]....
        /*00d8*/ 	.word	0x00002be0


	//   ....[17]....
        /*00dc*/ 	.word	0x00002c00


	//   ....[18]....
        /*00e0*/ 	.word	0x00002ce0


	//   ....[19]....
        /*00e4*/ 	.word	0x00002cf0


	//   ....[20]....
        /*00e8*/ 	.word	0x00002d70


	//   ....[21]....
        /*00ec*/ 	.word	0x00002d80


	//----- nvinfo : EIATTR_EXIT_INSTR_OFFSETS
	.align		4
.L_3073:
        /*00f0*/ 	.byte	0x04, 0x1c
        /*00f2*/ 	.short	(.L_3075 - .L_3074)


	//   ....[0]....
.L_3074:
        /*00f4*/ 	.word	0x00003390


	//   ....[1]....
        /*00f8*/ 	.word	0x000034f0


	//----- nvinfo : EIATTR_CTAIDZ_USED
	.align		4
.L_3075:
        /*00fc*/ 	.byte	0x01, 0x04
	.zero		2


	//----- nvinfo : EIATTR_CRS_STACK_SIZE
	.align		4
        /*0100*/ 	.byte	0x04, 0x1e
        /*0102*/ 	.short	(.L_3077 - .L_3076)
.L_3076:
        /*0104*/ 	.word	0x00000000
.L_3077:


//--------------------- .nv.info._Z30group_norm_nhwc_bwd_sum_kernelI11Fp16IOFp32WLi64EEv26Group_norm_nhwc_bwd_params --------------------------
	.section	.nv.info._Z30group_norm_nhwc_bwd_sum_kernelI11Fp16IOFp32WLi64EEv26Group_norm_nhwc_bwd_params,"",@"SHT_CUDA_INFO"
	.sectionflags	@""
	.align	4


	//----- nvinfo : EIATTR_CUDA_API_VERSION
	.align		4
        /*0000*/ 	.byte	0x04, 0x37
        /*0002*/ 	.short	(.L_3079 - .L_3078)
.L_3078:
        /*0004*/ 	.word	0x00000082


	//----- nvinfo : EIATTR_SW2861232_WAR
	.align		4
.L_3079:
        /*0008*/ 	.byte	0x01, 0x35
	.zero		2


	//----- nvinfo : EIATTR_PARAM_CBANK
	.align		4
        /*000c*/ 	.byte	0x04, 0x0a
        /*000e*/ 	.short	(.L_3081 - .L_3080)
	.align		4
.L_3080:
        /*0010*/ 	.word	index@(.nv.constant0._Z30group_norm_nhwc_bwd_sum_kernelI11Fp16IOFp32WLi64EEv26Group_norm_nhwc_bwd_params)
        /*0014*/ 	.short	0x0160
        /*0016*/ 	.short	0x00b8


	//----- nvinfo : EIATTR_CBANK_PARAM_SIZE
	.align		4
.L_3081:
        /*0018*/ 	.byte	0x03, 0x19
        /*001a*/ 	.short	0x00b8


	//----- nvinfo : EIATTR_KPARAM_INFO
	.align		4
        /*001c*/ 	.byte	0x04, 0x17
        /*001e*/ 	.short	(.L_3083 - .L_3082)
.L_3082:
        /*0020*/ 	.word	0x00000000
        /*0024*/ 	.short	0x0000
        /*0026*/ 	.short	0x0000
        /*0028*/ 	.byte	0x00, 0xf0, 0xe1, 0x02


	//----- nvinfo : EIATTR_MAXREG_COUNT
	.align		4
.L_3083:
        /*002c*/ 	.byte	0x03, 0x1b
        /*002e*/ 	.short	0x00ff


	//----- nvinfo : EIATTR_NUM_BARRIERS
	.align		4
        /*0030*/ 	.byte	0x02, 0x4c
        /*0032*/ 	.byte	0x01
	.zero		1


	//----- nvinfo : EIATTR_MERCURY_ISA_VERSION
	.align		4
        /*0034*/ 	.byte	0x03, 0x5f
        /*0036*/ 	.short	0x0000


	//----- nvinfo : EIATTR_COOP_GROUP_MASK_REGIDS
	.align		4
        /*0038*/ 	.byte	0x04, 0x29
        /*003a*/ 	.short	(.L_3085 - .L_3084)


	//   ....[0]....
.L_3084:
        /*003c*/ 	.word	0xffffffff


	//   ....[1]....
        /*0040*/ 	.word	0xffffffff


	//   ....[2]....
        /*0044*/ 	.word	0xffffffff


	//   ....[3]....
        /*0048*/ 	.word	0xffffffff


	//   ....[4]....
        /*004c*/ 	.word	0xffffffff


	//   ....[5]....
        /*0050*/ 	.word	0xffffffff


	//   ....[6]....
        /*0054*/ 	.word	0xffffffff


	//   ....[7]....
        /*0058*/ 	.word	0xffffffff


	//   ....[8]....
        /*005c*/ 	.word	0xffffffff


	//   ....[9]....
        /*0060*/ 	.word	0xffffffff


	//   ....[10]....
        /*0064*/ 	.word	0xffffffff


	//   ....[11]....
        /*0068*/ 	.word	0xffffffff


	//   ....[12]....
        /*006c*/ 	.word	0xffffffff


	//   ....[13]....
        /*0070*/ 	.word	0xffffffff


	//   ....[14]....
        /*0074*/ 	.word	0xffffffff


	//   ....[15]....
        /*0078*/ 	.word	0xffffffff


	//   ....[16]....
        /*007c*/ 	.word	0xffffffff


	//   ....[17]....
        /*0080*/ 	.word	0xffffffff


	//   ....[18]....
        /*0084*/ 	.word	0xffffffff


	//   ....[19]....
        /*0088*/ 	.word	0xffffffff


	//   ....[20]....
        /*008c*/ 	.word	0xffffffff


	//   ....[21]....
        /*0090*/ 	.word	0xffffffff


	//   ....[22]....
        /*0094*/ 	.word	0xffffffff


	//   ....[23]....
        /*0098*/ 	.word	0xffffffff


	//   ....[24]....
        /*009c*/ 	.word	0xffffffff


	//   ....[25]....
        /*00a0*/ 	.word	0xffffffff


	//   ....[26]....
        /*00a4*/ 	.word	0xffffffff


	//   ....[27]....
        /*00a8*/ 	.word	0xffffffff


	//   ....[28]....
        /*00ac*/ 	.word	0xffffffff


	//   ....[29]....
        /*00b0*/ 	.word	0xffffffff


	//   ....[30]....
        /*00b4*/ 	.word	0xffffffff


	//   ....[31]....
        /*00b8*/ 	.word	0xffffffff


	//   ....[32]....
        /*00bc*/ 	.word	0xffffffff


	//   ....[33]....
        /*00c0*/ 	.word	0xffffffff


	//   ....[34]....
        /*00c4*/ 	.word	0xffffffff


	//   ....[35]....
        /*00c8*/ 	.word	0xffffffff


	//----- nvinfo : EIATTR_COOP_GROUP_INSTR_OFFSETS
	.align		4
.L_3085:
        /*00cc*/ 	.byte	0x04, 0x28
        /*00ce*/ 	.short	(.L_3087 - .L_3086)


	//   ....[0]....
.L_3086:
        /*00d0*/ 	.word	0x00001480


	//   ....[1]....
        /*00d4*/ 	.word	0x000014b0


	//   ....[2]....
        /*00d8*/ 	.word	0x000014e0


	//   ....[3]....
        /*00dc*/ 	.word	0x00001570


	//   ....[4]....
        /*00e0*/ 	.word	0x00001590


	//   ....[5]....
        /*00e4*/ 	.word	0x000015a0


	//   ....[6]....
        /*00e8*/ 	.word	0x00001600


	//   ....[7]....
        /*00ec*/ 	.word	0x00001630


	//   ....[8]....
        /*00f0*/ 	.word	0x00001640


	//   ....[9]....
        /*00f4*/ 	.word	0x000016a0


	//   ....[10]....
        /*00f8*/ 	.word	0x000016d0


	//   ....[11]....
        /*00fc*/ 	.word	0x000016e0


	//   ....[12]....
        /*0100*/ 	.word	0x00001740


	//   ....[13]....
        /*0104*/ 	.word	0x00001770


	//   ....[14]....
        /*0108*/ 	.word	0x00001780


	//   ....[15]....
        /*010c*/ 	.word	0x000017e0


	//   ....[16]....
        /*0110*/ 	.word	0x000017f0


	//   ....[17]....
        /*0114*/ 	.word	0x00001800


	//   ....[18]....
        /*0118*/ 	.word	0x00001d20


	//   ....[19]....
        /*011c*/ 	.word	0x00001da0


	//   ....[20]....
        /*0120*/ 	.word	0x00001e10


	//   ....[21]....
        /*0124*/ 	.word	0x00001f10


	//   ....[22]....
        /*0128*/ 	.word	0x00001f80


	//   ....[23]....
        /*012c*/ 	.word	0x00001ff0


	//   ....[24]....
        /*0130*/ 	.word	0x000020c0


	//   ....[25]....
        /*0134*/ 	.word	0x00002130


	//   ....[26]....
        /*0138*/ 	.word	0x000021a0


	//   ....[27]....
        /*013c*/ 	.word	0x00002270


	//   ....[28]....
        /*0140*/ 	.word	0x000022e0


	//   ....[29]....
        /*0144*/ 	.word	0x00002350


	//   ....[30]....
        /*0148*/ 	.word	0x00002420


	//   ....[31]....
        /*014c*/ 	.word	0x00002490


	//   ....[32]....
        /*0150*/ 	.word	0x00002500


	//   ....[33]....
        /*0154*/ 	.word	0x000025d0


	//   ....[34]....
        /*0158*/ 	.word	0x00002640


	//   ....[35]....
        /*015c*/ 	.word	0x000026b0


	//----- nvinfo : EIATTR_EXIT_INSTR_OFFSETS
	.align		4
.L_3087:
        /*0160*/ 	.byte	0x04, 0x1c
        /*0162*/ 	.short	(.L_3089 - .L_3088)


	//   ....[0]....
.L_3088:
        /*0164*/ 	.word	0x00001b60


	//   ....[1]....
        /*0168*/ 	.word	0x00001cc0


	//----- nvinfo : EIATTR_CTAIDZ_USED
	.align		4
.L_3089:
        /*016c*/ 	.byte	0x01, 0x04
	.zero		2


	//----- nvinfo : EIATTR_CRS_STACK_SIZE
	.align		4
        /*0170*/ 	.byte	0x04, 0x1e
        /*0172*/ 	.short	(.L_3091 - .L_3090)
.L_3090:
        /*0174*/ 	.word	0x00000000
.L_3091:


//--------------------- .nv.info._Z30group_norm_nhwc_bwd_sum_kernelI11Fp16IOFp32WLi128EEv26Group_norm_nhwc_bwd_params --------------------------
	.section	.nv.info._Z30group_norm_nhwc_bwd_sum_kernelI11Fp16IOFp32WLi128EEv26Group_norm_nhwc_bwd_params,"",@"SHT_CUDA_INFO"
	.sectionflags	@""
	.align	4


	//----- nvinfo : EIATTR_CUDA_API_VERSION
	.align		4
        /*0000*/ 	.byte	0x04, 0x37
        /*0002*/ 	.short	(.L_3093 - .L_3092)
.L_3092:
        /*0004*/ 	.word	0x00000082


	//----- nvinfo : EIATTR_SW2861232_WAR
	.align		4
.L_3093:
        /*0008*/ 	.byte	0x01, 0x35
	.zero		2


	//----- nvinfo : EIATTR_PARAM_CBANK
	.align		4
        /*000c*/ 	.byte	0x04, 0x0a
        /*000e*/ 	.short	(.L_3095 - .L_3094)
	.align		4
.L_3094:
        /*0010*/ 	.word	index@(.nv.constant0._Z30group_norm_nhwc_bwd_sum_kernelI11Fp16IOFp32WLi128EEv26Group_norm_nhwc_bwd_params)
        /*0014*/ 	.short	0x0160
        /*0016*/ 	.short	0x00b8


	//----- nvinfo : EIATTR_CBANK_PARAM_SIZE
	.align		4
.L_3095:
        /*0018*/ 	.byte	0x03, 0x19
        /*001a*/ 	.short	0x00b8


	//----- nvinfo : EIATTR_KPARAM_INFO
	.align		4
        /*001c*/ 	.byte	0x04, 0x17
        /*001e*/ 	.short	(.L_3097 - .L_3096)
.L_3096:
        /*0020*/ 	.word	0x00000000
        /*0024*/ 	.short	0x0000
        /*0026*/ 	.short	0x0000
        /*0028*/ 	.byte	0x00, 0xf0, 0xe1, 0x02


	//----- nvinfo : EIATTR_MAXREG_COUNT
	.align		4
.L_3097:
        /*002c*/ 	.byte	0x03, 0x1b
        /*002e*/ 	.short	0x00ff


	//----- nvinfo : EIATTR_NUM_BARRIERS
	.align		4
        /*0030*/ 	.byte	0x02, 0x4c
        /*0032*/ 	.byte	0x01
	.zero		1


	//----- nvinfo : EIATTR_MERCURY_ISA_VERSION
	.align		4
        /*0034*/ 	.byte	0x03, 0x5f
        /*0036*/ 	.short	0x0000


	//----- nvinfo : EIATTR_COOP_GROUP_MASK_REGIDS
	.align		4
        /*0038*/ 	.byte	0x04, 0x29
        /*003a*/ 	.short	(.L_3099 - .L_3098)


	//   ....[0]....
.L_3098:
        /*003c*/ 	.word	0xffffffff


	//   ....[1]....
        /*0040*/ 	.word	0xffffffff


	//   ....[2]....
        /*0044*/ 	.word	0xffffffff


	//   ....[3]....
        /*0048*/ 	.word	0xffffffff


	//   ....[4]....
        /*004c*/ 	.word	0xffffffff


	//   ....[5]....
        /*0050*/ 	.word	0xffffffff


	//   ....[6]....
        /*0054*/ 	.word	0xffffffff


	//   ....[7]....
        /*0058*/ 	.word	0xffffffff


	//   ....[8]....
        /*005c*/ 	.word	0xffffffff


	//   ....[9]....
        /*0060*/ 	.word	0xffffffff


	//   ....[10]....
        /*0064*/ 	.word	0xffffffff


	//   ....[11]....
        /*0068*/ 	.word	0xffffffff


	//   ....[12]....
        /*006c*/ 	.word	0xffffffff


	//   ....[13]....
        /*0070*/ 	.word	0xffffffff


	//   ....[14]....
        /*0074*/ 	.word	0xffffffff


	//   ....[15]....
        /*0078*/ 	.word	0xffffffff


	//   ....[16]....
        /*007c*/ 	.word	0xffffffff


	//   ....[17]....
        /*0080*/ 	.word	0xffffffff


	//   ....[18]....
        /*0084*/ 	.word	0xffffffff


	//   ....[19]....
        /*0088*/ 	.word	0xffffffff


	//   ....[20]....
        /*008c*/ 	.word	0xffffffff


	//   ....[21]....
        /*0090*/ 	.word	0xffffffff


	//   ....[22]....
        /*0094*/ 	.word	0xffffffff


	//   ....[23]....
        /*0098*/ 	.word	0xffffffff


	//   ....[24]....
        /*009c*/ 	.word	0xffffffff


	//   ....[25]....
        /*00a0*/ 	.word	0xffffffff


	//   ....[26]....
        /*00a4*/ 	.word	0xffffffff


	//   ....[27]....
        /*00a8*/ 	.word	0xffffffff


	//   ....[28]....
        /*00ac*/ 	.word	0xffffffff


	//   ....[29]....
        /*00b0*/ 	.word	0xffffffff


	//   ....[30]....
        /*00b4*/ 	.word	0xffffffff


	//   ....[31]....
        /*00b8*/ 	.word	0xffffffff


	//   ....[32]....
        /*00bc*/ 	.word	0xffffffff


	//   ....[33]....
        /*00c0*/ 	.word	0xffffffff


	//   ....[34]....
        /*00c4*/ 	.word	0xffffffff


	//   ....[35]....
        /*00c8*/ 	.word	0xffffffff


	//----- nvinfo : EIATTR_COOP_GROUP_INSTR_OFFSETS
	.align		4
.L_3099:
        /*00cc*/ 	.byte	0x04, 0x28
        /*00ce*/ 	.short	(.L_3101 - .L_3100)


	//   ....[0]....
.L_3100:
        /*00d0*/ 	.word	0x00002310


	//   ....[1]....
        /*00d4*/ 	.word	0x00002340


	//   ....[2]....
        /*00d8*/ 	.word	0x00002370


	//   ....[3]....
        /*00dc*/ 	.word	0x00002400


	//   ....[4]....
        /*00e0*/ 	.word	0x00002420


	//   ....[5]....
        /*00e4*/ 	.word	0x00002430


	//   ....[6]....
        /*00e8*/ 	.word	0x00002490


	//   ....[7]....
        /*00ec*/ 	.word	0x000024c0


	//   ....[8]....
        /*00f0*/ 	.word	0x000024d0


	//   ....[9]....
        /*00f4*/ 	.word	0x00002530


	//   ....[10]....
        /*00f8*/ 	.word	0x00002560


	//   ....[11]....
        /*00fc*/ 	.word	0x00002570


	//   ....[12]....
        /*0100*/ 	.word	0x000025d0


	//   ....[13]....
        /*0104*/ 	.word	0x00002600


	//   ....[14]....
        /*0108*/ 	.word	0x00002610


	//   ....[15]....
        /*010c*/ 	.word	0x00002670


	//   ....[16]....
        /*0110*/ 	.word	0x00002680


	//   ....[17]....
        /*0114*/ 	.word	0x00002690


	//   ....[18]....
        /*0118*/ 	.word	0x00002d60


	//   ....[19]....
        /*011c*/ 	.word	0x00002de0


	//   ....[20]....
        /*0120*/ 	.word	0x00002e50


	//   ....[21]....
        /*0124*/ 	.word	0x00002f50


	//   ....[22]....
        /*0128*/ 	.word	0x00002fc0


	//   ....[23]....
        /*012c*/ 	.word	0x00003030


	//   ....[24]....
        /*0130*/ 	.word	0x00003100


	//   ....[25]....
        /*0134*/ 	.word	0x00003170


	//   ....[26]....
        /*0138*/ 	.word	0x000031e0


	//   ....[27]....
        /*013c*/ 	.word	0x000032b0


	//   ....[28]....
        /*0140*/ 	.word	0x00003320


	//   ....[29]....
        /*0144*/ 	.word	0x00003390


	//   ....[30]....
        /*0148*/ 	.word	0x00003460


	//   ....[31]....
        /*014c*/ 	.word	0x000034d0


	//   ....[32]....
        /*0150*/ 	.word	0x00003540


	//   ....[33]....
        /*0154*/ 	.word	0x00003610


	//   ....[34]....
        /*0158*/ 	.word	0x00003680


	//   ....[35]....
        /*015c*/ 	.word	0x000036f0


	//----- nvinfo : EIATTR_EXIT_INSTR_OFFSETS
	.align		4
.L_3101:
        /*0160*/ 	.byte	0x04, 0x1c
        /*0162*/ 	.short	(.L_3103 - .L_3102)


	//   ....[0]....
.L_3102:
        /*0164*/ 	.word	0x00002ba0


	//   ....[1]....
        /*0168*/ 	.word	0x00002d00


	//----- nvinfo : EIATTR_CTAIDZ_USED
	.align		4
.L_3103:
        /*016c*/ 	.byte	0x01, 0x04
	.zero		2


	//----- nvinfo : EIATTR_CRS_STACK_SIZE
	.align		4
        /*0170*/ 	.byte	0x04, 0x1e
        /*0172*/ 	.short	(.L_3105 - .L_3104)
.L_3104:
        /*0174*/ 	.word	0x00000000
.L_3105:


//--------------------- .nv.info._Z30group_norm_nhwc_bwd_sum_kernelI11Fp16IOFp32WLi192EEv26Group_norm_nhwc_bwd_params --------------------------
	.section	.nv.info._Z30group_norm_nhwc_bwd_sum_kernelI11Fp16IOFp32WLi192EEv26Group_norm_nhwc_bwd_params,"",@"SHT_CUDA_INFO"
	.sectionflags	@""
	.align	4


	//----- nvinfo : EIATTR_CUDA_API_VERSION
	.align		4
        /*0000*/ 	.byte	0x04, 0x37
        /*0002*/ 	.short	(.L_3107 - .L_3106)
.L_3106:
        /*0004*/ 	.word	0x00000082


	//----- nvinfo : EIATTR_SW2861232_WAR
	.align		4
.L_3107:
        /*0008*/ 	.byte	0x01, 0x35
	.zero		2


	//----- nvinfo : EIATTR_PARAM_CBANK
	.align		4
        /*000c*/ 	.byte	0x04, 0x0a
        /*000e*/ 	.short	(.L_3109 - .L_3108)
	.align		4
.L_3108:
        /*0010*/ 	.word	index@(.nv.constant0._Z30group_norm_nhwc_bwd_sum_kernelI11Fp16IOFp32WLi192EEv26Group_norm_nhwc_bwd_params)
        /*0014*/ 	.short	0x0160
        /*0016*/ 	.short	0x00b8


	//----- nvinfo : EIATTR_CBANK_PARAM_SIZE
	.align		4
.L_3109:
        /*0018*/ 	.byte	0x03, 0x19
        /*001a*/ 	.short	0x00b8


	//----- nvinfo : EIATTR_KPARAM_INFO
	.align		4
        /*001c*/ 	.byte	0x04, 0x17
        /*001e*/ 	.short	(.L_3111 - .L_3110)
.L_3110:
        /*0020*/ 	.word	0x00000000
        /*0024*/ 	.short	0x0000
        /*0026*/ 	.short	0x0000
        /*0028*/ 	.byte	0x00, 0xf0, 0xe1, 0x02


	//----- nvinfo : EIATTR_MAXREG_COUNT
	.align		4
.L_3111:
        /*002c*/ 	.byte	0x03, 0x1b
        /*002e*/ 	.short	0x00ff


	//----- nvinfo : EIATTR_NUM_BARRIERS
	.align		4
        /*0030*/ 	.byte	0x02, 0x4c
        /*0032*/ 	.byte	0x01
	.zero		1


	//----- nvinfo : EIATTR_MERCURY_ISA_VERSION
	.align		4
        /*0034*/ 	.byte	0x03, 0x5f
        /*0036*/ 	.short	0x0000


	//----- nvinfo : EIATTR_COOP_GROUP_MASK_REGIDS
	.align		4
        /*0038*/ 	.byte	0x04, 0x29
        /*003a*/ 	.short	(.L_3113 - .L_3112)


	//   ....[0]....
.L_3112:
        /*003c*/ 	.word	0xffffffff


	//   ....[1]....
        /*0040*/ 	.word	0xffffffff


	//   ....[2]....
        /*0044*/ 	.word	0xffffffff


	//   ....[3]....
        /*0048*/ 	.word	0xffffffff


	//   ....[4]....
        /*004c*/ 	.word	0xffffffff


	//   ....[5]....
        /*0050*/ 	.word	0xffffffff


	//   ....[6]....
        /*0054*/ 	.word	0xffffffff


	//   ....[7]....
        /*0058*/ 	.word	0xffffffff


	//   ....[8]....
        /*005c*/ 	.word	0xffffffff


	//   ....[9]....
        /*0060*/ 	.word	0xffffffff


	//   ....[10]....
        /*0064*/ 	.word	0xffffffff


	//   ....[11]....
        /*0068*/ 	.word	0xffffffff


	//   ....[12]....
        /*006c*/ 	.word	0xffffffff


	//   ....[13]....
        /*0070*/ 	.word	0xffffffff


	//   ....[14]....
        /*0074*/ 	.word	0xffffffff


	//   ....[15]....
        /*0078*/ 	.word	0xffffffff


	//   ....[16]....
        /*007c*/ 	.word	0xffffffff


	//   ....[17]....
        /*0080*/ 	.word	0xffffffff


	//   ....[18]....
        /*0084*/ 	.word	0xffffffff


	//   ....[19]....
        /*0088*/ 	.word	0xffffffff


	//   ....[20]....
        /*008c*/ 	.word	0xffffffff


	//   ....[21]....
        /*0090*/ 	.word	0xffffffff


	//   ....[22]....
        /*0094*/ 	.word	0xffffffff


	//   ....[23]....
        /*0098*/ 	.word	0xffffffff


	//   ....[24]....
        /*009c*/ 	.word	0xffffffff


	//   ....[25]....
        /*00a0*/ 	.word	0xffffffff


	//   ....[26]....
        /*00a4*/ 	.word	0xffffffff


	//   ....[27]....
        /*00a8*/ 	.word	0xffffffff


	//   ....[28]....
        /*00ac*/ 	.word	0xffffffff


	//   ....[29]....
        /*00b0*/ 	.word	0xffffffff


	//   ....[30]....
        /*00b4*/ 	.word	0xffffffff


	//   ....[31]....
        /*00b8*/ 	.word	0xffffffff


	//   ....[32]....
        /*00bc*/ 	.word	0xffffffff


	//   ....[33]....
        /*00c0*/ 	.word	0xffffffff


	//   ....[34]....
        /*00c4*/ 	.word	0xffffffff


	//   ....[35]....
        /*00c8*/ 	.word	0xffffffff


	//----- nvinfo : EIATTR_COOP_GROUP_INSTR_OFFSETS
	.align		4
.L_3113:
        /*00cc*/ 	.byte	0x04, 0x28
        /*00ce*/ 	.short	(.L_3115 - .L_3114)


	//   ....[0]....
.L_3114:
        /*00d0*/ 	.word	0x000023f0


	//   ....[1]....
        /*00d4*/ 	.word	0x00002420


	//   ....[2]....
        /*00d8*/ 	.word	0x00002450


	//   ....[3]....
        /*00dc*/ 	.word	0x000024e0


	//   ....[4]....
        /*00e0*/ 	.word	0x00002500


	//   ....[5]....
        /*00e4*/ 	.word	0x00002510


	//   ....[6]....
        /*00e8*/ 	.word	0x00002570


	//   ....[7]....
        /*00ec*/ 	.word	0x000025a0


	//   ....[8]....
        /*00f0*/ 	.word	0x000025b0


	//   ....[9]....
        /*00f4*/ 	.word	0x00002610


	//   ....[10]....
        /*00f8*/ 	.word	0x00002640


	//   ....[11]....
        /*00fc*/ 	.word	0x00002650


	//   ....[12]....
        /*0100*/ 	.word	0x000026b0


	//   ....[13]....
        /*0104*/ 	.word	0x000026e0


	//   ....[14]....
        /*0108*/ 	.word	0x000026f0


	//   ....[15]....
        /*010c*/ 	.word	0x00002750


	//   ....[16]....
        /*0110*/ 	.word	0x00002760


	//   ....[17]....
        /*0114*/ 	.word	0x00002770


	//   ....[18]....
        /*0118*/ 	.word	0x00002f60


	//   ....[19]....
        /*011c*/ 	.word	0x00002fe0


	//   ....[20]....
        /*0120*/ 	.word	0x00003050


	//   ....[21]....
        /*0124*/ 	.word	0x00003150


	//   ....[22]....
        /*0128*/ 	.word	0x000031c0


	//   ....[23]....
        /*012c*/ 	.word	0x00003230


	//   ....[24]....
        /*0130*/ 	.word	0x00003300


	//   ....[25]....
        /*0134*/ 	.word	0x00003370


	//   ....[26]....
        /*0138*/ 	.word	0x000033e0


	//   ....[27]....
        /*013c*/ 	.word	0x000034b0


	//   ....[28]....
        /*0140*/ 	.word	0x00003520


	//   ....[29]....
        /*0144*/ 	.word	0x00003590


	//   ....[30]....
        /*0148*/ 	.word	0x00003660


	//   ....[31]....
        /*014c*/ 	.word	0x000036d0


	//   ....[32]....
        /*0150*/ 	.word	0x00003740


	//   ....[33]....
        /*0154*/ 	.word	0x00003810


	//   ....[34]....
        /*0158*/ 	.word	0x00003880


	//   ....[35]....
        /*015c*/ 	.word	0x000038f0


	//----- nvinfo : EIATTR_EXIT_INSTR_OFFSETS
	.align		4
.L_3115:
        /*0160*/ 	.byte	0x04, 0x1c
        /*0162*/ 	.short	(.L_3117 - .L_3116)


	//   ....[0]....
.L_3116:
        /*0164*/ 	.word	0x00002da0


	//   ....[1]....
        /*0168*/ 	.word	0x00002f00


	//----- nvinfo : EIATTR_CTAIDZ_USED
	.align		4
.L_3117:
        /*016c*/ 	.byte	0x01, 0x04
	.zero		2


	//----- nvinfo : EIATTR_CRS_STACK_SIZE
	.align		4
        /*0170*/ 	.byte	0x04, 0x1e
        /*0172*/ 	.short	(.L_3119 - .L_3118)
.L_3118:
        /*0174*/ 	.word	0x00000000
.L_3119:


//--------------------- .nv.info._Z30group_norm_nhwc_bwd_sum_kernelI11Fp16IOFp32WLi448EEv26Group_norm_nhwc_bwd_params --------------------------
	.section	.nv.info._Z30group_norm_nhwc_bwd_sum_kernelI11Fp16IOFp32WLi448EEv26Group_norm_nhwc_bwd_params,"",@"SHT_CUDA_INFO"
	.sectionflags	@""
	.align	4


	//----- nvinfo : EIATTR_CUDA_API_VERSION
	.align		4
        /*0000*/ 	.byte	0x04, 0x37
        /*0002*/ 	.short	(.L_3121 - .L_3120)
.L_3120:
        /*0004*/ 	.word	0x00000082


	//----- nvinfo : EIATTR_SW2861232_WAR
	.align		4
.L_3121:
        /*0008*/ 	.byte	0x01, 0x35
	.zero		2


	//----- nvinfo : EIATTR_PARAM_CBANK
	.align		4
        /*000c*/ 	.byte	0x04, 0x0a
        /*000e*/ 	.short	(.L_3123 - .L_3122)
	.align		4
.L_3122:
        /*0010*/ 	.word	index@(.nv.constant0._Z30group_norm_nhwc_bwd_sum_kernelI11Fp16IOFp32WLi448EEv26Group_norm_nhwc_bwd_params)
        /*0014*/ 	.short	0x0160
        /*0016*/ 	.short	0x00b8


	//----- nvinfo : EIATTR_CBANK_PARAM_SIZE
	.align		4
.L_3123:
        /*0018*/ 	.byte	0x03, 0x19
        /*001a*/ 	.short	0x00b8


	//----- nvinfo : EIATTR_KPARAM_INFO
	.align		4
        /*001c*/ 	.byte	0x04, 0x17
        /*001e*/ 	.short	(.L_3125 - .L_3124)
.L_3124:
        /*0020*/ 	.word	0x00000000
        /*0024*/ 	.short	0x0000
        /*0026*/ 	.short	0x0000
        /*0028*/ 	.byte	0x00, 0xf0, 0xe1, 0x02


	//----- nvinfo : EIATTR_MAXREG_COUNT
	.align		4
.L_3125:
        /*002c*/ 	.byte	0x03, 0x1b
        /*002e*/ 	.short	0x00ff


	//----- nvinfo : EIATTR_NUM_BARRIERS
	.align		4
        /*0030*/ 	.byte	0x02, 0x4c
        /*0032*/ 	.byte	0x01
	.zero		1


	//----- nvinfo : EIATTR_MERCURY_ISA_VERSION
	.align		4
        /*0034*/ 	.byte	0x03, 0x5f
        /*0036*/ 	.short	0x0000


	//----- nvinfo : EIATTR_COOP_GROUP_MASK_REGIDS
	.align		4
        /*0038*/ 	.byte	0x04, 0x29
        /*003a*/ 	.short	(.L_3127 - .L_3126)


	//   ....[0]....
.L_3126:
        /*003c*/ 	.word	0xffffffff


	//   ....[1]....
        /*0040*/ 	.word	0xffffffff


	//   ....[2]....
        /*0044*/ 	.word	0xffffffff


	//   ....[3]....
        /*0048*/ 	.word	0xffffffff


	//   ....[4]....
        /*004c*/ 	.word	0xffffffff


	//   ....[5]....
        /*0050*/ 	.word	0xffffffff


	//   ....[6]....
        /*0054*/ 	.word	0xffffffff


	//   ....[7]....
        /*0058*/ 	.word	0xffffffff


	//   ....[8]....
        /*005c*/ 	.word	0xffffffff


	//   ....[9]....
        /*0060*/ 	.word	0xffffffff


	//   ....[10]....
        /*0064*/ 	.word	0xffffffff


	//   ....[11]....
        /*0068*/ 	.word	0xffffffff


	//   ....[12]....
        /*006c*/ 	.word	0xffffffff


	//   ....[13]....
        /*0070*/ 	.word	0xffffffff


	//   ....[14]....
        /*0074*/ 	.word	0xffffffff


	//   ....[15]....
        /*0078*/ 	.word	0xffffffff


	//   ....[16]....
        /*007c*/ 	.word	0xffffffff


	//   ....[17]....
        /*0080*/ 	.word	0xffffffff


	//   ....[18]....
        /*0084*/ 	.word	0xffffffff


	//   ....[19]....
        /*0088*/ 	.word	0xffffffff


	//   ....[20]....
        /*008c*/ 	.word	0xffffffff


	//   ....[21]....
        /*0090*/ 	.word	0xffffffff


	//   ....[22]....
        /*0094*/ 	.word	0xffffffff


	//   ....[23]....
        /*0098*/ 	.word	0xffffffff


	//   ....[24]....
        /*009c*/ 	.word	0xffffffff


	//   ....[25]....
        /*00a0*/ 	.word	0xffffffff


	//   ....[26]....
        /*00a4*/ 	.word	0xffffffff


	//   ....[27]....
        /*00a8*/ 	.word	0xffffffff


	//   ....[28]....
        /*00ac*/ 	.word	0xffffffff


	//   ....[29]....
        /*00b0*/ 	.word	0xffffffff


	//   ....[30]....
        /*00b4*/ 	.word	0xffffffff


	//   ....[31]....
        /*00b8*/ 	.word	0xffffffff


	//   ....[32]....
        /*00bc*/ 	.word	0xffffffff


	//   ....[33]....
        /*00c0*/ 	.word	0xffffffff


	//   ....[34]....
        /*00c4*/ 	.word	0xffffffff


	//   ....[35]....
        /*00c8*/ 	.word	0xffffffff


	//----- nvinfo : EIATTR_COOP_GROUP_INSTR_OFFSETS
	.align		4
.L_3127:
        /*00cc*/ 	.byte	0x04, 0x28
        /*00ce*/ 	.short	(.L_3129 - .L_3128)


	//   ....[0]....
.L_3128:
        /*00d0*/ 	.word	0x00002740


	//   ....[1]....
        /*00d4*/ 	.word	0x00002770


	//   ....[2]....
        /*00d8*/ 	.word	0x000027a0


	//   ....[3]....
        /*00dc*/ 	.word	0x00002830


	//   ....[4]....
        /*00e0*/ 	.word	0x00002850


	//   ....[5]....
        /*00e4*/ 	.word	0x00002860


	//   ....[6]....
        /*00e8*/ 	.word	0x000028c0


	//   ....[7]....
        /*00ec*/ 	.word	0x000028f0


	//   ....[8]....
        /*00f0*/ 	.word	0x00002900


	//   ....[9]....
        /*00f4*/ 	.word	0x00002960


	//   ....[10]....
        /*00f8*/ 	.word	0x00002990


	//   ....[11]....
        /*00fc*/ 	.word	0x000029a0


	//   ....[12]....
        /*0100*/ 	.word	0x00002a00


	//   ....[13]....
        /*0104*/ 	.word	0x00002a30


	//   ....[14]....
        /*0108*/ 	.word	0x00002a40


	//   ....[15]....
        /*010c*/ 	.word	0x00002aa0


	//   ....[16]....
        /*0110*/ 	.word	0x00002ab0


	//   ....[17]....
        /*0114*/ 	.word	0x00002ac0


	//   ....[18]....
        /*0118*/ 	.word	0x000037b0


	//   ....[19]....
        /*011c*/ 	.word	0x00003830


	//   ....[20]....
        /*0120*/ 	.word	0x000038a0


	//   ....[21]....
        /*0124*/ 	.word	0x000039a0


	//   ....[22]....
        /*0128*/ 	.word	0x00003a10


	//   ....[23]....
        /*012c*/ 	.word	0x00003a80


	//   ....[24]....
        /*0130*/ 	.word	0x00003b50


	//   ....[25]....
        /*0134*/ 	.word	0x00003bc0


	//   ....[26]....
        /*0138*/ 	.word	0x00003c30


	//   ....[27]....
        /*013c*/ 	.word	0x00003d00


	//   ....[28]....
        /*0140*/ 	.word	0x00003d70


	//   ....[29]....
        /*0144*/ 	.word	0x00003de0


	//   ....[30]....
        /*0148*/ 	.word	0x00003eb0


	//   ....[31]....
        /*014c*/ 	.word	0x00003f20


	//   ....[32]....
        /*0150*/ 	.word	0x00003f90


	//   ....[33]....
        /*0154*/ 	.word	0x00004060


	//   ....[34]....
        /*0158*/ 	.word	0x000040d0


	//   ....[35]....
        /*015c*/ 	.word	0x00004140


	//----- nvinfo : EIATTR_EXIT_INSTR_OFFSETS
	.align		4
.L_3129:
        /*0160*/ 	.byte	0x04, 0x1c
        /*0162*/ 	.short	(.L_3131 - .L_3130)


	//   ....[0]....
.L_3130:
        /*0164*/ 	.word	0x000035f0


	//   ....[1]....
        /*0168*/ 	.word	0x00003750


	//----- nvinfo : EIATTR_CTAIDZ_USED
	.align		4
.L_3131:
        /*016c*/ 	.byte	0x01, 0x04
	.zero		2


	//----- nvinfo : EIATTR_CRS_STACK_SIZE
	.align		4
        /*0170*/ 	.byte	0x04, 0x1e
        /*0172*/ 	.short	(.L_3133 - .L_3132)
.L_3132:
        /*0174*/ 	.word	0x00000000
.L_3133:


//--------------------- .nv.info._Z30group_norm_nhwc_bwd_sum_kernelI11Fp16IOFp32WLi256EEv26Group_norm_nhwc_bwd_params --------------------------
	.section	.nv.info._Z30group_norm_nhwc_bwd_sum_kernelI11Fp16IOFp32WLi256EEv26Group_norm_nhwc_bwd_params,"",@"SHT_CUDA_INFO"
	.sectionflags	@""
	.align	4


	//----- nvinfo : EIATTR_CUDA_API_VERSION
	.align		4
        /*0000*/ 	.byte	0x04, 0x37
        /*0002*/ 	.short	(.L_3135 - .L_3134)
.L_3134:
        /*0004*/ 	.word	0x00000082


	//----- nvinfo : EIATTR_SW2861232_WAR
	.align		4
.L_3135:
        /*0008*/ 	.byte	0x01, 0x35
	.zero		2


	//----- nvinfo : EIATTR_PARAM_CBANK
	.align		4
        /*000c*/ 	.byte	0x04, 0x0a
        /*000e*/ 	.short	(.L_3137 - .L_3136)
	.align		4
.L_3136:
        /*0010*/ 	.word	index@(.nv.constant0._Z30group_norm_nhwc_bwd_sum_kernelI11Fp16IOFp32WLi256EEv26Group_norm_nhwc_bwd_params)
        /*0014*/ 	.short	0x0160
        /*0016*/ 	.short	0x00b8


	//----- nvinfo : EIATTR_CBANK_PARAM_SIZE
	.align		4
.L_3137:
        /*0018*/ 	.byte	0x03, 0x19
        /*001a*/ 	.short	0x00b8


	//----- nvinfo : EIATTR_KPARAM_INFO
	.align		4
        /*001c*/ 	.byte	0x04, 0x17
        /*001e*/ 	.short	(.L_3139 - .L_3138)
.L_3138:
        /*0020*/ 	.word	0x00000000
        /*0024*/ 	.short	0x0000
        /*0026*/ 	.short	0x0000
        /*0028*/ 	.byte	0x00, 0xf0, 0xe1, 0x02


	//----- nvinfo : EIATTR_MAXREG_COUNT
	.align		4
.L_3139:
        /*002c*/ 	.byte	0x03, 0x1b
        /*002e*/ 	.short	0x00ff


	//----- nvinfo : EIATTR_NUM_BARRIERS
	.align		4
        /*0030*/ 	.byte	0x02, 0x4c
        /*0032*/ 	.byte	0x01
	.zero		1


	//----- nvinfo : EIATTR_MERCURY_ISA_VERSION
	.align		4
        /*0034*/ 	.byte	0x03, 0x5f
        /*0036*/ 	.short	0x0000


	//----- nvinfo : EIATTR_COOP_GROUP_MASK_REGIDS
	.align		4
        /*0038*/ 	.byte	0x04, 0x29
        /*003a*/ 	.short	(.L_3141 - .L_3140)


	//   ....[0]....
.L_3140:
        /*003c*/ 	.word	0xffffffff


	//   ....[1]....
        /*0040*/ 	.word	0xffffffff


	//   ....[2]....
        /*0044*/ 	.word	0xffffffff


	//   ....[3]....
        /*0048*/ 	.word	0xffffffff


	//   ....[4]....
        /*004c*/ 	.word	0xffffffff


	//   ....[5]....
        /*0050*/ 	.word	0xffffffff


	//   ....[6]....
        /*0054*/ 	.word	0xffffffff


	//   ....[7]....
        /*0058*/ 	.word	0xffffffff


	//   ....[8]....
        /*005c*/ 	.word	0xffffffff


	//   ....[9]....
        /*0060*/ 	.word	0xffffffff


	//   ....[10]....
        /*0064*/ 	.word	0xffffffff


	//   ....[11]....
        /*0068*/ 	.word	0xffffffff


	//   ....[12]....
        /*006c*/ 	.word	0xffffffff


	//   ....[13]....
        /*0070*/ 	.word	0xffffffff


	//   ....[14]....
        /*0074*/ 	.word	0xffffffff


	//   ....[15]....
        /*0078*/ 	.word	0xffffffff


	//   ....[16]....
        /*007c*/ 	.word	0xffffffff


	//   ....[17]....
        /*0080*/ 	.word	0xffffffff


	//   ....[18]....
        /*0084*/ 	.word	0xffffffff


	//   ....[19]....
        /*0088*/ 	.word	0xffffffff


	//   ....[20]....
        /*008c*/ 	.word	0xffffffff


	//   ....[21]....
        /*0090*/ 	.word	0xffffffff


	//   ....[22]....
        /*0094*/ 	.word	0xffffffff


	//   ....[23]....
        /*0098*/ 	.word	0xffffffff


	//   ....[24]....
        /*009c*/ 	.word	0xffffffff


	//   ....[25]....
        /*00a0*/ 	.word	0xffffffff


	//   ....[26]....
        /*00a4*/ 	.word	0xffffffff


	//   ....[27]....
        /*00a8*/ 	.word	0xffffffff


	//   ....[28]....
        /*00ac*/ 	.word	0xffffffff


	//   ....[29]....
        /*00b0*/ 	.word	0xffffffff


	//   ....[30]....
        /*00b4*/ 	.word	0xffffffff


	//   ....[31]....
        /*00b8*/ 	.word	0xffffffff


	//   ....[32]....
        /*00bc*/ 	.word	0xffffffff


	//   ....[33]....
        /*00c0*/ 	.word	0xffffffff


	//   ....[34]....
        /*00c4*/ 	.word	0xffffffff


	//   ....[35]....
        /*00c8*/ 	.word	0xffffffff


	//----- nvinfo : EIATTR_COOP_GROUP_INSTR_OFFSETS
	.align		4
.L_3141:
        /*00cc*/ 	.byte	0x04, 0x28
        /*00ce*/ 	.short	(.L_3143 - .L_3142)


	//   ....[0]....
.L_3142:
        /*00d0*/ 	.word	0x000024b0


	//   ....[1]....
        /*00d4*/ 	.word	0x000024e0


	//   ....[2]....
        /*00d8*/ 	.word	0x00002510


	//   ....[3]....
        /*00dc*/ 	.word	0x00002590


	//   ....[4]....
        /*00e0*/ 	.word	0x000025c0


	//   ....[5]....
        /*00e4*/ 	.word	0x000025d0


	//   ....[6]....
        /*00e8*/ 	.word	0x00002600


	//   ....[7]....
        /*00ec*/ 	.word	0x00002640


	//   ....[8]....
        /*00f0*/ 	.word	0x00002670


	//   ....[9]....
        /*00f4*/ 	.word	0x00002690


	//   ....[10]....
        /*00f8*/ 	.word	0x000026e0


	//   ....[11]....
        /*00fc*/ 	.word	0x00002710


	//   ....[12]....
        /*0100*/ 	.word	0x00002730


	//   ....[13]....
        /*0104*/ 	.word	0x00002780


	//   ....[14]....
        /*0108*/ 	.word	0x000027b0


	//   ....[15]....
        /*010c*/ 	.word	0x000027d0


	//   ....[16]....
        /*0110*/ 	.word	0x00002820


	//   ....[17]....
        /*0114*/ 	.word	0x00002830


	//   ....[18]....
        /*0118*/ 	.word	0x00003180


	//   ....[19]....
        /*011c*/ 	.word	0x00003200


	//   ....[20]....
        /*0120*/ 	.word	0x00003270


	//   ....[21]....
        /*0124*/ 	.word	0x00003370


	//   ....[22]....
        /*0128*/ 	.word	0x000033e0


	//   ....[23]....
        /*012c*/ 	.word	0x00003450


	//   ....[24]....
        /*0130*/ 	.word	0x00003520


	//   ....[25]....
        /*0134*/ 	.word	0x00003590


	//   ....[26]....
        /*0138*/ 	.word	0x00003600


	//   ....[27]....
        /*013c*/ 	.word	0x000036d0


	//   ....[28]....
        /*0140*/ 	.word	0x00003740


	//   ....[29]....
        /*0144*/ 	.word	0x000037b0


	//   ....[30]....
        /*0148*/ 	.word	0x00003880


	//   ....[31]....
        /*014c*/ 	.word	0x000038f0


	//   ....[32]....
        /*0150*/ 	.word	0x00003960


	//   ....[33]....
        /*0154*/ 	.word	0x00003a30


	//   ....[34]....
        /*0158*/ 	.word	0x00003aa0


	//   ....[35]....
        /*015c*/ 	.word	0x00003b10


	//----- nvinfo : EIATTR_EXIT_INSTR_OFFSETS
	.align		4
.L_3143:
        /*0160*/ 	.byte	0x04, 0x1c
        /*0162*/ 	.short	(.L_3145 - .L_3144)


	//   ....[0]....
.L_3144:
        /*0164*/ 	.word	0x00002fc0


	//   ....[1]....
        /*0168*/ 	.word	0x00003120


	//----- nvinfo : EIATTR_CTAIDZ_USED
	.align		4
.L_3145:
        /*016c*/ 	.byte	0x01, 0x04
	.zero		2


	//----- nvinfo : EIATTR_CRS_STACK_SIZE
	.align		4
        /*0170*/ 	.byte	0x04, 0x1e
        /*0172*/ 	.short	(.L_3147 - .L_3146)
.L_3146:
        /*0174*/ 	.word	0x00000000
.L_3147:


//--------------------- .nv.info._Z30group_norm_nhwc_bwd_sum_kernelI11Fp16IOFp32WLi120EEv26Group_norm_nhwc_bwd_params --------------------------
	.section	.nv.info._Z30group_norm_nhwc_bwd_sum_kernelI11Fp16IOFp32WLi120EEv26Group_norm_nhwc_bwd_params,"",@"SHT_CUDA_INFO"
	.sectionflags	@""
	.align	4


	//----- nvinfo : EIATTR_CUDA_API_VERSION
	.align		4
        /*0000*/ 	.byte	0x04, 0x37
        /*0002*/ 	.short	(.L_3149 - .L_3148)
.L_3148:
        /*0004*/ 	.word	0x00000082


	//----- nvinfo : EIATTR_SW2861232_WAR
	.align		4
.L_3149:
        /*0008*/ 	.byte	0x01, 0x35
	.zero		2


	//----- nvinfo : EIATTR_PARAM_CBANK
	.align		4
        /*000c*/ 	.byte	0x04, 0x0a
        /*000e*/ 	.short	(.L_3151 - .L_3150)
	.align		4
.L_3150:
        /*0010*/ 	.word	index@(.nv.constant0._Z30group_norm_nhwc_bwd_sum_kernelI11Fp16IOFp32WLi120EEv26Group_norm_nhwc_bwd_params)
        /*0014*/ 	.short	0x0160
        /*0016*/ 	.short	0x00b8


	//----- nvinfo : EIATTR_CBANK_PARAM_SIZE
	.align		4
.L_3151:
        /*0018*/ 	.byte	0x03, 0x19
        /*001a*/ 	.short	0x00b8


	//----- nvinfo : EIATTR_KPARAM_INFO
	.align		4
        /*001c*/ 	.byte	0x04, 0x17
        /*001e*/ 	.short	(.L_3153 - .L_3152)
.L_3152:
        /*0020*/ 	.word	0x00000000
        /*0024*/ 	.short	0x0000
        /*0026*/ 	.short	0x0000
        /*0028*/ 	.byte	0x00, 0xf0, 0xe1, 0x02


	//----- nvinfo : EIATTR_MAXREG_COUNT
	.align		4
.L_3153:
        /*002c*/ 	.byte	0x03, 0x1b
        /*002e*/ 	.short	0x00ff


	//----- nvinfo : EIATTR_NUM_BARRIERS
	.align		4
        /*0030*/ 	.byte	0x02, 0x4c
        /*0032*/ 	.byte	0x01
	.zero		1


	//----- nvinfo : EIATTR_MERCURY_ISA_VERSION
	.align		4
        /*0034*/ 	.byte	0x03, 0x5f
        /*0036*/ 	.short	0x0000


	//----- nvinfo : EIATTR_COOP_GROUP_MASK_REGIDS
	.align		4
        /*0038*/ 	.byte	0x04, 0x29
        /*003a*/ 	.short	(.L_3155 - .L_3154)


	//   ....[0]....
.L_3154:
        /*003c*/ 	.word	0xffffffff


	//   ....[1]....
        /*0040*/ 	.word	0xffffffff


	//   ....[2]....
        /*0044*/ 	.word	0xffffffff


	//   ....[3]....
        /*0048*/ 	.word	0xffffffff


	//   ....[4]....
        /*004c*/ 	.word	0xffffffff


	//   ....[5]....
        /*0050*/ 	.word	0xffffffff


	//   ....[6]....
        /*0054*/ 	.word	0xffffffff


	//   ....[7]....
        /*0058*/ 	.word	0xffffffff


	//   ....[8]....
        /*005c*/ 	.word	0xffffffff


	//   ....[9]....
        /*0060*/ 	.word	0xffffffff


	//   ....[10]....
        /*0064*/ 	.word	0xffffffff


	//   ....[11]....
        /*0068*/ 	.word	0xffffffff


	//   ....[12]....
        /*006c*/ 	.word	0xffffffff


	//   ....[13]....
        /*0070*/ 	.word	0xffffffff


	//   ....[14]....
        /*0074*/ 	.word	0xffffffff


	//   ....[15]....
        /*0078*/ 	.word	0xffffffff


	//   ....[16]....
        /*007c*/ 	.word	0xffffffff


	//   ....[17]....
        /*0080*/ 	.word	0xffffffff


	//   ....[18]....
        /*0084*/ 	.word	0xffffffff


	//   ....[19]....
        /*0088*/ 	.word	0xffffffff


	//   ....[20]....
        /*008c*/ 	.word	0xffffffff


	//   ....[21]....
        /*0090*/ 	.word	0xffffffff


	//----- nvinfo : EIATTR_COOP_GROUP_INSTR_OFFSETS
	.align		4
.L_3155:
        /*0094*/ 	.byte	0x04, 0x28
        /*0096*/ 	.short	(.L_3157 - .L_3156)


	//   ....[0]....
.L_3156:
        /*0098*/ 	.word	0x000023e0


	//   ....[1]....
        /*009c*/ 	.word	0x00002400


	//   ....[2]....
        /*00a0*/ 	.word	0x00002510


	//   ....[3]....
        /*00a4*/ 	.word	0x00002520


	//   ....[4]....
        /*00a8*/ 	.word	0x000025a0


	//   ....[5]....
        /*00ac*/ 	.word	0x000025c0


	//   ....[6]....
        /*00b0*/ 	.word	0x000026d0


	//   ....[7]....
        /*00b4*/ 	.word	0x000026e0


	//   ....[8]....
        /*00b8*/ 	.word	0x00002760


	//   ....[9]....
        /*00bc*/ 	.word	0x00002780


	//   ....[10]....
        /*00c0*/ 	.word	0x00002890


	//   ....[11]....
        /*00c4*/ 	.word	0x000028a0


	//   ....[12]....
        /*00c8*/ 	.word	0x00002920


	//   ....[13]....
        /*00cc*/ 	.word	0x00002940


	//   ....[14]....
        /*00d0*/ 	.word	0x00002a70


	//   ....[15]....
        /*00d4*/ 	.word	0x00002a80


	//   ....[16]....
        /*00d8*/ 	.word	0x00002b00


	//   ....[17]....
        /*00dc*/ 	.word	0x00002b20


	//   ....[18]....
        /*00e0*/ 	.word	0x00002c00


	//   ....[19]....
        /*00e4*/ 	.word	0x00002c10


	//   ....[20]....
        /*00e8*/ 	.word	0x00002c90


	//   ....[21]....
        /*00ec*/ 	.word	0x00002ca0


	//----- nvinfo : EIATTR_EXIT_INSTR_OFFSETS
	.align		4
.L_3157:
        /*00f0*/ 	.byte	0x04, 0x1c
        /*00f2*/ 	.short	(.L_3159 - .L_3158)


	//   ....[0]....
.L_3158:
        /*00f4*/ 	.word	0x00003170


	//   ....[1]....
        /*00f8*/ 	.word	0x000032d0


	//----- nvinfo : EIATTR_CTAIDZ_USED
	.align		4
.L_3159:
        /*00fc*/ 	.byte	0x01, 0x04
	.zero		2


	//----- nvinfo : EIATTR_CRS_STACK_SIZE
	.align		4
        /*0100*/ 	.byte	0x04, 0x1e
        /*0102*/ 	.short	(.L_3161 - .L_3160)
.L_3160:
        /*0104*/ 	.word	0x00000000
.L_3161:


//--------------------- .nv.info._Z30group_norm_nhwc_bwd_sum_kernelI11Fp16IOFp32WLi140EEv26Group_norm_nhwc_bwd_params --------------------------
	.section	.nv.info._Z30group_norm_nhwc_bwd_sum_kernelI11Fp16IOFp32WLi140EEv26Group_norm_nhwc_bwd_params,"",@"SHT_CUDA_INFO"
	.sectionflags	@""
	.align	4


	//----- nvinfo : EIATTR_CUDA_API_VERSION
	.align		4
        /*0000*/ 	.byte	0x04, 0x37
        /*0002*/ 	.short	(.L_3163 - .L_3162)
.L_3162:
        /*0004*/ 	.word	0x00000082


	//----- nvinfo : EIATTR_SW2861232_WAR
	.align		4
.L_3163:
        /*0008*/ 	.byte	0x01, 0x35
	.zero		2


	//----- nvinfo : EIATTR_PARAM_CBANK
	.align		4
        /*000c*/ 	.byte	0x04, 0x0a
        /*000e*/ 	.short	(.L_3165 - .L_3164)
	.align		4
.L_3164:
        /*0010*/ 	.word	index@(.nv.constant0._Z30group_norm_nhwc_bwd_sum_kernelI11Fp16IOFp32WLi140EEv26Group_norm_nhwc_bwd_params)
        /*0014*/ 	.short	0x0160
        /*0016*/ 	.short	0x00b8


	//----- nvinfo : EIATTR_CBANK_PARAM_SIZE
	.align		4
.L_3165:
        /*0018*/ 	.byte	0x03, 0x19
        /*001a*/ 	.short	0x00b8


	//----- nvinfo : EIATTR_KPARAM_INFO
	.align		4
        /*001c*/ 	.byte	0x04, 0x17
        /*001e*/ 	.short	(.L_3167 - .L_3166)
.L_3166:
        /*0020*/ 	.word	0x00000000
        /*0024*/ 	.short	0x0000
        /*0026*/ 	.short	0x0000
        /*0028*/ 	.byte	0x00, 0xf0, 0xe1, 0x02


	//----- nvinfo : EIATTR_MAXREG_COUNT
	.align		4
.L_3167:
        /*002c*/ 	.byte	0x03, 0x1b
        /*002e*/ 	.short	0x00ff


	//----- nvinfo : EIATTR_NUM_BARRIERS
	.align		4
        /*0030*/ 	.byte	0x02, 0x4c
        /*0032*/ 	.byte	0x01
	.zero		1


	//----- nvinfo : EIATTR_MERCURY_ISA_VERSION
	.align		4
        /*0034*/ 	.byte	0x03, 0x5f
        /*0036*/ 	.short	0x0000


	//----- nvinfo : EIATTR_COOP_GROUP_MASK_REGIDS
	.align		4
        /*0038*/ 	.byte	0x04, 0x29
        /*003a*/ 	.short	(.L_3169 - .L_3168)


	//   ....[0]....
.L_3168:
        /*003c*/ 	.word	0xffffffff


	//   ....[1]....
        /*0040*/ 	.word	0xffffffff


	//   ....[2]....
        /*0044*/ 	.word	0xffffffff


	//   ....[3]....
        /*0048*/ 	.word	0xffffffff


	//   ....[4]....
        /*004c*/ 	.word	0xffffffff


	//   ....[5]....
        /*0050*/ 	.word	0xffffffff


	//   ....[6]....
        /*0054*/ 	.word	0xffffffff


	//   ....[7]....
        /*0058*/ 	.word	0xffffffff


	//   ....[8]....
        /*005c*/ 	.word	0xffffffff


	//   ....[9]....
        /*0060*/ 	.word	0xffffffff


	//   ....[10]....
        /*0064*/ 	.word	0xffffffff


	//   ....[11]....
        /*0068*/ 	.word	0xffffffff


	//   ....[12]....
        /*006c*/ 	.word	0xffffffff


	//   ....[13]....
        /*0070*/ 	.word	0xffffffff


	//   ....[14]....
        /*0074*/ 	.word	0xffffffff


	//   ....[15]....
        /*0078*/ 	.word	0xffffffff


	//   ....[16]....
        /*007c*/ 	.word	0xffffffff


	//   ....[17]....
        /*0080*/ 	.word	0xffffffff


	//   ....[18]....
        /*0084*/ 	.word	0xffffffff


	//   ....[19]....
        /*0088*/ 	.word	0xffffffff


	//   ....[20]....
        /*008c*/ 	.word	0xffffffff


	//   ....[21]....
        /*0090*/ 	.word	0xffffffff


	//----- nvinfo : EIATTR_COOP_GROUP_INSTR_OFFSETS
	.align		4
.L_3169:
        /*0094*/ 	.byte	0x04, 0x28
        /*0096*/ 	.short	(.L_3171 - .L_3170)


	//   ....[0]....
.L_3170:
        /*0098*/ 	.word	0x00002430


	//   ....[1]....
        /*009c*/ 	.word	0x00002450


	//   ....[2]....
        /*00a0*/ 	.word	0x00002560


	//   ....[3]....
        /*00a4*/ 	.word	0x00002570


	//   ....[4]....
        /*00a8*/ 	.word	0x000025f0


	//   ....[5]....
        /*00ac*/ 	.word	0x00002610


	//   ....[6]....
        /*00b0*/ 	.word	0x00002720


	//   ....[7]....
        /*00b4*/ 	.word	0x00002730


	//   ....[8]....
        /*00b8*/ 	.word	0x000027b0


	//   ....[9]....
        /*00bc*/ 	.word	0x000027d0


	//   ....[10]....
        /*00c0*/ 	.word	0x000028e0


	//   ....[11]....
        /*00c4*/ 	.word	0x000028f0


	//   ....[12]....
        /*00c8*/ 	.word	0x00002970


	//   ....[13]....
        /*00cc*/ 	.word	0x00002990


	//   ....[14]....
        /*00d0*/ 	.word	0x00002ac0


	//   ....[15]....
        /*00d4*/ 	.word	0x00002ad0


	//   ....[16]....
        /*00d8*/ 	.word	0x00002b50


	//   ....[17]....
        /*00dc*/ 	.word	0x00002b70


	//   ....[18]....
        /*00e0*/ 	.word	0x00002c50


	//   ....[19]....
        /*00e4*/ 	.word	0x00002c60


	//   ....[20]....
        /*00e8*/ 	.word	0x00002ce0


	//   ....[21]....
        /*00ec*/ 	.word	0x00002cf0


	//----- nvinfo : EIATTR_EXIT_INSTR_OFFSETS
	.align		4
.L_3171:
        /*00f0*/ 	.byte	0x04, 0x1c
        /*00f2*/ 	.short	(.L_3173 - .L_3172)


	//   ....[0]....
.L_3172:
        /*00f4*/ 	.word	0x00003260


	//   ....[1]....
        /*00f8*/ 	.word	0x000033c0


	//----- nvinfo : EIATTR_CTAIDZ_USED
	.align		4
.L_3173:
        /*00fc*/ 	.byte	0x01, 0x04
	.zero		2


	//----- nvinfo : EIATTR_CRS_STACK_SIZE
	.align		4
        /*0100*/ 	.byte	0x04, 0x1e
        /*0102*/ 	.short	(.L_3175 - .L_3174)
.L_3174:
        /*0104*/ 	.word	0x00000000
.L_3175:


//--------------------- .nv.info._Z30group_norm_nhwc_bwd_sum_kernelI11Fp16IOFp32WLi160EEv26Group_norm_nhwc_bwd_params --------------------------
	.section	.nv.info._Z30group_norm_nhwc_bwd_sum_kernelI11Fp16IOFp32WLi160EEv26Group_norm_nhwc_bwd_params,"",@"SHT_CUDA_INFO"
	.sectionflags	@""
	.align	4


	//----- nvinfo : EIATTR_CUDA_API_VERSION
	.align		4
        /*0000*/ 	.byte	0x04, 0x37
        /*0002*/ 	.short	(.L_3177 - .L_3176)
.L_3176:
        /*0004*/ 	.word	0x00000082


	//----- nvinfo : EIATTR_SW2861232_WAR
	.align		4
.L_3177:
        /*0008*/ 	.byte	0x01, 0x35
	.zero		2


	//----- nvinfo : EIATTR_PARAM_CBANK
	.align		4
        /*000c*/ 	.byte	0x04, 0x0a
        /*000e*/ 	.short	(.L_3179 - .L_3178)
	.align		4
.L_3178:
        /*0010*/ 	.word	index@(.nv.constant0._Z30group_norm_nhwc_bwd_sum_kernelI11Fp16IOFp32WLi160EEv26Group_norm_nhwc_bwd_params)
        /*0014*/ 	.short	0x0160
        /*0016*/ 	.short	0x00b8


	//----- nvinfo : EIATTR_CBANK_PARAM_SIZE
	.align		4
.L_3179:
        /*0018*/ 	.byte	0x03, 0x19
        /*001a*/ 	.short	0x00b8


	//----- nvinfo : EIATTR_KPARAM_INFO
	.align		4
        /*001c*/ 	.byte	0x04, 0x17
        /*001e*/ 	.short	(.L_3181 - .L_3180)
.L_3180:
        /*0020*/ 	.word	0x00000000
        /*0024*/ 	.short	0x0000
        /*0026*/ 	.short	0x0000
        /*0028*/ 	.byte	0x00, 0xf0, 0xe1, 0x02


	//----- nvinfo : EIATTR_MAXREG_COUNT
	.align		4
.L_3181:
        /*002c*/ 	.byte	0x03, 0x1b
        /*002e*/ 	.short	0x00ff


	//----- nvinfo : EIATTR_NUM_BARRIERS
	.align		4
        /*0030*/ 	.byte	0x02, 0x4c
        /*0032*/ 	.byte	0x01
	.zero		1


	//----- nvinfo : EIATTR_MERCURY_ISA_VERSION
	.align		4
        /*0034*/ 	.byte	0x03, 0x5f
        /*0036*/ 	.short	0x0000


	//----- nvinfo : EIATTR_COOP_GROUP_MASK_REGIDS
	.align		4
        /*0038*/ 	.byte	0x04, 0x29
        /*003a*/ 	.short	(.L_3183 - .L_3182)


	//   ....[0]....
.L_3182:
        /*003c*/ 	.word	0xffffffff


	//   ....[1]....
        /*0040*/ 	.word	0xffffffff


	//   ....[2]....
        /*0044*/ 	.word	0xffffffff


	//   ....[3]....
        /*0048*/ 	.word	0xffffffff


	//   ....[4]....
        /*004c*/ 	.word	0xffffffff


	//   ....[5]....
        /*0050*/ 	.word	0xffffffff


	//   ....[6]....
        /*0054*/ 	.word	0xffffffff


	//   ....[7]....
        /*0058*/ 	.word	0xffffffff


	//   ....[8]....
        /*005c*/ 	.word	0xffffffff


	//   ....[9]....
        /*0060*/ 	.word	0xffffffff


	//   ....[10]....
        /*0064*/ 	.word	0xffffffff


	//   ....[11]....
        /*0068*/ 	.word	0xffffffff


	//   ....[12]....
        /*006c*/ 	.word	0xffffffff


	//   ....[13]....
        /*0070*/ 	.word	0xffffffff


	//   ....[14]....
        /*0074*/ 	.word	0xffffffff


	//   ....[15]....
        /*0078*/ 	.word	0xffffffff


	//   ....[16]....
        /*007c*/ 	.word	0xffffffff


	//   ....[17]....
        /*0080*/ 	.word	0xffffffff


	//   ....[18]....
        /*0084*/ 	.word	0xffffffff


	//   ....[19]....
        /*0088*/ 	.word	0xffffffff


	//   ....[20]....
        /*008c*/ 	.word	0xffffffff


	//   ....[21]....
        /*0090*/ 	.word	0xffffffff


	//   ....[22]....
        /*0094*/ 	.word	0xffffffff


	//   ....[23]....
        /*0098*/ 	.word	0xffffffff


	//   ....[24]....
        /*009c*/ 	.word	0xffffffff


	//   ....[25]....
        /*00a0*/ 	.word	0xffffffff


	//   ....[26]....
        /*00a4*/ 	.word	0xffffffff


	//   ....[27]....
        /*00a8*/ 	.word	0xffffffff


	//   ....[28]....
        /*00ac*/ 	.word	0xffffffff


	//   ....[29]....
        /*00b0*/ 	.word	0xffffffff


	//   ....[30]....
        /*00b4*/ 	.word	0xffffffff


	//   ....[31]....
        /*00b8*/ 	.word	0xffffffff


	//   ....[32]....
        /*00bc*/ 	.word	0xffffffff


	//   ....[33]....
        /*00c0*/ 	.word	0xffffffff


	//   ....[34]....
        /*00c4*/ 	.word	0xffffffff


	//   ....[35]....
        /*00c8*/ 	.word	0xffffffff


	//----- nvinfo : EIATTR_COOP_GROUP_INSTR_OFFSETS
	.align		4
.L_3183:
        /*00cc*/ 	.byte	0x04, 0x28
        /*00ce*/ 	.short	(.L_3185 - .L_3184)


	//   ....[0]....
.L_3184:
        /*00d0*/ 	.word	0x00002360


	//   ....[1]....
        /*00d4*/ 	.word	0x00002390


	//   ....[2]....
        /*00d8*/ 	.word	0x000023c0


	//   ....[3]....
        /*00dc*/ 	.word	0x00002450


	//   ....[4]....
        /*00e0*/ 	.word	0x00002470


	//   ....[5]....
        /*00e4*/ 	.word	0x00002480


	//   ....[6]....
        /*00e8*/ 	.word	0x000024e0


	//   ....[7]....
        /*00ec*/ 	.word	0x00002510


	//   ....[8]....
        /*00f0*/ 	.word	0x00002520


	//   ....[9]....
        /*00f4*/ 	.word	0x00002580


	//   ....[10]....
        /*00f8*/ 	.word	0x000025b0


	//   ....[11]....
        /*00fc*/ 	.word	0x000025c0


	//   ....[12]....
        /*0100*/ 	.word	0x00002620


	//   ....[13]....
        /*0104*/ 	.word	0x00002650


	//   ....[14]....
        /*0108*/ 	.word	0x00002660


	//   ....[15]....
        /*010c*/ 	.word	0x000026c0


	//   ....[16]....
        /*0110*/ 	.word	0x000026d0


	//   ....[17]....
        /*0114*/ 	.word	0x000026e0


	//   ....[18]....
        /*0118*/ 	.word	0x00002e40


	//   ....[19]....
        /*011c*/ 	.word	0x00002ec0


	//   ....[20]....
        /*0120*/ 	.word	0x00002f30


	//   ....[21]....
        /*0124*/ 	.word	0x00003030


	//   ....[22]....
        /*0128*/ 	.word	0x000030a0


	//   ....[23]....
        /*012c*/ 	.word	0x00003110


	//   ....[24]....
        /*0130*/ 	.word	0x000031e0


	//   ....[25]....
        /*0134*/ 	.word	0x00003250


	//   ....[26]....
        /*0138*/ 	.word	0x000032c0


	//   ....[27]....
        /*013c*/ 	.word	0x00003390


	//   ....[28]....
        /*0140*/ 	.word	0x00003400


	//   ....[29]....
        /*0144*/ 	.word	0x00003470


	//   ....[30]....
        /*0148*/ 	.word	0x00003540


	//   ....[31]....
        /*014c*/ 	.word	0x000035b0


	//   ....[32]....
        /*0150*/ 	.word	0x00003620


	//   ....[33]....
        /*0154*/ 	.word	0x000036f0


	//   ....[34]....
        /*0158*/ 	.word	0x00003760


	//   ....[35]....
        /*015c*/ 	.word	0x000037d0


	//----- nvinfo : EIATTR_EXIT_INSTR_OFFSETS
	.align		4
.L_3185:
        /*0160*/ 	.byte	0x04, 0x1c
        /*0162*/ 	.short	(.L_3187 - .L_3186)


	//   ....[0]....
.L_3186:
        /*0164*/ 	.word	0x00002c80


	//   ....[1]....
        /*0168*/ 	.word	0x00002de0


	//----- nvinfo : EIATTR_CTAIDZ_USED
	.align		4
.L_3187:
        /*016c*/ 	.byte	0x01, 0x04
	.zero		2


	//----- nvinfo : EIATTR_CRS_STACK_SIZE
	.align		4
        /*0170*/ 	.byte	0x04, 0x1e
        /*0172*/ 	.short	(.L_3189 - .L_3188)
.L_3188:
        /*0174*/ 	.word	0x00000000
.L_3189:


//--------------------- .nv.info._Z30group_norm_nhwc_bwd_sum_kernelI11Fp16IOBf16WLi196EEv26Group_norm_nhwc_bwd_params --------------------------
	.section	.nv.info._Z30group_norm_nhwc_bwd_sum_kernelI11Fp16IOBf16WLi196EEv26Group_norm_nhwc_bwd_params,"",@"SHT_CUDA_INFO"
	.sectionflags	@""
	.align	4


	//----- nvinfo : EIATTR_CUDA_API_VERSION
	.align		4
        /*0000*/ 	.byte	0x04, 0x37
        /*0002*/ 	.short	(.L_3191 - .L_3190)
.L_3190:
        /*0004*/ 	.word	0x00000082


	//----- nvinfo : EIATTR_SW2861232_WAR
	.align		4
.L_3191:
        /*0008*/ 	.byte	0x01, 0x35
	.zero		2


	//----- nvinfo : EIATTR_PARAM_CBANK
	.align		4
        /*000c*/ 	.byte	0x04, 0x0a
        /*000e*/ 	.short	(.L_3193 - .L_3192)
	.align		4
.L_3192:
        /*0010*/ 	.word	index@(.nv.constant0._Z30group_norm_nhwc_bwd_sum_kernelI11Fp16IOBf16WLi196EEv26Group_norm_nhwc_bwd_params)
        /*0014*/ 	.short	0x0160
        /*0016*/ 	.short	0x00b8


	//----- nvinfo : EIATTR_CBANK_PARAM_SIZE
	.align		4
.L_3193:
        /*0018*/ 	.byte	0x03, 0x19
        /*001a*/ 	.short	0x00b8


	//----- nvinfo : EIATTR_KPARAM_INFO
	.align		4
        /*001c*/ 	.byte	0x04, 0x17
        /*001e*/ 	.short	(.L_3195 - .L_3194)
.L_3194:
        /*0020*/ 	.word	0x00000000
        /*0024*/ 	.short	0x0000
        /*0026*/ 	.short	0x0000
        /*0028*/ 	.byte	0x00, 0xf0, 0xe1, 0x02


	//----- nvinfo : EIATTR_MAXREG_COUNT
	.align		4
.L_3195:
        /*002c*/ 	.byte	0x03, 0x1b
        /*002e*/ 	.short	0x00ff


	//----- nvinfo : EIATTR_NUM_BARRIERS
	.align		4
        /*0030*/ 	.byte	0x02, 0x4c
        /*0032*/ 	.byte	0x01
	.zero		1


	//----- nvinfo : EIATTR_MERCURY_ISA_VERSION
	.align		4
        /*0034*/ 	.byte	0x03, 0x5f
        /*0036*/ 	.short	0x0000


	//----- nvinfo : EIATTR_COOP_GROUP_MASK_REGIDS
	.align		4
        /*0038*/ 	.byte	0x04, 0x29
        /*003a*/ 	.short	(.L_3197 - .L_3196)


	//   ....[0]....
.L_3196:
        /*003c*/ 	.word	0xffffffff


	//   ....[1]....
        /*0040*/ 	.word	0xffffffff


	//   ....[2]....
        /*0044*/ 	.word	0xffffffff


	//   ....[3]....
        /*0048*/ 	.word	0xffffffff


	//   ....[4]....
        /*004c*/ 	.word	0xffffffff


	//   ....[5]....
        /*0050*/ 	.word	0xffffffff


	//   ....[6]....
        /*0054*/ 	.word	0xffffffff


	//   ....[7]....
        /*0058*/ 	.word	0xffffffff


	//   ....[8]....
        /*005c*/ 	.word	0xffffffff


	//   ....[9]....
        /*0060*/ 	.word	0xffffffff


	//   ....[10]....
        /*0064*/ 	.word	0xffffffff


	//   ....[11]....
        /*0068*/ 	.word	0xffffffff


	//   ....[12]....
        /*006c*/ 	.word	0xffffffff


	//   ....[13]....
        /*0070*/ 	.word	0xffffffff


	//   ....[14]....
        /*0074*/ 	.word	0xffffffff


	//   ....[15]....
        /*0078*/ 	.word	0xffffffff


	//   ....[16]....
        /*007c*/ 	.word	0xffffffff


	//   ....[17]....
        /*0080*/ 	.word	0xffffffff


	//   ....[18]....
        /*0084*/ 	.word	0xffffffff


	//   ....[19]....
        /*0088*/ 	.word	0xffffffff


	//   ....[20]....
        /*008c*/ 	.word	0xffffffff


	//   ....[21]....
        /*0090*/ 	.word	0xffffffff


	//----- nvinfo : EIATTR_COOP_GROUP_INSTR_OFFSETS
	.align		4
.L_3197:
        /*0094*/ 	.byte	0x04, 0x28
        /*0096*/ 	.short	(.L_3199 - .L_3198)


	//   ....[0]....
.L_3198:
        /*0098*/ 	.word	0x00002590


	//   ....[1]....
        /*009c*/ 	.word	0x000025b0


	//   ....[2]....
        /*00a0*/ 	.word	0x000026c0


	//   ....[3]....
        /*00a4*/ 	.word	0x000026d0


	//   ....[4]....
        /*00a8*/ 	.word	0x00002750


	//   ....[5]....
        /*00ac*/ 	.word	0x00002770


	//   ....[6]....
        /*00b0*/ 	.word	0x00002880


	//   ....[7]....
        /*00b4*/ 	.word	0x00002890


	//   ....[8]....
        /*00b8*/ 	.word	0x00002910


	//   ....[9]....
        /*00bc*/ 	.word	0x00002930


	//   ....[10]....
        /*00c0*/ 	.word	0x00002a40


	//   ....[11]....
        /*00c4*/ 	.word	0x00002a50


	//   ....[12]....
        /*00c8*/ 	.word	0x00002ad0


	//   ....[13]....
        /*00cc*/ 	.word	0x00002af0


	//   ....[14]....
        /*00d0*/ 	.word	0x00002c20


	//   ....[15]....
        /*00d4*/ 	.word	0x00002c30


	//   ....[16]....
        /*00d8*/ 	.word	0x00002cb0


	//   ....[17]....
        /*00dc*/ 	.word	0x00002cd0


	//   ....[18]....
        /*00e0*/ 	.word	0x00002db0


	//   ....[19]....
        /*00e4*/ 	.word	0x00002dc0


	//   ....[20]....
        /*00e8*/ 	.word	0x00002e40


	//   ....[21]....
        /*00ec*/ 	.word	0x00002e50


	//----- nvinfo : EIATTR_EXIT_INSTR_OFFSETS
	.align		4
.L_3199:
        /*00f0*/ 	.byte	0x04, 0x1c
        /*00f2*/ 	.short	(.L_3201 - .L_3200)


	//   ....[0]....
.L_3200:
        /*00f4*/ 	.word	0x00003500


	//   ....[1]....
        /*00f8*/ 	.word	0x00003660


	//----- nvinfo : EIATTR_CTAIDZ_USED
	.align		4
.L_3201:
        /*00fc*/ 	.byte	0x01, 0x04
	.zero		2


	//----- nvinfo : EIATTR_CRS_STACK_SIZE
	.align		4
        /*0100*/ 	.byte	0x04, 0x1e
        /*0102*/ 	.short	(.L_3203 - .L_3202)
.L_3202:
        /*0104*/ 	.word	0x00000000
.L_3203:


//--------------------- .nv.info._Z30group_norm_nhwc_bwd_sum_kernelI11Fp16IOBf16WLi168EEv26Group_norm_nhwc_bwd_params --------------------------
	.section	.nv.info._Z30group_norm_nhwc_bwd_sum_kernelI11Fp16IOBf16WLi168EEv26Group_norm_nhwc_bwd_params,"",@"SHT_CUDA_INFO"
	.sectionflags	@""
	.align	4


	//----- nvinfo : EIATTR_CUDA_API_VERSION
	.align		4
        /*0000*/ 	.byte	0x04, 0x37
        /*0002*/ 	.short	(.L_3205 - .L_3204)
.L_3204:
        /*0004*/ 	.word	0x00000082


	//----- nvinfo : EIATTR_SW2861232_WAR
	.align		4
.L_3205:
        /*0008*/ 	.byte	0x01, 0x35
	.zero		2


	//----- nvinfo : EIATTR_PARAM_CBANK
	.align		4
        /*000c*/ 	.byte	0x04, 0x0a
        /*000e*/ 	.short	(.L_3207 - .L_3206)
	.align		4
.L_3206:
        /*0010*/ 	.word	index@(.nv.constant0._Z30group_norm_nhwc_bwd_sum_kernelI11Fp16IOBf16WLi168EEv26Group_norm_nhwc_bwd_params)
        /*0014*/ 	.short	0x0160
        /*0016*/ 	.short	0x00b8


	//----- nvinfo : EIATTR_CBANK_PARAM_SIZE
	.align		4
.L_3207:
        /*0018*/ 	.byte	0x03, 0x19
        /*001a*/ 	.short	0x00b8


	//----- nvinfo : EIATTR_KPARAM_INFO
	.align		4
        /*001c*/ 	.byte	0x04, 0x17
        /*001e*/ 	.short	(.L_3209 - .L_3208)
.L_3208:
        /*0020*/ 	.word	0x00000000
        /*0024*/ 	.short	0x0000
        /*0026*/ 	.short	0x0000
        /*0028*/ 	.byte	0x00, 0xf0, 0xe1, 0x02


	//----- nvinfo : EIATTR_MAXREG_COUNT
	.align		4
.L_3209:
        /*002c*/ 	.byte	0x03, 0x1b
        /*002e*/ 	.short	0x00ff


	//----- nvinfo : EIATTR_NUM_BARRIERS
	.align		4
        /*0030*/ 	.byte	0x02, 0x4c
        /*0032*/ 	.byte	0x01
	.zero		1


	//----- nvinfo : EIATTR_MERCURY_ISA_VERSION
	.align		4
        /*0034*/ 	.byte	0x03, 0x5f
        /*0036*/ 	.short	0x0000


	//----- nvinfo : EIATTR_COOP_GROUP_MASK_REGIDS
	.align		4
        /*0038*/ 	.byte	0x04, 0x29
        /*003a*/ 	.short	(.L_3211 - .L_3210)


	//   ....[0]....
.L_3210:
        /*003c*/ 	.word	0xffffffff


	//   ....[1]....
        /*0040*/ 	.word	0xffffffff


	//   ....[2]....
        /*0044*/ 	.word	0xffffffff


	//   ....[3]....
        /*0048*/ 	.word	0xffffffff


	//   ....[4]....
        /*004c*/ 	.word	0xffffffff


	//   ....[5]....
        /*0050*/ 	.word	0xffffffff


	//   ....[6]....
        /*0054*/ 	.word	0xffffffff


	//   ....[7]....
        /*0058*/ 	.word	0xffffffff


	//   ....[8]....
        /*005c*/ 	.word	0xffffffff


	//   ....[9]....
        /*0060*/ 	.word	0xffffffff


	//   ....[10]....
        /*0064*/ 	.word	0xffffffff


	//   ....[11]....
        /*0068*/ 	.word	0xffffffff


	//   ....[12]....
        /*006c*/ 	.word	0xffffffff


	//   ....[13]....
        /*0070*/ 	.word	0xffffffff


	//   ....[14]....
        /*0074*/ 	.word	0xffffffff


	//   ....[15]....
        /*0078*/ 	.word	0xffffffff


	//   ....[16]....
        /*007c*/ 	.word	0xffffffff


	//   ....[17]....
        /*0080*/ 	.word	0xffffffff


	//   ....[18]....
        /*0084*/ 	.word	0xffffffff


	//   ....[19]....
        /*0088*/ 	.word	0xffffffff


	//   ....[20]....
        /*008c*/ 	.word	0xffffffff


	//   ....[21]....
        /*0090*/ 	.word	0xffffffff


	//----- nvinfo : EIATTR_COOP_GROUP_INSTR_OFFSETS
	.align		4
.L_3211:
        /*0094*/ 	.byte	0x04, 0x28
        /*0096*/ 	.short	(.L_3213 - .L_3212)


	//   ....[0]....
.L_3212:
        /*0098*/ 	.word	0x00002550


	//   ....[1]....
        /*009c*/ 	.word	0x00002570


	//   ....[2]....
        /*00a0*/ 	.word	0x00002680


	//   ....[3]....
        /*00a4*/ 	.word	0x00002690


	//   ....[4]....
        /*00a8*/ 	.word	0x00002710


	//   ....[5]....
        /*00ac*/ 	.word	0x00002730


	//   ....[6]....
        /*00b0*/ 	.word	0x00002840


	//   ....[7]....
        /*00b4*/ 	.word	0x00002850


	//   ....[8]....
        /*00b8*/ 	.word	0x000028d0


	//   ....[9]....
        /*00bc*/ 	.word	0x000028f0


	//   ....[10]....
        /*00c0*/ 	.word	0x00002a00


	//   ....[11]....
        /*00c4*/ 	.word	0x00002a10


	//   ....[12]....
        /*00c8*/ 	.word	0x00002a90


	//   ....[13]....
        /*00cc*/ 	.word	0x00002ab0


	//   ....[14]....
        /*00d0*/ 	.word	0x00002be0


	//   ....[15]....
        /*00d4*/ 	.word	0x00002bf0


	//   ....[16]....
        /*00d8*/ 	.word	0x00002c70


	//   ....[17]....
        /*00dc*/ 	.word	0x00002c90


	//   ....[18]....
        /*00e0*/ 	.word	0x00002d70


	//   ....[19]....
        /*00e4*/ 	.word	0x00002d80


	//   ....[20]....
        /*00e8*/ 	.word	0x00002e00


	//   ....[21]....
        /*00ec*/ 	.word	0x00002e10


	//----- nvinfo : EIATTR_EXIT_INSTR_OFFSETS
	.align		4
.L_3213:
        /*00f0*/ 	.byte	0x04, 0x1c
        /*00f2*/ 	.short	(.L_3215 - .L_3214)


	//   ....[0]....
.L_3214:
        /*00f4*/ 	.word	0x00003420


	//   ....[1]....
        /*00f8*/ 	.word	0x00003580


	//----- nvinfo : EIATTR_CTAIDZ_USED
	.align		4
.L_3215:
        /*00fc*/ 	.byte	0x01, 0x04
	.zero		2


	//----- nvinfo : EIATTR_CRS_STACK_SIZE
	.align		4
        /*0100*/ 	.byte	0x04, 0x1e
        /*0102*/ 	.short	(.L_3217 - .L_3216)
.L_3216:
        /*0104*/ 	.word	0x00000000
.L_3217:


//--------------------- .nv.info._Z30group_norm_nhwc_bwd_sum_kernelI11Fp16IOBf16WLi64EEv26Group_norm_nhwc_bwd_params --------------------------
	.section	.nv.info._Z30group_norm_nhwc_bwd_sum_kernelI11Fp16IOBf16WLi64EEv26Group_norm_nhwc_bwd_params,"",@"SHT_CUDA_INFO"
	.sectionflags	@""
	.align	4


	//----- nvinfo : EIATTR_CUDA_API_VERSION
	.align		4
        /*0000*/ 	.byte	0x04, 0x37
        /*0002*/ 	.short	(.L_3219 - .L_3218)
.L_3218:
        /*0004*/ 	.word	0x00000082


	//----- nvinfo : EIATTR_SW2861232_WAR
	.align		4
.L_3219:
        /*0008*/ 	.byte	0x01, 0x35
	.zero		2


	//----- nvinfo : EIATTR_PARAM_CBANK
	.align		4
        /*000c*/ 	.byte	0x04, 0x0a
        /*000e*/ 	.short	(.L_3221 - .L_3220)
	.align		4
.L_3220:
        /*0010*/ 	.word	index@(.nv.constant0._Z30group_norm_nhwc_bwd_sum_kernelI11Fp16IOBf16WLi64EEv26Group_norm_nhwc_bwd_params)
        /*0014*/ 	.short	0x0160
        /*0016*/ 	.short	0x00b8


	//----- nvinfo : EIATTR_CBANK_PARAM_SIZE
	.align		4
.L_3221:
        /*0018*/ 	.byte	0x03, 0x19
        /*001a*/ 	.short	0x00b8


	//----- nvinfo : EIATTR_KPARAM_INFO
	.align		4
        /*001c*/ 	.byte	0x04, 0x17
        /*001e*/ 	.short	(.L_3223 - .L_3222)
.L_3222:
        /*0020*/ 	.word	0x00000000
        /*0024*/ 	.short	0x0000
        /*0026*/ 	.short	0x0000
        /*0028*/ 	.byte	0x00, 0xf0, 0xe1, 0x02


	//----- nvinfo : EIATTR_MAXREG_COUNT
	.align		4
.L_3223:
        /*002c*/ 	.byte	0x03, 0x1b
        /*002e*/ 	.short	0x00ff


	//----- nvinfo : EIATTR_NUM_BARRIERS
	.align		4
        /*0030*/ 	.byte	0x02, 0x4c
        /*0032*/ 	.byte	0x01
	.zero		1


	//----- nvinfo : EIATTR_MERCURY_ISA_VERSION
	.align		4
        /*0034*/ 	.byte	0x03, 0x5f
        /*0036*/ 	.short	0x0000


	//----- nvinfo : EIATTR_COOP_GROUP_MASK_REGIDS
	.align		4
        /*0038*/ 	.byte	0x04, 0x29
        /*003a*/ 	.short	(.L_3225 - .L_3224)


	//   ....[0]....
.L_3224:
        /*003c*/ 	.word	0xffffffff


	//   ....[1]....
        /*0040*/ 	.word	0xffffffff


	//   ....[2]....
        /*0044*/ 	.word	0xffffffff


	//   ....[3]....
        /*0048*/ 	.word	0xffffffff


	//   ....[4]....
        /*004c*/ 	.word	0xffffffff


	//   ....[5]....
        /*0050*/ 	.word	0xffffffff


	//   ....[6]....
        /*0054*/ 	.word	0xffffffff


	//   ....[7]....
        /*0058*/ 	.word	0xffffffff


	//   ....[8]....
        /*005c*/ 	.word	0xffffffff


	//   ....[9]....
        /*0060*/ 	.word	0xffffffff


	//   ....[10]....
        /*0064*/ 	.word	0xffffffff


	//   ....[11]....
        /*0068*/ 	.word	0xffffffff


	//   ....[12]....
        /*006c*/ 	.word	0xffffffff


	//   ....[13]....
        /*0070*/ 	.word	0xffffffff


	//   ....[14]....
        /*0074*/ 	.word	0xffffffff


	//   ....[15]....
        /*0078*/ 	.word	0xffffffff


	//   ....[16]....
        /*007c*/ 	.word	0xffffffff


	//   ....[17]....
        /*0080*/ 	.word	0xffffffff


	//   ....[18]....
        /*0084*/ 	.word	0xffffffff


	//   ....[19]....
        /*0088*/ 	.word	0xffffffff


	//   ....[20]....
        /*008c*/ 	.word	0xffffffff


	//   ....[21]....
        /*0090*/ 	.word	0xffffffff


	//   ....[22]....
        /*0094*/ 	.word	0xffffffff


	//   ....[23]....
        /*0098*/ 	.word	0xffffffff


	//   ....[24]....
        /*009c*/ 	.word	0xffffffff


	//   ....[25]....
        /*00a0*/ 	.word	0xffffffff


	//   ....[26]....
        /*00a4*/ 	.word	0xffffffff


	//   ....[27]....
        /*00a8*/ 	.word	0xffffffff


	//   ....[28]....
        /*00ac*/ 	.word	0xffffffff


	//   ....[29]....
        /*00b0*/ 	.word	0xffffffff


	//   ....[30]....
        /*00b4*/ 	.word	0xffffffff


	//   ....[31]....
        /*00b8*/ 	.word	0xffffffff


	//   ....[32]....
        /*00bc*/ 	.word	0xffffffff


	//   ....[33]....
        /*00c0*/ 	.word	0xffffffff


	//   ....[34]....
        /*00c4*/ 	.word	0xffffffff


	//   ....[35]....
        /*00c8*/ 	.word	0xffffffff


	//----- nvinfo : EIATTR_COOP_GROUP_INSTR_OFFSETS
	.align		4
.L_3225:
        /*00cc*/ 	.byte	0x04, 0x28
        /*00ce*/ 	.short	(.L_3227 - .L_3226)


	//   ....[0]....
.L_3226:
        /*00d0*/ 	.word	0x000014f0


	//   ....[1]....
        /*00d4*/ 	.word	0x00001520


	//   ....[2]....
        /*00d8*/ 	.word	0x00001550


	//   ....[3]....
        /*00dc*/ 	.word	0x000015d0


	//   ....[4]....
        /*00e0*/ 	.word	0x00001600


	//   ....[5]....
        /*00e4*/ 	.word	0x00001610


	//   ....[6]....
        /*00e8*/ 	.word	0x00001640


	//   ....[7]....
        /*00ec*/ 	.word	0x00001680


	//   ....[8]....
        /*00f0*/ 	.word	0x000016b0


	//   ....[9]....
        /*00f4*/ 	.word	0x000016d0


	//   ....[10]....
        /*00f8*/ 	.word	0x00001720


	//   ....[11]....
        /*00fc*/ 	.word	0x00001750


	//   ....[12]....
        /*0100*/ 	.word	0x00001770


	//   ....[13]....
        /*0104*/ 	.word	0x000017c0


	//   ....[14]....
        /*0108*/ 	.word	0x000017f0


	//   ....[15]....
        /*010c*/ 	.word	0x00001810


	//   ....[16]....
        /*0110*/ 	.word	0x00001860


	//   ....[17]....
        /*0114*/ 	.word	0x00001870


	//   ....[18]....
        /*0118*/ 	.word	0x00001d90


	//   ....[19]....
        /*011c*/ 	.word	0x00001e10


	//   ....[20]....
        /*0120*/ 	.word	0x00001e80


	//   ....[21]....
        /*0124*/ 	.word	0x00001f80


	//   ....[22]....
        /*0128*/ 	.word	0x00001ff0


	//   ....[23]....
        /*012c*/ 	.word	0x00002060


	//   ....[24]....
        /*0130*/ 	.word	0x00002130


	//   ....[25]....
        /*0134*/ 	.word	0x000021a0


	//   ....[26]....
        /*0138*/ 	.word	0x00002210


	//   ....[27]....
        /*013c*/ 	.word	0x000022e0


	//   ....[28]....
        /*0140*/ 	.word	0x00002350


	//   ....[29]....
        /*0144*/ 	.word	0x000023c0


	//   ....[30]....
        /*0148*/ 	.word	0x00002490


	//   ....[31]....
        /*014c*/ 	.word	0x00002500


	//   ....[32]....
        /*0150*/ 	.word	0x00002570


	//   ....[33]....
        /*0154*/ 	.word	0x00002640


	//   ....[34]....
        /*0158*/ 	.word	0x000026b0


	//   ....[35]....
        /*015c*/ 	.word	0x00002720


	//----- nvinfo : EIATTR_EXIT_INSTR_OFFSETS
	.align		4
.L_3227:
        /*0160*/ 	.byte	0x04, 0x1c
        /*0162*/ 	.short	(.L_3229 - .L_3228)


	//   ....[0]....
.L_3228:
        /*0164*/ 	.word	0x00001bd0


	//   ....[1]....
        /*0168*/ 	.word	0x00001d30


	//----- nvinfo : EIATTR_CTAIDZ_USED
	.align		4
.L_3229:
        /*016c*/ 	.byte	0x01, 0x04
	.zero		2


	//----- nvinfo : EIATTR_CRS_STACK_SIZE
	.align		4
        /*0170*/ 	.byte	0x04, 0x1e
        /*0172*/ 	.short	(.L_3231 - .L_3230)
.L_3230:
        /*0174*/ 	.word	0x00000000
.L_3231:


//--------------------- .nv.info._Z30group_norm_nhwc_bwd_sum_kernelI11Fp16IOBf16WLi128EEv26Group_norm_nhwc_bwd_params --------------------------
	.section	.nv.info._Z30group_norm_nhwc_bwd_sum_kernelI11Fp16IOBf16WLi128EEv26Group_norm_nhwc_bwd_params,"",@"SHT_CUDA_INFO"
	.sectionflags	@""
	.align	4


	//----- nvinfo : EIATTR_CUDA_API_VERSION
	.align		4
        /*0000*/ 	.byte	0x04, 0x37
        /*0002*/ 	.short	(.L_3233 - .L_3232)
.L_3232:
        /*0004*/ 	.word	0x00000082


	//----- nvinfo : EIATTR_SW2861232_WAR
	.align		4
.L_3233:
        /*0008*/ 	.byte	0x01, 0x35
	.zero		2


	//----- nvinfo : EIATTR_PARAM_CBANK
	.align		4
        /*000c*/ 	.byte	0x04, 0x0a
        /*000e*/ 	.short	(.L_3235 - .L_3234)
	.align		4
.L_3234:
        /*0010*/ 	.word	index@(.nv.constant0._Z30group_norm_nhwc_bwd_sum_kernelI11Fp16IOBf16WLi128EEv26Group_norm_nhwc_bwd_params)
        /*0014*/ 	.short	0x0160
        /*0016*/ 	.short	0x00b8


	//----- nvinfo : EIATTR_CBANK_PARAM_SIZE
	.align		4
.L_3235:
        /*0018*/ 	.byte	0x03, 0x19
        /*001a*/ 	.short	0x00b8


	//----- nvinfo : EIATTR_KPARAM_INFO
	.align		4
        /*001c*/ 	.byte	0x04, 0x17
        /*001e*/ 	.short	(.L_3237 - .L_3236)
.L_3236:
        /*0020*/ 	.word	0x00000000
        /*0024*/ 	.short	0x0000
        /*0026*/ 	.short	0x0000
        /*0028*/ 	.byte	0x00, 0xf0, 0xe1, 0x02


	//----- nvinfo : EIATTR_MAXREG_COUNT
	.align		4
.L_3237:
        /*002c*/ 	.byte	0x03, 0x1b
        /*002e*/ 	.short	0x00ff


	//----- nvinfo : EIATTR_NUM_BARRIERS
	.align		4
        /*0030*/ 	.byte	0x02, 0x4c
        /*0032*/ 	.byte	0x01
	.zero		1


	//----- nvinfo : EIATTR_MERCURY_ISA_VERSION
	.align		4
        /*0034*/ 	.byte	0x03, 0x5f
        /*0036*/ 	.short	0x0000


	//----- nvinfo : EIATTR_COOP_GROUP_MASK_REGIDS
	.align		4
        /*0038*/ 	.byte	0x04, 0x29
        /*003a*/ 	.short	(.L_3239 - .L_3238)


	//   ....[0]....
.L_3238:
        /*003c*/ 	.word	0xffffffff


	//   ....[1]....
        /*0040*/ 	.word	0xffffffff


	//   ....[2]....
        /*0044*/ 	.word	0xffffffff


	//   ....[3]....
        /*0048*/ 	.word	0xffffffff


	//   ....[4]....
        /*004c*/ 	.word	0xffffffff


	//   ....[5]....
        /*0050*/ 	.word	0xffffffff


	//   ....[6]....
        /*0054*/ 	.word	0xffffffff


	//   ....[7]....
        /*0058*/ 	.word	0xffffffff


	//   ....[8]....
        /*005c*/ 	.word	0xffffffff


	//   ....[9]....
        /*0060*/ 	.word	0xffffffff


	//   ....[10]....
        /*0064*/ 	.word	0xffffffff


	//   ....[11]....
        /*0068*/ 	.word	0xffffffff


	//   ....[12]....
        /*006c*/ 	.word	0xffffffff


	//   ....[13]....
        /*0070*/ 	.word	0xffffffff


	//   ....[14]....
        /*0074*/ 	.word	0xffffffff


	//   ....[15]....
        /*0078*/ 	.word	0xffffffff


	//   ....[16]....
        /*007c*/ 	.word	0xffffffff


	//   ....[17]....
        /*0080*/ 	.word	0xffffffff


	//   ....[18]....
        /*0084*/ 	.word	0xffffffff


	//   ....[19]....
        /*0088*/ 	.word	0xffffffff


	//   ....[20]....
        /*008c*/ 	.word	0xffffffff


	//   ....[21]....
        /*0090*/ 	.word	0xffffffff


	//   ....[22]....
        /*0094*/ 	.word	0xffffffff


	//   ....[23]....
        /*0098*/ 	.word	0xffffffff


	//   ....[24]....
        /*009c*/ 	.word	0xffffffff


	//   ....[25]....
        /*00a0*/ 	.word	0xffffffff


	//   ....[26]....
        /*00a4*/ 	.word	0xffffffff


	//   ....[27]....
        /*00a8*/ 	.word	0xffffffff


	//   ....[28]....
        /*00ac*/ 	.word	0xffffffff


	//   ....[29]....
        /*00b0*/ 	.word	0xffffffff


	//   ....[30]....
        /*00b4*/ 	.word	0xffffffff


	//   ....[31]....
        /*00b8*/ 	.word	0xffffffff


	//   ....[32]....
        /*00bc*/ 	.word	0xffffffff


	//   ....[33]....
        /*00c0*/ 	.word	0xffffffff


	//   ....[34]....
        /*00c4*/ 	.word	0xffffffff


	//   ....[35]....
        /*00c8*/ 	.word	0xffffffff


	//----- nvinfo : EIATTR_COOP_GROUP_INSTR_OFFSETS
	.align		4
.L_3239:
        /*00cc*/ 	.byte	0x04, 0x28
        /*00ce*/ 	.short	(.L_3241 - .L_3240)


	//   ....[0]....
.L_3240:
        /*00d0*/ 	.word	0x00002390


	//   ....[1]....
        /*00d4*/ 	.word	0x000023c0


	//   ....[2]....
        /*00d8*/ 	.word	0x000023f0


	//   ....[3]....
        /*00dc*/ 	.word	0x00002470


	//   ....[4]....
        /*00e0*/ 	.word	0x000024a0


	//   ....[5]....
        /*00e4*/ 	.word	0x000024b0


	//   ....[6]....
        /*00e8*/ 	.word	0x000024e0


	//   ....[7]....
        /*00ec*/ 	.word	0x00002520


	//   ....[8]....
        /*00f0*/ 	.word	0x00002550


	//   ....[9]....
        /*00f4*/ 	.word	0x00002570


	//   ....[10]....
        /*00f8*/ 	.word	0x000025c0


	//   ....[11]....
        /*00fc*/ 	.word	0x000025f0


	//   ....[12]....
        /*0100*/ 	.word	0x00002610


	//   ....[13]....
        /*0104*/ 	.word	0x00002660


	//   ....[14]....
        /*0108*/ 	.word	0x00002690


	//   ....[15]....
        /*010c*/ 	.word	0x000026f0


	//   ....[16]....
        /*0110*/ 	.word	0x00002700


	//   ....[17]....
        /*0114*/ 	.word	0x00002710


	//   ....[18]....
        /*0118*/ 	.word	0x00002de0


	//   ....[19]....
        /*011c*/ 	.word	0x00002e60


	//   ....[20]....
        /*0120*/ 	.word	0x00002ed0


	//   ....[21]....
        /*0124*/ 	.word	0x00002fd0


	//   ....[22]....
        /*0128*/ 	.word	0x00003040


	//   ....[23]....
        /*012c*/ 	.word	0x000030b0


	//   ....[24]....
        /*0130*/ 	.word	0x00003180


	//   ....[25]....
        /*0134*/ 	.word	0x000031f0


	//   ....[26]....
        /*0138*/ 	.word	0x00003260


	//   ....[27]....
        /*013c*/ 	.word	0x00003330


	//   ....[28]....
        /*0140*/ 	.word	0x000033a0


	//   ....[29]....
        /*0144*/ 	.word	0x00003410


	//   ....[30]....
        /*0148*/ 	.word	0x000034e0


	//   ....[31]....
        /*014c*/ 	.word	0x00003550


	//   ....[32]....
        /*0150*/ 	.word	0x000035c0


	//   ....[33]....
        /*0154*/ 	.word	0x00003690


	//   ....[34]....
        /*0158*/ 	.word	0x00003700


	//   ....[35]....
        /*015c*/ 	.word	0x00003770


	//----- nvinfo : EIATTR_EXIT_INSTR_OFFSETS
	.align		4
.L_3241:
        /*0160*/ 	.byte	0x04, 0x1c
        /*0162*/ 	.short	(.L_3243 - .L_3242)


	//   ....[0]....
.L_3242:
        /*0164*/ 	.word	0x00002c20


	//   ....[1]....
        /*0168*/ 	.word	0x00002d80


	//----- nvinfo : EIATTR_CTAIDZ_USED
	.align		4
.L_3243:
        /*016c*/ 	.byte	0x01, 0x04
	.zero		2


	//----- nvinfo : EIATTR_CRS_STACK_SIZE
	.align		4
        /*0170*/ 	.byte	0x04, 0x1e
        /*0172*/ 	.short	(.L_3245 - .L_3244)
.L_3244:
        /*0174*/ 	.word	0x00000000
.L_3245:


//--------------------- .nv.info._Z30group_norm_nhwc_bwd_sum_kernelI11Fp16IOBf16WLi192EEv26Group_norm_nhwc_bwd_params --------------------------
	.section	.nv.info._Z30group_norm_nhwc_bwd_sum_kernelI11Fp16IOBf16WLi192EEv26Group_norm_nhwc_bwd_params,"",@"SHT_CUDA_INFO"
	.sectionflags	@""
	.align	4


	//----- nvinfo : EIATTR_CUDA_API_VERSION
	.align		4
        /*0000*/ 	.byte	0x04, 0x37
        /*0002*/ 	.short	(.L_3247 - .L_3246)
.L_3246:
        /*0004*/ 	.word	0x00000082


	//----- nvinfo : EIATTR_SW2861232_WAR
	.align		4
.L_3247:
        /*0008*/ 	.byte	0x01, 0x35
	.zero		2


	//----- nvinfo : EIATTR_PARAM_CBANK
	.align		4
        /*000c*/ 	.byte	0x04, 0x0a
        /*000e*/ 	.short	(.L_3249 - .L_3248)
	.align		4
.L_3248:
        /*0010*/ 	.word	index@(.nv.constant0._Z30group_norm_nhwc_bwd_sum_kernelI11Fp16IOBf16WLi192EEv26Group_norm_nhwc_bwd_params)
        /*0014*/ 	.short	0x0160
        /*0016*/ 	.short	0x00b8


	//----- nvinfo : EIATTR_CBANK_PARAM_SIZE
	.align		4
.L_3249:
        /*0018*/ 	.byte	0x03, 0x19
        /*001a*/ 	.short	0x00b8


	//----- nvinfo : EIATTR_KPARAM_INFO
	.align		4
        /*001c*/ 	.byte	0x04, 0x17
        /*001e*/ 	.short	(.L_3251 - .L_3250)
.L_3250:
        /*0020*/ 	.word	0x00000000
        /*0024*/ 	.short	0x0000
        /*0026*/ 	.short	0x0000
        /*0028*/ 	.byte	0x00, 0xf0, 0xe1, 0x02


	//----- nvinfo : EIATTR_MAXREG_COUNT
	.align		4
.L_3251:
        /*002c*/ 	.byte	0x03, 0x1b
        /*002e*/ 	.short	0x00ff


	//----- nvinfo : EIATTR_NUM_BARRIERS
	.align		4
        /*0030*/ 	.byte	0x02, 0x4c
        /*0032*/ 	.byte	0x01
	.zero		1


	//----- nvinfo : EIATTR_MERCURY_ISA_VERSION
	.align		4
        /*0034*/ 	.byte	0x03, 0x5f
        /*0036*/ 	.short	0x0000


	//----- nvinfo : EIATTR_COOP_GROUP_MASK_REGIDS
	.align		4
        /*0038*/ 	.byte	0x04, 0x29
        /*003a*/ 	.short	(.L_3253 - .L_3252)


	//   ....[0]....
.L_3252:
        /*003c*/ 	.word	0xffffffff


	//   ....[1]....
        /*0040*/ 	.word	0xffffffff


	//   ....[2]....
        /*0044*/ 	.word	0xffffffff


	//   ....[3]....
        /*0048*/ 	.word	0xffffffff


	//   ....[4]....
        /*004c*/ 	.word	0xffffffff


	//   ....[5]....
        /*0050*/ 	.word	0xffffffff


	//   ....[6]....
        /*0054*/ 	.word	0xffffffff


	//   ....[7]....
        /*0058*/ 	.word	0xffffffff


	//   ....[8]....
        /*005c*/ 	.word	0xffffffff


	//   ....[9]....
        /*0060*/ 	.word	0xffffffff


	//   ....[10]....
        /*0064*/ 	.word	0xffffffff


	//   ....[11]....
        /*0068*/ 	.word	0xffffffff


	//   ....[12]....
        /*006c*/ 	.word	0xffffffff


	//   ....[13]....
        /*0070*/ 	.word	0xffffffff


	//   ....[14]....
        /*0074*/ 	.word	0xffffffff


	//   ....[15]....
        /*0078*/ 	.word	0xffffffff


	//   ....[16]....
        /*007c*/ 	.word	0xffffffff


	//   ....[17]....
        /*0080*/ 	.word	0xffffffff


	//   ....[18]....
        /*0084*/ 	.word	0xffffffff


	//   ....[19]....
        /*0088*/ 	.word	0xffffffff


	//   ....[20]....
        /*008c*/ 	.word	0xffffffff


	//   ....[21]....
        /*0090*/ 	.word	0xffffffff


	//   ....[22]....
        /*0094*/ 	.word	0xffffffff


	//   ....[23]....
        /*0098*/ 	.word	0xffffffff


	//   ....[24]....
        /*009c*/ 	.word	0xffffffff


	//   ....[25]....
        /*00a0*/ 	.word	0xffffffff


	//   ....[26]....
        /*00a4*/ 	.word	0xffffffff


	//   ....[27]....
        /*00a8*/ 	.word	0xffffffff


	//   ....[28]....
        /*00ac*/ 	.word	0xffffffff


	//   ....[29]....
        /*00b0*/ 	.word	0xffffffff


	//   ....[30]....
        /*00b4*/ 	.word	0xffffffff


	//   ....[31]....
        /*00b8*/ 	.word	0xffffffff


	//   ....[32]....
        /*00bc*/ 	.word	0xffffffff


	//   ....[33]....
        /*00c0*/ 	.word	0xffffffff


	//   ....[34]....
        /*00c4*/ 	.word	0xffffffff


	//   ....[35]....
        /*00c8*/ 	.word	0xffffffff


	//----- nvinfo : EIATTR_COOP_GROUP_INSTR_OFFSETS
	.align		4
.L_3253:
        /*00cc*/ 	.byte	0x04, 0x28
        /*00ce*/ 	.short	(.L_3255 - .L_3254)


	//   ....[0]....
.L_3254:
        /*00d0*/ 	.word	0x00002470


	//   ....[1]....
        /*00d4*/ 	.word	0x000024a0


	//   ....[2]....
        /*00d8*/ 	.word	0x000024d0


	//   ....[3]....
        /*00dc*/ 	.word	0x00002550


	//   ....[4]....
        /*00e0*/ 	.word	0x00002580


	//   ....[5]....
        /*00e4*/ 	.word	0x00002590


	//   ....[6]....
        /*00e8*/ 	.word	0x000025c0


	//   ....[7]....
        /*00ec*/ 	.word	0x00002600


	//   ....[8]....
        /*00f0*/ 	.word	0x00002630


	//   ....[9]....
        /*00f4*/ 	.word	0x00002650


	//   ....[10]....
        /*00f8*/ 	.word	0x000026a0


	//   ....[11]....
        /*00fc*/ 	.word	0x000026d0


	//   ....[12]....
        /*0100*/ 	.word	0x000026f0


	//   ....[13]....
        /*0104*/ 	.word	0x00002740


	//   ....[14]....
        /*0108*/ 	.word	0x00002770


	//   ....[15]....
        /*010c*/ 	.word	0x000027c0


	//   ....[16]....
        /*0110*/ 	.word	0x000027e0


	//   ....[17]....
        /*0114*/ 	.word	0x000027f0


	//   ....[18]....
        /*0118*/ 	.word	0x00002fe0


	//   ....[19]....
        /*011c*/ 	.word	0x00003060


	//   ....[20]....
        /*0120*/ 	.word	0x000030d0


	//   ....[21]....
        /*0124*/ 	.word	0x000031d0


	//   ....[22]....
        /*0128*/ 	.word	0x00003240


	//   ....[23]....
        /*012c*/ 	.word	0x000032b0


	//   ....[24]....
        /*0130*/ 	.word	0x00003380


	//   ....[25]....
        /*0134*/ 	.word	0x000033f0


	//   ....[26]....
        /*0138*/ 	.word	0x00003460


	//   ....[27]....
        /*013c*/ 	.word	0x00003530


	//   ....[28]....
        /*0140*/ 	.word	0x000035a0


	//   ....[29]....
        /*0144*/ 	.word	0x00003610


	//   ....[30]....
        /*0148*/ 	.word	0x000036e0


	//   ....[31]....
        /*014c*/ 	.word	0x00003750


	//   ....[32]....
        /*0150*/ 	.word	0x000037c0


	//   ....[33]....
        /*0154*/ 	.word	0x00003890


	//   ....[34]....
        /*0158*/ 	.word	0x00003900


	//   ....[35]....
        /*015c*/ 	.word	0x00003970


	//----- nvinfo : EIATTR_EXIT_INSTR_OFFSETS
	.align		4
.L_3255:
        /*0160*/ 	.byte	0x04, 0x1c
        /*0162*/ 	.short	(.L_3257 - .L_3256)


	//   ....[0]....
.L_3256:
        /*0164*/ 	.word	0x00002e20


	//   ....[1]....
        /*0168*/ 	.word	0x00002f80


	//----- nvinfo : EIATTR_CTAIDZ_USED
	.align		4
.L_3257:
        /*016c*/ 	.byte	0x01, 0x04
	.zero		2


	//----- nvinfo : EIATTR_CRS_STACK_SIZE
	.align		4
        /*0170*/ 	.byte	0x04, 0x1e
        /*0172*/ 	.short	(.L_3259 - .L_3258)
.L_3258:
        /*0174*/ 	.word	0x00000000
.L_3259:


//--------------------- .nv.info._Z30group_norm_nhwc_bwd_sum_kernelI11Fp16IOBf16WLi448EEv26Group_norm_nhwc_bwd_params --------------------------
	.section	.nv.info._Z30group_norm_nhwc_bwd_sum_kernelI11Fp16IOBf16WLi448EEv26Group_norm_nhwc_bwd_params,"",@"SHT_CUDA_INFO"
	.sectionflags	@""
	.align	4


	//----- nvinfo : EIATTR_CUDA_API_VERSION
	.align		4
        /*0000*/ 	.byte	0x04, 0x37
        /*0002*/ 	.short	(.L_3261 - .L_3260)
.L_3260:
        /*0004*/ 	.word	0x00000082


	//----- nvinfo : EIATTR_SW2861232_WAR
	.align		4
.L_3261:
        /*0008*/ 	.byte	0x01, 0x35
	.zero		2


	//----- nvinfo : EIATTR_PARAM_CBANK
	.align		4
        /*000c*/ 	.byte	0x04, 0x0a
        /*000e*/ 	.short	(.L_3263 - .L_3262)
	.align		4
.L_3262:
        /*0010*/ 	.word	index@(.nv.constant0._Z30group_norm_nhwc_bwd_sum_kernelI11Fp16IOBf16WLi448EEv26Group_norm_nhwc_bwd_params)
        /*0014*/ 	.short	0x0160
        /*0016*/ 	.short	0x00b8


	//----- nvinfo : EIATTR_CBANK_PARAM_SIZE
	.align		4
.L_3263:
        /*0018*/ 	.byte	0x03, 0x19
        /*001a*/ 	.short	0x00b8


	//----- nvinfo : EIATTR_KPARAM_INFO
	.align		4
        /*001c*/ 	.byte	0x04, 0x17
        /*001e*/ 	.short	(.L_3265 - .L_3264)
.L_3264:
        /*0020*/ 	.word	0x00000000
        /*0024*/ 	.short	0x0000
        /*0026*/ 	.short	0x0000
        /*0028*/ 	.byte	0x00, 0xf0, 0xe1, 0x02


	//----- nvinfo : EIATTR_MAXREG_COUNT
	.align		4
.L_3265:
        /*002c*/ 	.byte	0x03, 0x1b
        /*002e*/ 	.short	0x00ff


	//----- nvinfo : EIATTR_NUM_BARRIERS
	.align		4
        /*0030*/ 	.byte	0x02, 0x4c
        /*0032*/ 	.byte	0x01
	.zero		1


	//----- nvinfo : EIATTR_MERCURY_ISA_VERSION
	.align		4
        /*0034*/ 	.byte	0x03, 0x5f
        /*0036*/ 	.short	0x0000


	//----- nvinfo : EIATTR_COOP_GROUP_MASK_REGIDS
	.align		4
        /*0038*/ 	.byte	0x04, 0x29
        /*003a*/ 	.short	(.L_3267 - .L_3266)


	//   ....[0]....
.L_3266:
        /*003c*/ 	.word	0xffffffff


	//   ....[1]....
        /*0040*/ 	.word	0xffffffff


	//   ....[2]....
        /*0044*/ 	.word	0xffffffff


	//   ....[3]....
        /*0048*/ 	.word	0xffffffff


	//   ....[4]....
        /*004c*/ 	.word	0xffffffff


	//   ....[5]....
        /*0050*/ 	.word	0xffffffff


	//   ....[6]....
        /*0054*/ 	.word	0xffffffff


	//   ....[7]....
        /*0058*/ 	.word	0xffffffff


	//   ....[8]....
        /*005c*/ 	.word	0xffffffff


	//   ....[9]....
        /*0060*/ 	.word	0xffffffff


	//   ....[10]....
        /*0064*/ 	.word	0xffffffff


	//   ....[11]....
        /*0068*/ 	.word	0xffffffff


	//   ....[12]....
        /*006c*/ 	.word	0xffffffff


	//   ....[13]....
        /*0070*/ 	.word	0xffffffff


	//   ....[14]....
        /*0074*/ 	.word	0xffffffff


	//   ....[15]....
        /*0078*/ 	.word	0xffffffff


	//   ....[16]....
        /*007c*/ 	.word	0xffffffff


	//   ....[17]....
        /*0080*/ 	.word	0xffffffff


	//   ....[18]....
        /*0084*/ 	.word	0xffffffff


	//   ....[19]....
        /*0088*/ 	.word	0xffffffff


	//   ....[20]....
        /*008c*/ 	.word	0xffffffff


	//   ....[21]....
        /*0090*/ 	.word	0xffffffff


	//   ....[22]....
        /*0094*/ 	.word	0xffffffff


	//   ....[23]....
        /*0098*/ 	.word	0xffffffff


	//   ....[24]....
        /*009c*/ 	.word	0xffffffff


	//   ....[25]....
        /*00a0*/ 	.word	0xffffffff


	//   ....[26]....
        /*00a4*/ 	.word	0xffffffff


	//   ....[27]....
        /*00a8*/ 	.word	0xffffffff


	//   ....[28]....
        /*00ac*/ 	.word	0xffffffff


	//   ....[29]....
        /*00b0*/ 	.word	0xffffffff


	//   ....[30]....
        /*00b4*/ 	.word	0xffffffff


	//   ....[31]....
        /*00b8*/ 	.word	0xffffffff


	//   ....[32]....
        /*00bc*/ 	.word	0xffffffff


	//   ....[33]....
        /*00c0*/ 	.word	0xffffffff


	//   ....[34]....
        /*00c4*/ 	.word	0xffffffff


	//   ....[35]....
        /*00c8*/ 	.word	0xffffffff


	//----- nvinfo : EIATTR_COOP_GROUP_INSTR_OFFSETS
	.align		4
.L_3267:
        /*00cc*/ 	.byte	0x04, 0x28
        /*00ce*/ 	.short	(.L_3269 - .L_3268)


	//   ....[0]....
.L_3268:
        /*00d0*/ 	.word	0x000027c0


	//   ....[1]....
        /*00d4*/ 	.word	0x000027f0


	//   ....[2]....
        /*00d8*/ 	.word	0x00002820


	//   ....[3]....
        /*00dc*/ 	.word	0x00002840


	//   ....[4]....
        /*00e0*/ 	.word	0x000028c0


	//   ....[5]....
        /*00e4*/ 	.word	0x000028e0


	//   ....[6]....
        /*00e8*/ 	.word	0x00002900


	//   ....[7]....
        /*00ec*/ 	.word	0x00002950


	//   ....[8]....
        /*00f0*/ 	.word	0x00002980


	//   ....[9]....
        /*00f4*/ 	.word	0x000029a0


	//   ....[10]....
        /*00f8*/ 	.word	0x000029f0


	//   ....[11]....
        /*00fc*/ 	.word	0x00002a20


	//   ....[12]....
        /*0100*/ 	.word	0x00002a40


	//   ....[13]....
        /*0104*/ 	.word	0x00002a90


	//   ....[14]....
        /*0108*/ 	.word	0x00002ac0


	//   ....[15]....
        /*010c*/ 	.word	0x00002ae0


	//   ....[16]....
        /*0110*/ 	.word	0x00002b30


	//   ....[17]....
        /*0114*/ 	.word	0x00002b40


	//   ....[18]....
        /*0118*/ 	.word	0x00003830


	//   ....[19]....
        /*011c*/ 	.word	0x000038b0


	//   ....[20]....
        /*0120*/ 	.word	0x00003920


	//   ....[21]....
        /*0124*/ 	.word	0x00003a20


	//   ....[22]....
        /*0128*/ 	.word	0x00003a90


	//   ....[23]....
        /*012c*/ 	.word	0x00003b00


	//   ....[24]....
        /*0130*/ 	.word	0x00003bd0


	//   ....[25]....
        /*0134*/ 	.word	0x00003c40


	//   ....[26]....
        /*0138*/ 	.word	0x00003cb0


	//   ....[27]....
        /*013c*/ 	.word	0x00003d80


	//   ....[28]....
        /*0140*/ 	.word	0x00003df0


	//   ....[29]....
        /*0144*/ 	.word	0x00003e60


	//   ....[30]....
        /*0148*/ 	.word	0x00003f30


	//   ....[31]....
        /*014c*/ 	.word	0x00003fa0


	//   ....[32]....
        /*0150*/ 	.word	0x00004010


	//   ....[33]....
        /*0154*/ 	.word	0x000040e0


	//   ....[34]....
        /*0158*/ 	.word	0x00004150


	//   ....[35]....
        /*015c*/ 	.word	0x000041c0


	//----- nvinfo : EIATTR_EXIT_INSTR_OFFSETS
	.align		4
.L_3269:
        /*0160*/ 	.byte	0x04, 0x1c
        /*0162*/ 	.short	(.L_3271 - .L_3270)


	//   ....[0]....
.L_3270:
        /*0164*/ 	.word	0x00003670


	//   ....[1]....
        /*0168*/ 	.word	0x000037d0


	//----- nvinfo : EIATTR_CTAIDZ_USED
	.align		4
.L_3271:
        /*016c*/ 	.byte	0x01, 0x04
	.zero		2


	//----- nvinfo : EIATTR_CRS_STACK_SIZE
	.align		4
        /*0170*/ 	.byte	0x04, 0x1e
        /*0172*/ 	.short	(.L_3273 - .L_3272)
.L_3272:
        /*0174*/ 	.word	0x00000000
.L_3273:


//--------------------- .nv.info._Z30group_norm_nhwc_bwd_sum_kernelI11Fp16IOBf16WLi256EEv26Group_norm_nhwc_bwd_params --------------------------
	.section	.nv.info._Z30group_norm_nhwc_bwd_sum_kernelI11Fp16IOBf16WLi256EEv26Group_norm_nhwc_bwd_params,"",@"SHT_CUDA_INFO"
	.sectionflags	@""
	.align	4


	//----- nvinfo : EIATTR_CUDA_API_VERSION
	.align		4
        /*0000*/ 	.byte	0x04, 0x37
        /*0002*/ 	.short	(.L_3275 - .L_3274)
.L_3274:
        /*0004*/ 	.word	0x00000082


	//----- nvinfo : EIATTR_SW2861232_WAR
	.align		4
.L_3275:
        /*0008*/ 	.byte	0x01, 0x35
	.zero		2


	//----- nvinfo : EIATTR_PARAM_CBANK
	.align		4
        /*000c*/ 	.byte	0x04, 0x0a
        /*000e*/ 	.short	(.L_3277 - .L_3276)
	.align		4
.L_3276:
        /*0010*/ 	.word	index@(.nv.constant0._Z30group_norm_nhwc_bwd_sum_kernelI11Fp16IOBf16WLi256EEv26Group_norm_nhwc_bwd_params)
        /*0014*/ 	.short	0x0160
        /*0016*/ 	.short	0x00b8


	//----- nvinfo : EIATTR_CBANK_PARAM_SIZE
	.align		4
.L_3277:
        /*0018*/ 	.byte	0x03, 0x19
        /*001a*/ 	.short	0x00b8


	//----- nvinfo : EIATTR_KPARAM_INFO
	.align		4
        /*001c*/ 	.byte	0x04, 0x17
        /*001e*/ 	.short	(.L_3279 - .L_3278)
.L_3278:
        /*0020*/ 	.word	0x00000000
        /*0024*/ 	.short	0x0000
        /*0026*/ 	.short	0x0000
        /*0028*/ 	.byte	0x00, 0xf0, 0xe1, 0x02


	//----- nvinfo : EIATTR_MAXREG_COUNT
	.align		4
.L_3279:
        /*002c*/ 	.byte	0x03, 0x1b
        /*002e*/ 	.short	0x00ff


	//----- nvinfo : EIATTR_NUM_BARRIERS
	.align		4
        /*0030*/ 	.byte	0x02, 0x4c
        /*0032*/ 	.byte	0x01
	.zero		1


	//----- nvinfo : EIATTR_MERCURY_ISA_VERSION
	.align		4
        /*0034*/ 	.byte	0x03, 0x5f
        /*0036*/ 	.short	0x0000


	//----- nvinfo : EIATTR_COOP_GROUP_MASK_REGIDS
	.align		4
        /*0038*/ 	.byte	0x04, 0x29
        /*003a*/ 	.short	(.L_3281 - .L_3280)


	//   ....[0]....
.L_3280:
        /*003c*/ 	.word	0xffffffff


	//   ....[1]....
        /*0040*/ 	.word	0xffffffff


	//   ....[2]....
        /*0044*/ 	.word	0xffffffff


	//   ....[3]....
        /*0048*/ 	.word	0xffffffff


	//   ....[4]....
        /*004c*/ 	.word	0xffffffff


	//   ....[5]....
        /*0050*/ 	.word	0xffffffff


	//   ....[6]....
        /*0054*/ 	.word	0xffffffff


	//   ....[7]....
        /*0058*/ 	.word	0xffffffff


	//   ....[8]....
        /*005c*/ 	.word	0xffffffff


	//   ....[9]....
        /*0060*/ 	.word	0xffffffff


	//   ....[10]....
        /*0064*/ 	.word	0xffffffff


	//   ....[11]....
        /*0068*/ 	.word	0xffffffff


	//   ....[12]....
        /*006c*/ 	.word	0xffffffff


	//   ....[13]....
        /*0070*/ 	.word	0xffffffff


	//   ....[14]....
        /*0074*/ 	.word	0xffffffff


	//   ....[15]....
        /*0078*/ 	.word	0xffffffff


	//   ....[16]....
        /*007c*/ 	.word	0xffffffff


	//   ....[17]....
        /*0080*/ 	.word	0xffffffff


	//   ....[18]....
        /*0084*/ 	.word	0xffffffff


	//   ....[19]....
        /*0088*/ 	.word	0xffffffff


	//   ....[20]....
        /*008c*/ 	.word	0xffffffff


	//   ....[21]....
        /*0090*/ 	.word	0xffffffff


	//   ....[22]....
        /*0094*/ 	.word	0xffffffff


	//   ....[23]....
        /*0098*/ 	.word	0xffffffff


	//   ....[24]....
        /*009c*/ 	.word	0xffffffff


	//   ....[25]....
        /*00a0*/ 	.word	0xffffffff


	//   ....[26]....
        /*00a4*/ 	.word	0xffffffff


	//   ....[27]....
        /*00a8*/ 	.word	0xffffffff


	//   ....[28]....
        /*00ac*/ 	.word	0xffffffff


	//   ....[29]....
        /*00b0*/ 	.word	0xffffffff


	//   ....[30]....
        /*00b4*/ 	.word	0xffffffff


	//   ....[31]....
        /*00b8*/ 	.word	0xffffffff


	//   ....[32]....
        /*00bc*/ 	.word	0xffffffff


	//   ....[33]....
        /*00c0*/ 	.word	0xffffffff


	//   ....[34]....
        /*00c4*/ 	.word	0xffffffff


	//   ....[35]....
        /*00c8*/ 	.word	0xffffffff


	//----- nvinfo : EIATTR_COOP_GROUP_INSTR_OFFSETS
	.align		4
.L_3281:
        /*00cc*/ 	.byte	0x04, 0x28
        /*00ce*/ 	.short	(.L_3283 - .L_3282)


	//   ....[0]....
.L_3282:
        /*00d0*/ 	.word	0x00002530


	//   ....[1]....
        /*00d4*/ 	.word	0x00002560


	//   ....[2]....
        /*00d8*/ 	.word	0x00002590


	//   ....[3]....
        /*00dc*/ 	.word	0x00002610


	//   ....[4]....
        /*00e0*/ 	.word	0x00002640


	//   ....[5]....
        /*00e4*/ 	.word	0x00002650


	//   ....[6]....
        /*00e8*/ 	.word	0x00002680


	//   ....[7]....
        /*00ec*/ 	.word	0x000026c0


	//   ....[8]....
        /*00f0*/ 	.word	0x000026f0


	//   ....[9]....
        /*00f4*/ 	.word	0x00002710


	//   ....[10]....
        /*00f8*/ 	.word	0x00002760


	//   ....[11]....
        /*00fc*/ 	.word	0x00002790


	//   ....[12]....
        /*0100*/ 	.word	0x000027b0


	//   ....[13]....
        /*0104*/ 	.word	0x00002800


	//   ....[14]....
        /*0108*/ 	.word	0x00002830


	//   ....[15]....
        /*010c*/ 	.word	0x00002880


	//   ....[16]....
        /*0110*/ 	.word	0x000028a0


	//   ....[17]....
        /*0114*/ 	.word	0x000028b0


	//   ....[18]....
        /*0118*/ 	.word	0x00003200


	//   ....[19]....
        /*011c*/ 	.word	0x00003280


	//   ....[20]....
        /*0120*/ 	.word	0x000032f0


	//   ....[21]....
        /*0124*/ 	.word	0x000033f0


	//   ....[22]....
        /*0128*/ 	.word	0x00003460


	//   ....[23]....
        /*012c*/ 	.word	0x000034d0


	//   ....[24]....
        /*0130*/ 	.word	0x000035a0


	//   ....[25]....
        /*0134*/ 	.word	0x00003610


	//   ....[26]....
        /*0138*/ 	.word	0x00003680


	//   ....[27]....
        /*013c*/ 	.word	0x00003750


	//   ....[28]....
        /*0140*/ 	.word	0x000037c0


	//   ....[29]....
        /*0144*/ 	.word	0x00003830


	//   ....[30]....
        /*0148*/ 	.word	0x00003900


	//   ....[31]....
        /*014c*/ 	.word	0x00003970


	//   ....[32]....
        /*0150*/ 	.word	0x000039e0


	//   ....[33]....
        /*0154*/ 	.word	0x00003ab0


	//   ....[34]....
        /*0158*/ 	.word	0x00003b20


	//   ....[35]....
        /*015c*/ 	.word	0x00003b90


	//----- nvinfo : EIATTR_EXIT_INSTR_OFFSETS
	.align		4
.L_3283:
        /*0160*/ 	.byte	0x04, 0x1c
        /*0162*/ 	.short	(.L_3285 - .L_3284)


	//   ....[0]....
.L_3284:
        /*0164*/ 	.word	0x00003040


	//   ....[1]....
        /*0168*/ 	.word	0x000031a0


	//----- nvinfo : EIATTR_CTAIDZ_USED
	.align		4
.L_3285:
        /*016c*/ 	.byte	0x01, 0x04
	.zero		2


	//----- nvinfo : EIATTR_CRS_STACK_SIZE
	.align		4
        /*0170*/ 	.byte	0x04, 0x1e
        /*0172*/ 	.short	(.L_3287 - .L_3286)
.L_3286:
        /*0174*/ 	.word	0x00000000
.L_3287:


//--------------------- .nv.info._Z30group_norm_nhwc_bwd_sum_kernelI11Fp16IOBf16WLi120EEv26Group_norm_nhwc_bwd_params --------------------------
	.section	.nv.info._Z30group_norm_nhwc_bwd_sum_kernelI11Fp16IOBf16WLi120EEv26Group_norm_nhwc_bwd_params,"",@"SHT_CUDA_INFO"
	.sectionflags	@""
	.align	4


	//----- nvinfo : EIATTR_CUDA_API_VERSION
	.align		4
        /*0000*/ 	.byte	0x04, 0x37
        /*0002*/ 	.short	(.L_3289 - .L_3288)
.L_3288:
        /*0004*/ 	.word	0x00000082


	//----- nvinfo : EIATTR_SW2861232_WAR
	.align		4
.L_3289:
        /*0008*/ 	.byte	0x01, 0x35
	.zero		2


	//----- nvinfo : EIATTR_PARAM_CBANK
	.align		4
        /*000c*/ 	.byte	0x04, 0x0a
        /*000e*/ 	.short	(.L_3291 - .L_3290)
	.align		4
.L_3290:
        /*0010*/ 	.word	index@(.nv.constant0._Z30group_norm_nhwc_bwd_sum_kernelI11Fp16IOBf16WLi120EEv26Group_norm_nhwc_bwd_params)
        /*0014*/ 	.short	0x0160
        /*0016*/ 	.short	0x00b8


	//----- nvinfo : EIATTR_CBANK_PARAM_SIZE
	.align		4
.L_3291:
        /*0018*/ 	.byte	0x03, 0x19
        /*001a*/ 	.short	0x00b8


	//----- nvinfo : EIATTR_KPARAM_INFO
	.align		4
        /*001c*/ 	.byte	0x04, 0x17
        /*001e*/ 	.short	(.L_3293 - .L_3292)
.L_3292:
        /*0020*/ 	.word	0x00000000
        /*0024*/ 	.short	0x0000
        /*0026*/ 	.short	0x0000
        /*0028*/ 	.byte	0x00, 0xf0, 0xe1, 0x02


	//----- nvinfo : EIATTR_MAXREG_COUNT
	.align		4
.L_3293:
        /*002c*/ 	.byte	0x03, 0x1b
        /*002e*/ 	.short	0x00ff


	//----- nvinfo : EIATTR_NUM_BARRIERS
	.align		4
        /*0030*/ 	.byte	0x02, 0x4c
        /*0032*/ 	.byte	0x01
	.zero		1


	//----- nvinfo : EIATTR_MERCURY_ISA_VERSION
	.align		4
        /*0034*/ 	.byte	0x03, 0x5f
        /*0036*/ 	.short	0x0000


	//----- nvinfo : EIATTR_COOP_GROUP_MASK_REGIDS
	.align		4
        /*0038*/ 	.byte	0x04, 0x29
        /*003a*/ 	.short	(.L_3295 - .L_3294)


	//   ....[0]....
.L_3294:
        /*003c*/ 	.word	0xffffffff


	//   ....[1]....
        /*0040*/ 	.word	0xffffffff


	//   ....[2]....
        /*0044*/ 	.word	0xffffffff


	//   ....[3]....
        /*0048*/ 	.word	0xffffffff


	//   ....[4]....
        /*004c*/ 	.word	0xffffffff


	//   ....[5]....
        /*0050*/ 	.word	0xffffffff


	//   ....[6]....
        /*0054*/ 	.word	0xffffffff


	//   ....[7]....
        /*0058*/ 	.word	0xffffffff


	//   ....[8]....
        /*005c*/ 	.word	0xffffffff


	//   ....[9]....
        /*0060*/ 	.word	0xffffffff


	//   ....[10]....
        /*0064*/ 	.word	0xffffffff


	//   ....[11]....
        /*0068*/ 	.word	0xffffffff


	//   ....[12]....
        /*006c*/ 	.word	0xffffffff


	//   ....[13]....
        /*0070*/ 	.word	0xffffffff


	//   ....[14]....
        /*0074*/ 	.word	0xffffffff


	//   ....[15]....
        /*0078*/ 	.word	0xffffffff


	//   ....[16]....
        /*007c*/ 	.word	0xffffffff


	//   ....[17]....
        /*0080*/ 	.word	0xffffffff


	//   ....[18]....
        /*0084*/ 	.word	0xffffffff


	//   ....[19]....
        /*0088*/ 	.word	0xffffffff


	//   ....[20]....
        /*008c*/ 	.word	0xffffffff


	//   ....[21]....
        /*0090*/ 	.word	0xffffffff


	//----- nvinfo : EIATTR_COOP_GROUP_INSTR_OFFSETS
	.align		4
.L_3295:
        /*0094*/ 	.byte	0x04, 0x28
        /*0096*/ 	.short	(.L_3297 - .L_3296)


	//   ....[0]....
.L_3296:
        /*0098*/ 	.word	0x00002470


	//   ....[1]....
        /*009c*/ 	.word	0x00002490


	//   ....[2]....
        /*00a0*/ 	.word	0x000025a0


	//   ....[3]....
        /*00a4*/ 	.word	0x000025b0


	//   ....[4]....
        /*00a8*/ 	.word	0x00002630


	//   ....[5]....
        /*00ac*/ 	.word	0x00002650


	//   ....[6]....
        /*00b0*/ 	.word	0x00002760


	//   ....[7]....
        /*00b4*/ 	.word	0x00002770


	//   ....[8]....
        /*00b8*/ 	.word	0x000027f0


	//   ....[9]....
        /*00bc*/ 	.word	0x00002810


	//   ....[10]....
        /*00c0*/ 	.word	0x00002920


	//   ....[11]....
        /*00c4*/ 	.word	0x00002930


	//   ....[12]....
        /*00c8*/ 	.word	0x000029b0


	//   ....[13]....
        /*00cc*/ 	.word	0x000029d0


	//   ....[14]....
        /*00d0*/ 	.word	0x00002b00


	//   ....[15]....
        /*00d4*/ 	.word	0x00002b10


	//   ....[16]....
        /*00d8*/ 	.word	0x00002b90


	//   ....[17]....
        /*00dc*/ 	.word	0x00002bb0


	//   ....[18]....
        /*00e0*/ 	.word	0x00002c90


	//   ....[19]....
        /*00e4*/ 	.word	0x00002ca0


	//   ....[20]....
        /*00e8*/ 	.word	0x00002d20


	//   ....[21]....
        /*00ec*/ 	.word	0x00002d30


	//----- nvinfo : EIATTR_EXIT_INSTR_OFFSETS
	.align		4
.L_3297:
        /*00f0*/ 	.byte	0x04, 0x1c
        /*00f2*/ 	.short	(.L_3299 - .L_3298)


	//   ....[0]....
.L_3298:
        /*00f4*/ 	.word	0x00003200


	//   ....[1]....
        /*00f8*/ 	.word	0x00003360


	//----- nvinfo : EIATTR_CTAIDZ_USED
	.align		4
.L_3299:
        /*00fc*/ 	.byte	0x01, 0x04
	.zero		2


	//----- nvinfo : EIATTR_CRS_STACK_SIZE
	.align		4
        /*0100*/ 	.byte	0x04, 0x1e
        /*0102*/ 	.short	(.L_3301 - .L_3300)
.L_3300:
        /*0104*/ 	.word	0x00000000
.L_3301:


//--------------------- .nv.info._Z30group_norm_nhwc_bwd_sum_kernelI11Fp16IOBf16WLi140EEv26Group_norm_nhwc_bwd_params --------------------------
	.section	.nv.info._Z30group_norm_nhwc_bwd_sum_kernelI11Fp16IOBf16WLi140EEv26Group_norm_nhwc_bwd_params,"",@"SHT_CUDA_INFO"
	.sectionflags	@""
	.align	4


	//----- nvinfo : EIATTR_CUDA_API_VERSION
	.align		4
        /*0000*/ 	.byte	0x04, 0x37
        /*0002*/ 	.short	(.L_3303 - .L_3302)
.L_3302:
        /*0004*/ 	.word	0x00000082


	//----- nvinfo : EIATTR_SW2861232_WAR
	.align		4
.L_3303:
        /*0008*/ 	.byte	0x01, 0x35
	.zero		2


	//----- nvinfo : EIATTR_PARAM_CBANK
	.align		4
        /*000c*/ 	.byte	0x04, 0x0a
        /*000e*/ 	.short	(.L_3305 - .L_3304)
	.align		4
.L_3304:
        /*0010*/ 	.word	index@(.nv.constant0._Z30group_norm_nhwc_bwd_sum_kernelI11Fp16IOBf16WLi140EEv26Group_norm_nhwc_bwd_params)
        /*0014*/ 	.short	0x0160
        /*0016*/ 	.short	0x00b8


	//----- nvinfo : EIATTR_CBANK_PARAM_SIZE
	.align		4
.L_3305:
        /*0018*/ 	.byte	0x03, 0x19
        /*001a*/ 	.short	0x00b8


	//----- nvinfo : EIATTR_KPARAM_INFO
	.align		4
        /*001c*/ 	.byte	0x04, 0x17
        /*001e*/ 	.short	(.L_3307 - .L_3306)
.L_3306:
        /*0020*/ 	.word	0x00000000
        /*0024*/ 	.short	0x0000
        /*0026*/ 	.short	0x0000
        /*0028*/ 	.byte	0x00, 0xf0, 0xe1, 0x02


	//----- nvinfo : EIATTR_MAXREG_COUNT
	.align		4
.L_3307:
        /*002c*/ 	.byte	0x03, 0x1b
        /*002e*/ 	.short	0x00ff


	//----- nvinfo : EIATTR_NUM_BARRIERS
	.align		4
        /*0030*/ 	.byte	0x02, 0x4c
        /*0032*/ 	.byte	0x01
	.zero		1


	//----- nvinfo : EIATTR_MERCURY_ISA_VERSION
	.align		4
        /*0034*/ 	.byte	0x03, 0x5f
        /*0036*/ 	.short	0x0000


	//----- nvinfo : EIATTR_COOP_GROUP_MASK_REGIDS
	.align		4
        /*0038*/ 	.byte	0x04, 0x29
        /*003a*/ 	.short	(.L_3309 - .L_3308)


	//   ....[0]....
.L_3308:
        /*003c*/ 	.word	0xffffffff


	//   ....[1]....
        /*0040*/ 	.word	0xffffffff


	//   ....[2]....
        /*0044*/ 	.word	0xffffffff


	//   ....[3]....
        /*0048*/ 	.word	0xffffffff


	//   ....[4]....
        /*004c*/ 	.word	0xffffffff


	//   ....[5]....
        /*0050*/ 	.word	0xffffffff


	//   ....[6]....
        /*0054*/ 	.word	0xffffffff


	//   ....[7]....
        /*0058*/ 	.word	0xffffffff


	//   ....[8]....
        /*005c*/ 	.word	0xffffffff


	//   ....[9]....
        /*0060*/ 	.word	0xffffffff


	//   ....[10]....
        /*0064*/ 	.word	0xffffffff


	//   ....[11]....
        /*0068*/ 	.word	0xffffffff


	//   ....[12]....
        /*006c*/ 	.word	0xffffffff


	//   ....[13]....
        /*0070*/ 	.word	0xffffffff


	//   ....[14]....
        /*0074*/ 	.word	0xffffffff


	//   ....[15]....
        /*0078*/ 	.word	0xffffffff


	//   ....[16]....
        /*007c*/ 	.word	0xffffffff


	//   ....[17]....
        /*0080*/ 	.word	0xffffffff


	//   ....[18]....
        /*0084*/ 	.word	0xffffffff


	//   ....[19]....
        /*0088*/ 	.word	0xffffffff


	//   ....[20]....
        /*008c*/ 	.word	0xffffffff


	//   ....[21]....
        /*0090*/ 	.word	0xffffffff


	//----- nvinfo : EIATTR_COOP_GROUP_INSTR_OFFSETS
	.align		4
.L_3309:
        /*0094*/ 	.byte	0x04, 0x28
        /*0096*/ 	.short	(.L_3311 - .L_3310)


	//   ....[0]....
.L_3310:
        /*0098*/ 	.word	0x000024c0


	//   ....[1]....
        /*009c*/ 	.word	0x000024e0


	//   ....[2]....
        /*00a0*/ 	.word	0x000025f0


	//   ....[3]....
        /*00a4*/ 	.word	0x00002600


	//   ....[4]....
        /*00a8*/ 	.word	0x00002680


	//   ....[5]....
        /*00ac*/ 	.word	0x000026a0


	//   ....[6]....
        /*00b0*/ 	.word	0x000027b0


	//   ....[7]....
        /*00b4*/ 	.word	0x000027c0


	//   ....[8]....
        /*00b8*/ 	.word	0x00002840


	//   ....[9]....
        /*00bc*/ 	.word	0x00002860


	//   ....[10]....
        /*00c0*/ 	.word	0x00002970


	//   ....[11]....
        /*00c4*/ 	.word	0x00002980


	//   ....[12]....
        /*00c8*/ 	.word	0x00002a00


	//   ....[13]....
        /*00cc*/ 	.word	0x00002a20


	//   ....[14]....
        /*00d0*/ 	.word	0x00002b50


	//   ....[15]....
        /*00d4*/ 	.word	0x00002b60


	//   ....[16]....
        /*00d8*/ 	.word	0x00002be0


	//   ....[17]....
        /*00dc*/ 	.word	0x00002c00


	//   ....[18]....
        /*00e0*/ 	.word	0x00002ce0


	//   ....[19]....
        /*00e4*/ 	.word	0x00002cf0


	//   ....[20]....
        /*00e8*/ 	.word	0x00002d70


	//   ....[21]....
        /*00ec*/ 	.word	0x00002d80


	//----- nvinfo : EIATTR_EXIT_INSTR_OFFSETS
	.align		4
.L_3311:
        /*00f0*/ 	.byte	0x04, 0x1c
        /*00f2*/ 	.short	(.L_3313 - .L_3312)


	//   ....[0]....
.L_3312:
        /*00f4*/ 	.word	0x000032f0


	//   ....[1]....
        /*00f8*/ 	.word	0x00003450


	//----- nvinfo : EIATTR_CTAIDZ_USED
	.align		4
.L_3313:
        /*00fc*/ 	.byte	0x01, 0x04
	.zero		2


	//----- nvinfo : EIATTR_CRS_STACK_SIZE
	.align		4
        /*0100*/ 	.byte	0x04, 0x1e
        /*0102*/ 	.short	(.L_3315 - .L_3314)
.L_3314:
        /*0104*/ 	.word	0x00000000
.L_3315:


//--------------------- .nv.info._Z30group_norm_nhwc_bwd_sum_kernelI11Fp16IOBf16WLi160EEv26Group_norm_nhwc_bwd_params --------------------------
	.section	.nv.info._Z30group_norm_nhwc_bwd_sum_kernelI11Fp16IOBf16WLi160EEv26Group_norm_nhwc_bwd_params,"",@"SHT_CUDA_INFO"
	.sectionflags	@""
	.align	4


	//----- nvinfo : EIATTR_CUDA_API_VERSION
	.align		4
        /*0000*/ 	.byte	0x04, 0x37
        /*0002*/ 	.short	(.L_3317 - .L_3316)
.L_3316:
        /*0004*/ 	.word	0x00000082


	//----- nvinfo : EIATTR_SW2861232_WAR
	.align		4
.L_3317:
        /*0008*/ 	.byte	0x01, 0x35
	.zero		2


	//----- nvinfo : EIATTR_PARAM_CBANK
	.align		4
        /*000c*/ 	.byte	0x04, 0x0a
        /*000e*/ 	.short	(.L_3319 - .L_3318)
	.align		4
.L_3318:
        /*0010*/ 	.word	index@(.nv.constant0._Z30group_norm_nhwc_bwd_sum_kernelI11Fp16IOBf16WLi160EEv26Group_norm_nhwc_bwd_params)
        /*0014*/ 	.short	0x0160
        /*0016*/ 	.short	0x00b8


	//----- nvinfo : EIATTR_CBANK_PARAM_SIZE
	.align		4
.L_3319:
        /*0018*/ 	.byte	0x03, 0x19
        /*001a*/ 	.short	0x00b8


	//----- nvinfo : EIATTR_KPARAM_INFO
	.align		4
        /*001c*/ 	.byte	0x04, 0x17
        /*001e*/ 	.short	(.L_3321 - .L_3320)
.L_3320:
        /*0020*/ 	.word	0x00000000
        /*0024*/ 	.short	0x0000
        /*0026*/ 	.short	0x0000
        /*0028*/ 	.byte	0x00, 0xf0, 0xe1, 0x02


	//----- nvinfo : EIATTR_MAXREG_COUNT
	.align		4
.L_3321:
        /*002c*/ 	.byte	0x03, 0x1b
        /*002e*/ 	.short	0x00ff


	//----- nvinfo : EIATTR_NUM_BARRIERS
	.align		4
        /*0030*/ 	.byte	0x02, 0x4c
        /*0032*/ 	.byte	0x01
	.zero		1


	//----- nvinfo : EIATTR_MERCURY_ISA_VERSION
	.align		4
        /*0034*/ 	.byte	0x03, 0x5f
        /*0036*/ 	.short	0x0000


	//----- nvinfo : EIATTR_COOP_GROUP_MASK_REGIDS
	.align		4
        /*0038*/ 	.byte	0x04, 0x29
        /*003a*/ 	.short	(.L_3323 - .L_3322)


	//   ....[0]....
.L_3322:
        /*003c*/ 	.word	0xffffffff


	//   ....[1]....
        /*0040*/ 	.word	0xffffffff


	//   ....[2]....
        /*0044*/ 	.word	0xffffffff


	//   ....[3]....
        /*0048*/ 	.word	0xffffffff


	//   ....[4]....
        /*004c*/ 	.word	0xffffffff


	//   ....[5]....
        /*0050*/ 	.word	0xffffffff


	//   ....[6]....
        /*0054*/ 	.word	0xffffffff


	//   ....[7]....
        /*0058*/ 	.word	0xffffffff


	//   ....[8]....
        /*005c*/ 	.word	0xffffffff


	//   ....[9]....
        /*0060*/ 	.word	0xffffffff


	//   ....[10]....
        /*0064*/ 	.word	0xffffffff


	//   ....[11]....
        /*0068*/ 	.word	0xffffffff


	//   ....[12]....
        /*006c*/ 	.word	0xffffffff


	//   ....[13]....
        /*0070*/ 	.word	0xffffffff


	//   ....[14]....
        /*0074*/ 	.word	0xffffffff


	//   ....[15]....
        /*0078*/ 	.word	0xffffffff


	//   ....[16]....
        /*007c*/ 	.word	0xffffffff


	//   ....[17]....
        /*0080*/ 	.word	0xffffffff


	//   ....[18]....
        /*0084*/ 	.word	0xffffffff


	//   ....[19]....
        /*0088*/ 	.word	0xffffffff


	//   ....[20]....
        /*008c*/ 	.word	0xffffffff


	//   ....[21]....
        /*0090*/ 	.word	0xffffffff


	//   ....[22]....
        /*0094*/ 	.word	0xffffffff


	//   ....[23]....
        /*0098*/ 	.word	0xffffffff


	//   ....[24]....
        /*009c*/ 	.word	0xffffffff


	//   ....[25]....
        /*00a0*/ 	.word	0xffffffff


	//   ....[26]....
        /*00a4*/ 	.word	0xffffffff


	//   ....[27]....
        /*00a8*/ 	.word	0xffffffff


	//   ....[28]....
        /*00ac*/ 	.word	0xffffffff


	//   ....[29]....
        /*00b0*/ 	.word	0xffffffff


	//   ....[30]....
        /*00b4*/ 	.word	0xffffffff


	//   ....[31]....
        /*00b8*/ 	.word	0xffffffff


	//   ....[32]....
        /*00bc*/ 	.word	0xffffffff


	//   ....[33]....
        /*00c0*/ 	.word	0xffffffff


	//   ....[34]....
        /*00c4*/ 	.word	0xffffffff


	//   ....[35]....
        /*00c8*/ 	.word	0xffffffff


	//----- nvinfo : EIATTR_COOP_GROUP_INSTR_OFFSETS
	.align		4
.L_3323:
        /*00cc*/ 	.byte	0x04, 0x28
        /*00ce*/ 	.short	(.L_3325 - .L_3324)


	//   ....[0]....
.L_3324:
        /*00d0*/ 	.word	0x000023e0


	//   ....[1]....
        /*00d4*/ 	.word	0x00002410


	//   ....[2]....
        /*00d8*/ 	.word	0x00002440


	//   ....[3]....
        /*00dc*/ 	.word	0x000024c0


	//   ....[4]....
        /*00e0*/ 	.word	0x000024f0


	//   ....[5]....
        /*00e4*/ 	.word	0x00002500


	//   ....[6]....
        /*00e8*/ 	.word	0x00002530


	//   ....[7]....
        /*00ec*/ 	.word	0x00002570


	//   ....[8]....
        /*00f0*/ 	.word	0x000025a0


	//   ....[9]....
        /*00f4*/ 	.word	0x000025c0


	//   ....[10]....
        /*00f8*/ 	.word	0x00002610


	//   ....[11]....
        /*00fc*/ 	.word	0x00002640


	//   ....[12]....
        /*0100*/ 	.word	0x00002660


	//   ....[13]....
        /*0104*/ 	.word	0x000026b0


	//   ....[14]....
        /*0108*/ 	.word	0x000026e0


	//   ....[15]....
        /*010c*/ 	.word	0x00002740


	//   ....[16]....
        /*0110*/ 	.word	0x00002750


	//   ....[17]....
        /*0114*/ 	.word	0x00002760


	//   ....[18]....
        /*0118*/ 	.word	0x00002ec0


	//   ....[19]....
        /*011c*/ 	.word	0x00002f40


	//   ....[20]....
        /*0120*/ 	.word	0x00002fb0


	//   ....[21]....
        /*0124*/ 	.word	0x000030b0


	//   ....[22]....
        /*0128*/ 	.word	0x00003120


	//   ....[23]....
        /*012c*/ 	.word	0x00003190


	//   ....[24]....
        /*0130*/ 	.word	0x00003260


	//   ....[25]....
        /*0134*/ 	.word	0x000032d0


	//   ....[26]....
        /*0138*/ 	.word	0x00003340


	//   ....[27]....
        /*013c*/ 	.word	0x00003410


	//   ....[28]....
        /*0140*/ 	.word	0x00003480


	//   ....[29]....
        /*0144*/ 	.word	0x000034f0


	//   ....[30]....
        /*0148*/ 	.word	0x000035c0


	//   ....[31]....
        /*014c*/ 	.word	0x00003630


	//   ....[32]....
        /*0150*/ 	.word	0x000036a0


	//   ....[33]....
        /*0154*/ 	.word	0x00003770


	//   ....[34]....
        /*0158*/ 	.word	0x000037e0


	//   ....[35]....
        /*015c*/ 	.word	0x00003850


	//----- nvinfo : EIATTR_EXIT_INSTR_OFFSETS
	.align		4
.L_3325:
        /*0160*/ 	.byte	0x04, 0x1c
        /*0162*/ 	.short	(.L_3327 - .L_3326)


	//   ....[0]....
.L_3326:
        /*0164*/ 	.word	0x00002d00


	//   ....[1]....
        /*0168*/ 	.word	0x00002e60


	//----- nvinfo : EIATTR_CTAIDZ_USED
	.align		4
.L_3327:
        /*016c*/ 	.byte	0x01, 0x04
	.zero		2


	//----- nvinfo : EIATTR_CRS_STACK_SIZE
	.align		4
        /*0170*/ 	.byte	0x04, 0x1e
        /*0172*/ 	.short	(.L_3329 - .L_3328)
.L_3328:
        /*0174*/ 	.word	0x00000000
.L_3329:


//--------------------- .nv.info._Z30group_norm_nhwc_bwd_sum_kernelI11Fp16IOFp16WLi196EEv26Group_norm_nhwc_bwd_params --------------------------
	.section	.nv.info._Z30group_norm_nhwc_bwd_sum_kernelI11Fp16IOFp16WLi196EEv26Group_norm_nhwc_bwd_params,"",@"SHT_CUDA_INFO"
	.sectionflags	@""
	.align	4


	//----- nvinfo : EIATTR_CUDA_API_VERSION
	.align		4
        /*0000*/ 	.byte	0x04, 0x37
        /*0002*/ 	.short	(.L_3331 - .L_3330)
.L_3330:
        /*0004*/ 	.word	0x00000082


	//----- nvinfo : EIATTR_SW2861232_WAR
	.align		4
.L_3331:
        /*0008*/ 	.byte	0x01, 0x35
	.zero		2


	//----- nvinfo : EIATTR_PARAM_CBANK
	.align		4
        /*000c*/ 	.byte	0x04, 0x0a
        /*000e*/ 	.short	(.L_3333 - .L_3332)
	.align		4
.L_3332:
        /*0010*/ 	.word	index@(.nv.constant0._Z30group_norm_nhwc_bwd_sum_kernelI11Fp16IOFp16WLi196EEv26Group_norm_nhwc_bwd_params)
        /*0014*/ 	.short	0x0160
        /*0016*/ 	.short	0x00b8


	//----- nvinfo : EIATTR_CBANK_PARAM_SIZE
	.align		4
.L_3333:
        /*0018*/ 	.byte	0x03, 0x19
        /*001a*/ 	.short	0x00b8


	//----- nvinfo : EIATTR_KPARAM_INFO
	.align		4
        /*001c*/ 	.byte	0x04, 0x17
        /*001e*/ 	.short	(.L_3335 - .L_3334)
.L_3334:
        /*0020*/ 	.word	0x00000000
        /*0024*/ 	.short	0x0000
        /*0026*/ 	.short	0x0000
        /*0028*/ 	.byte	0x00, 0xf0, 0xe1, 0x02


	//----- nvinfo : EIATTR_MAXREG_COUNT
	.align		4
.L_3335:
        /*002c*/ 	.byte	0x03, 0x1b
        /*002e*/ 	.short	0x00ff


	//----- nvinfo : EIATTR_NUM_BARRIERS
	.align		4
        /*0030*/ 	.byte	0x02, 0x4c
        /*0032*/ 	.byte	0x01
	.zero		1


	//----- nvinfo : EIATTR_MERCURY_ISA_VERSION
	.align		4
        /*0034*/ 	.byte	0x03, 0x5f
        /*0036*/ 	.short	0x0000


	//----- nvinfo : EIATTR_COOP_GROUP_MASK_REGIDS
	.align		4
        /*0038*/ 	.byte	0x04, 0x29
        /*003a*/ 	.short	(.L_3337 - .L_3336)


	//   ....[0]....
.L_3336:
        /*003c*/ 	.word	0xffffffff


	//   ....[1]....
        /*0040*/ 	.word	0xffffffff


	//   ....[2]....
        /*0044*/ 	.word	0xffffffff


	//   ....[3]....
        /*0048*/ 	.word	0xffffffff


	//   ....[4]....
        /*004c*/ 	.word	0xffffffff


	//   ....[5]....
        /*0050*/ 	.word	0xffffffff


	//   ....[6]....
        /*0054*/ 	.word	0xffffffff


	//   ....[7]....
        /*0058*/ 	.word	0xffffffff


	//   ....[8]....
        /*005c*/ 	.word	0xffffffff


	//   ....[9]....
        /*0060*/ 	.word	0xffffffff


	//   ....[10]....
        /*0064*/ 	.word	0xffffffff


	//   ....[11]....
        /*0068*/ 	.word	0xffffffff


	//   ....[12]....
        /*006c*/ 	.word	0xffffffff


	//   ....[13]....
        /*0070*/ 	.word	0xffffffff


	//   ....[14]....
        /*0074*/ 	.word	0xffffffff


	//   ....[15]....
        /*0078*/ 	.word	0xffffffff


	//   ....[16]....
        /*007c*/ 	.word	0xffffffff


	//   ....[17]....
        /*0080*/ 	.word	0xffffffff


	//   ....[18]....
        /*0084*/ 	.word	0xffffffff


	//   ....[19]....
        /*0088*/ 	.word	0xffffffff


	//   ....[20]....
        /*008c*/ 	.word	0xffffffff


	//   ....[21]....
        /*0090*/ 	.word	0xffffffff


	//----- nvinfo : EIATTR_COOP_GROUP_INSTR_OFFSETS
	.align		4
.L_3337:
        /*0094*/ 	.byte	0x04, 0x28
        /*0096*/ 	.short	(.L_3339 - .L_3338)


	//   ....[0]....
.L_3338:
        /*0098*/ 	.word	0x00002590


	//   ....[1]....
        /*009c*/ 	.word	0x000025b0


	//   ....[2]....
        /*00a0*/ 	.word	0x000026c0


	//   ....[3]....
        /*00a4*/ 	.word	0x000026d0


	//   ....[4]....
        /*00a8*/ 	.word	0x00002750


	//   ....[5]....
        /*00ac*/ 	.word	0x00002770


	//   ....[6]....
        /*00b0*/ 	.word	0x00002880


	//   ....[7]....
        /*00b4*/ 	.word	0x00002890


	//   ....[8]....
        /*00b8*/ 	.word	0x00002910


	//   ....[9]....
        /*00bc*/ 	.word	0x00002930


	//   ....[10]....
        /*00c0*/ 	.word	0x00002a40


	//   ....[11]....
        /*00c4*/ 	.word	0x00002a50


	//   ....[12]....
        /*00c8*/ 	.word	0x00002ad0


	//   ....[13]....
        /*00cc*/ 	.word	0x00002af0


	//   ....[14]....
        /*00d0*/ 	.word	0x00002c20


	//   ....[15]....
        /*00d4*/ 	.word	0x00002c30


	//   ....[16]....
        /*00d8*/ 	.word	0x00002cb0


	//   ....[17]....
        /*00dc*/ 	.word	0x00002cd0


	//   ....[18]....
        /*00e0*/ 	.word	0x00002db0


	//   ....[19]....
        /*00e4*/ 	.word	0x00002dc0


	//   ....[20]....
        /*00e8*/ 	.word	0x00002e40


	//   ....[21]....
        /*00ec*/ 	.word	0x00002e50


	//----- nvinfo : EIATTR_EXIT_INSTR_OFFSETS
	.align		4
.L_3339:
        /*00f0*/ 	.byte	0x04, 0x1c
        /*00f2*/ 	.short	(.L_3341 - .L_3340)


	//   ....[0]....
.L_3340:
        /*00f4*/ 	.word	0x00003500


	//   ....[1]....
        /*00f8*/ 	.word	0x00003660


	//----- nvinfo : EIATTR_CTAIDZ_USED
	.align		4
.L_3341:
        /*00fc*/ 	.byte	0x01, 0x04
	.zero		2


	//----- nvinfo : EIATTR_CRS_STACK_SIZE
	.align		4
        /*0100*/ 	.byte	0x04, 0x1e
        /*0102*/ 	.short	(.L_3343 - .L_3342)
.L_3342:
        /*0104*/ 	.word	0x00000000
.L_3343:


//--------------------- .nv.info._Z30group_norm_nhwc_bwd_sum_kernelI11Fp16IOFp16WLi168EEv26Group_norm_nhwc_bwd_params --------------------------
	.section	.nv.info._Z30group_norm_nhwc_bwd_sum_kernelI11Fp16IOFp16WLi168EEv26Group_norm_nhwc_bwd_params,"",@"SHT_CUDA_INFO"
	.sectionflags	@""
	.align	4


	//----- nvinfo : EIATTR_CUDA_API_VERSION
	.align		4
        /*0000*/ 	.byte	0x04, 0x37
        /*0002*/ 	.short	(.L_3345 - .L_3344)
.L_3344:
        /*0004*/ 	.word	0x00000082


	//----- nvinfo : EIATTR_SW2861232_WAR
	.align		4
.L_3345:
        /*0008*/ 	.byte	0x01, 0x35
	.zero		2


	//----- nvinfo : EIATTR_PARAM_CBANK
	.align		4
        /*000c*/ 	.byte	0x04, 0x0a
        /*000e*/ 	.short	(.L_3347 - .L_3346)
	.align		4
.L_3346:
        /*0010*/ 	.word	index@(.nv.constant0._Z30group_norm_nhwc_bwd_sum_kernelI11Fp16IOFp16WLi168EEv26Group_norm_nhwc_bwd_params)
        /*0014*/ 	.short	0x0160
        /*0016*/ 	.short	0x00b8


	//----- nvinfo : EIATTR_CBANK_PARAM_SIZE
	.align		4
.L_3347:
        /*0018*/ 	.byte	0x03, 0x19
        /*001a*/ 	.short	0x00b8


	//----- nvinfo : EIATTR_KPARAM_INFO
	.align		4
        /*001c*/ 	.byte	0x04, 0x17
        /*001e*/ 	.short	(.L_3349 - .L_3348)
.L_3348:
        /*0020*/ 	.word	0x00000000
        /*0024*/ 	.short	0x0000
        /*0026*/ 	.short	0x0000
        /*0028*/ 	.byte	0x00, 0xf0, 0xe1, 0x02


	//----- nvinfo : EIATTR_MAXREG_COUNT
	.align		4
.L_3349:
        /*002c*/ 	.byte	0x03, 0x1b
        /*002e*/ 	.short	0x00ff


	//----- nvinfo : EIATTR_NUM_BARRIERS
	.align		4
        /*0030*/ 	.byte	0x02, 0x4c
        /*0032*/ 	.byte	0x01
	.zero		1


	//----- nvinfo : EIATTR_MERCURY_ISA_VERSION
	.align		4
        /*0034*/ 	.byte	0x03, 0x5f
        /*0036*/ 	.short	0x0000


	//----- nvinfo : EIATTR_COOP_GROUP_MASK_REGIDS
	.align		4
        /*0038*/ 	.byte	0x04, 0x29
        /*003a*/ 	.short	(.L_3351 - .L_3350)


	//   ....[0]....
.L_3350:
        /*003c*/ 	.word	0xffffffff


	//   ....[1]....
        /*0040*/ 	.word	0xffffffff


	//   ....[2]....
        /*0044*/ 	.word	0xffffffff


	//   ....[3]....
        /*0048*/ 	.word	0xffffffff


	//   ....[4]....
        /*004c*/ 	.word	0xffffffff


	//   ....[5]....
        /*0050*/ 	.word	0xffffffff


	//   ....[6]....
        /*0054*/ 	.word	0xffffffff


	//   ....[7]....
        /*0058*/ 	.word	0xffffffff


	//   ....[8]....
        /*005c*/ 	.word	0xffffffff


	//   ....[9]....
        /*0060*/ 	.word	0xffffffff


	//   ....[10]....
        /*0064*/ 	.word	0xffffffff


	//   ....[11]....
        /*0068*/ 	.word	0xffffffff


	//   ....[12]....
        /*006c*/ 	.word	0xffffffff


	//   ....[13]....
        /*0070*/ 	.word	0xffffffff


	//   ....[14]....
        /*0074*/ 	.word	0xffffffff


	//   ....[15]....
        /*0078*/ 	.word	0xffffffff


	//   ....[16]....
        /*007c*/ 	.word	0xffffffff


	//   ....[17]....
        /*0080*/ 	.word	0xffffffff


	//   ....[18]....
        /*0084*/ 	.word	0xffffffff


	//   ....[19]....
        /*0088*/ 	.word	0xffffffff


	//   ....[20]....
        /*008c*/ 	.word	0xffffffff


	//   ....[21]....
        /*0090*/ 	.word	0xffffffff


	//----- nvinfo : EIATTR_COOP_GROUP_INSTR_OFFSETS
	.align		4
.L_3351:
        /*0094*/ 	.byte	0x04, 0x28
        /*0096*/ 	.short	(.L_3353 - .L_3352)


	//   ....[0]....
.L_3352:
        /*0098*/ 	.word	0x00002550


	//   ....[1]....
        /*009c*/ 	.word	0x00002570


	//   ....[2]....
        /*00a0*/ 	.word	0x00002680


	//   ....[3]....
        /*00a4*/ 	.word	0x00002690


	//   ....[4]....
        /*00a8*/ 	.word	0x00002710


	//   ....[5]....
        /*00ac*/ 	.word	0x00002730


	//   ....[6]....
        /*00b0*/ 	.word	0x00002840


	//   ....[7]....
        /*00b4*/ 	.word	0x00002850


	//   ....[8]....
        /*00b8*/ 	.word	0x000028d0


	//   ....[9]....
        /*00bc*/ 	.word	0x000028f0


	//   ....[10]....
        /*00c0*/ 	.word	0x00002a00


	//   ....[11]....
        /*00c4*/ 	.word	0x00002a10


	//   ....[12]....
        /*00c8*/ 	.word	0x00002a90


	//   ....[13]....
        /*00cc*/ 	.word	0x00002ab0


	//   ....[14]....
        /*00d0*/ 	.word	0x00002be0


	//   ....[15]....
        /*00d4*/ 	.word	0x00002bf0


	//   ....[16]....
        /*00d8*/ 	.word	0x00002c70


	//   ....[17]....
        /*00dc*/ 	.word	0x00002c90


	//   ....[18]....
        /*00e0*/ 	.word	0x00002d70


	//   ....[19]....
        /*00e4*/ 	.word	0x00002d80


	//   ....[20]....
        /*00e8*/ 	.word	0x00002e00


	//   ....[21]....
        /*00ec*/ 	.word	0x00002e10


	//----- nvinfo : EIATTR_EXIT_INSTR_OFFSETS
	.align		4
.L_3353:
        /*00f0*/ 	.byte	0x04, 0x1c
        /*00f2*/ 	.short	(.L_3355 - .L_3354)


	//   ....[0]....
.L_3354:
        /*00f4*/ 	.word	0x00003420


	//   ....[1]....
        /*00f8*/ 	.word	0x00003580


	//----- nvinfo : EIATTR_CTAIDZ_USED
	.align		4
.L_3355:
        /*00fc*/ 	.byte	0x01, 0x04
	.zero		2


	//----- nvinfo : EIATTR_CRS_STACK_SIZE
	.align		4
        /*0100*/ 	.byte	0x04, 0x1e
        /*0102*/ 	.short	(.L_3357 - .L_3356)
.L_3356:
        /*0104*/ 	.word	0x00000000
.L_3357:


//--------------------- .nv.info._Z30group_norm_nhwc_bwd_sum_kernelI11Fp16IOFp16WLi64EEv26Group_norm_nhwc_bwd_params --------------------------
	.section	.nv.info._Z30group_norm_nhwc_bwd_sum_kernelI11Fp16IOFp16WLi64EEv26Group_norm_nhwc_bwd_params,"",@"SHT_CUDA_INFO"
	.sectionflags	@""
	.align	4


	//----- nvinfo : EIATTR_CUDA_API_VERSION
	.align		4
        /*0000*/ 	.byte	0x04, 0x37
        /*0002*/ 	.short	(.L_3359 - .L_3358)
.L_3358:
        /*0004*/ 	.word	0x00000082


	//----- nvinfo : EIATTR_SW2861232_WAR
	.align		4
.L_3359:
        /*0008*/ 	.byte	0x01, 0x35
	.zero		2


	//----- nvinfo : EIATTR_PARAM_CBANK
	.align		4
        /*000c*/ 	.byte	0x04, 0x0a
        /*000e*/ 	.short	(.L_3361 - .L_3360)
	.align		4
.L_3360:
        /*0010*/ 	.word	index@(.nv.constant0._Z30group_norm_nhwc_bwd_sum_kernelI11Fp16IOFp16WLi64EEv26Group_norm_nhwc_bwd_params)
        /*0014*/ 	.short	0x0160
        /*0016*/ 	.short	0x00b8


	//----- nvinfo : EIATTR_CBANK_PARAM_SIZE
	.align		4
.L_3361:
        /*0018*/ 	.byte	0x03, 0x19
        /*001a*/ 	.short	0x00b8


	//----- nvinfo : EIATTR_KPARAM_INFO
	.align		4
        /*001c*/ 	.byte	0x04, 0x17
        /*001e*/ 	.short	(.L_3363 - .L_3362)
.L_3362:
        /*0020*/ 	.word	0x00000000
        /*0024*/ 	.short	0x0000
        /*0026*/ 	.short	0x0000
        /*0028*/ 	.byte	0x00, 0xf0, 0xe1, 0x02


	//----- nvinfo : EIATTR_MAXREG_COUNT
	.align		4
.L_3363:
        /*002c*/ 	.byte	0x03, 0x1b
        /*002e*/ 	.short	0x00ff


	//----- nvinfo : EIATTR_NUM_BARRIERS
	.align		4
        /*0030*/ 	.byte	0x02, 0x4c
        /*0032*/ 	.byte	0x01
	.zero		1


	//----- nvinfo : EIATTR_MERCURY_ISA_VERSION
	.align		4
        /*0034*/ 	.byte	0x03, 0x5f
        /*0036*/ 	.short	0x0000


	//----- nvinfo : EIATTR_COOP_GROUP_MASK_REGIDS
	.align		4
        /*0038*/ 	.byte	0x04, 0x29
        /*003a*/ 	.short	(.L_3365 - .L_3364)


	//   ....[0]....
.L_3364:
        /*003c*/ 	.word	0xffffffff


	//   ....[1]....
        /*0040*/ 	.word	0xffffffff


	//   ....[2]....
        /*0044*/ 	.word	0xffffffff


	//   ....[3]....
        /*0048*/ 	.word	0xffffffff


	//   ....[4]....
        /*004c*/ 	.word	0xffffffff


	//   ....[5]....
        /*0050*/ 	.word	0xffffffff


	//   ....[6]....
        /*0054*/ 	.word	0xffffffff


	//   ....[7]....
        /*0058*/ 	.word	0xffffffff


	//   ....[8]....
        /*005c*/ 	.word	0xffffffff


	//   ....[9]....
        /*0060*/ 	.word	0xffffffff


	//   ....[10]....
        /*0064*/ 	.word	0xffffffff


	//   ....[11]....
        /*0068*/ 	.word	0xffffffff


	//   ....[12]....
        /*006c*/ 	.word	0xffffffff


	//   ....[13]....
        /*0070*/ 	.word	0xffffffff


	//   ....[14]....
        /*0074*/ 	.word	0xffffffff


	//   ....[15]....
        /*0078*/ 	.word	0xffffffff


	//   ....[16]....
        /*007c*/ 	.word	0xffffffff


	//   ....[17]....
        /*0080*/ 	.word	0xffffffff


	//   ....[18]....
        /*0084*/ 	.word	0xffffffff


	//   ....[19]....
        /*0088*/ 	.word	0xffffffff


	//   ....[20]....
        /*008c*/ 	.word	0xffffffff


	//   ....[21]....
        /*0090*/ 	.word	0xffffffff


	//   ....[22]....
        /*0094*/ 	.word	0xffffffff


	//   ....[23]....
        /*0098*/ 	.word	0xffffffff


	//   ....[24]....
        /*009c*/ 	.word	0xffffffff


	//   ....[25]....
        /*00a0*/ 	.word	0xffffffff


	//   ....[26]....
        /*00a4*/ 	.word	0xffffffff


	//   ....[27]....
        /*00a8*/ 	.word	0xffffffff


	//   ....[28]....
        /*00ac*/ 	.word	0xffffffff


	//   ....[29]....
        /*00b0*/ 	.word	0xffffffff


	//   ....[30]....
        /*00b4*/ 	.word	0xffffffff


	//   ....[31]....
        /*00b8*/ 	.word	0xffffffff


	//   ....[32]....
        /*00bc*/ 	.word	0xffffffff


	//   ....[33]....
        /*00c0*/ 	.word	0xffffffff


	//   ....[34]....
        /*00c4*/ 	.word	0xffffffff


	//   ....[35]....
        /*00c8*/ 	.word	0xffffffff


	//----- nvinfo : EIATTR_COOP_GROUP_INSTR_OFFSETS
	.align		4
.L_3365:
        /*00cc*/ 	.byte	0x04, 0x28
        /*00ce*/ 	.short	(.L_3367 - .L_3366)


	//   ....[0]....
.L_3366:
        /*00d0*/ 	.word	0x000014f0


	//   ....[1]....
        /*00d4*/ 	.word	0x00001520


	//   ....[2]....
        /*00d8*/ 	.word	0x00001550


	//   ....[3]....
        /*00dc*/ 	.word	0x000015d0


	//   ....[4]....
        /*00e0*/ 	.word	0x00001600


	//   ....[5]....
        /*00e4*/ 	.word	0x00001610


	//   ....[6]....
        /*00e8*/ 	.word	0x00001640


	//   ....[7]....
        /*00ec*/ 	.word	0x00001680


	//   ....[8]....
        /*00f0*/ 	.word	0x000016b0


	//   ....[9]....
        /*00f4*/ 	.word	0x000016d0


	//   ....[10]....
        /*00f8*/ 	.word	0x00001720


	//   ....[11]....
        /*00fc*/ 	.word	0x00001750


	//   ....[12]....
        /*0100*/ 	.word	0x00001770


	//   ....[13]....
        /*0104*/ 	.word	0x000017c0


	//   ....[14]....
        /*0108*/ 	.word	0x000017f0


	//   ....[15]....
        /*010c*/ 	.word	0x00001810


	//   ....[16]....
        /*0110*/ 	.word	0x00001860


	//   ....[17]....
        /*0114*/ 	.word	0x00001870


	//   ....[18]....
        /*0118*/ 	.word	0x00001d90


	//   ....[19]....
        /*011c*/ 	.word	0x00001e10


	//   ....[20]....
        /*0120*/ 	.word	0x00001e80


	//   ....[21]....
        /*0124*/ 	.word	0x00001f80


	//   ....[22]....
        /*0128*/ 	.word	0x00001ff0


	//   ....[23]....
        /*012c*/ 	.word	0x00002060


	//   ....[24]....
        /*0130*/ 	.word	0x00002130


	//   ....[25]....
        /*0134*/ 	.word	0x000021a0


	//   ....[26]....
        /*0138*/ 	.word	0x00002210


	//   ....[27]....
        /*013c*/ 	.word	0x000022e0


	//   ....[28]....
        /*0140*/ 	.word	0x00002350


	//   ....[29]....
        /*0144*/ 	.word	0x000023c0


	//   ....[30]....
        /*0148*/ 	.word	0x00002490


	//   ....[31]....
        /*014c*/ 	.word	0x00002500


	//   ....[32]....
        /*0150*/ 	.word	0x00002570


	//   ....[33]....
        /*0154*/ 	.word	0x00002640


	//   ....[34]....
        /*0158*/ 	.word	0x000026b0


	//   ....[35]....
        /*015c*/ 	.word	0x00002720


	//----- nvinfo : EIATTR_EXIT_INSTR_OFFSETS
	.align		4
.L_3367:
        /*0160*/ 	.byte	0x04, 0x1c
        /*0162*/ 	.short	(.L_3369 - .L_3368)


	//   ....[0]....
.L_3368:
        /*0164*/ 	.word	0x00001bd0


	//   ....[1]....
        /*0168*/ 	.word	0x00001d30


	//----- nvinfo : EIATTR_CTAIDZ_USED
	.align		4
.L_3369:
        /*016c*/ 	.byte	0x01, 0x04
	.zero		2


	//----- nvinfo : EIATTR_CRS_STACK_SIZE
	.align		4
        /*0170*/ 	.byte	0x04, 0x1e
        /*0172*/ 	.short	(.L_3371 - .L_3370)
.L_3370:
        /*0174*/ 	.word	0x00000000
.L_3371:


//--------------------- .nv.info._Z30group_norm_nhwc_bwd_sum_kernelI11Fp16IOFp16WLi128EEv26Group_norm_nhwc_bwd_params --------------------------
	.section	.nv.info._Z30group_norm_nhwc_bwd_sum_kernelI11Fp16IOFp16WLi128EEv26Group_norm_nhwc_bwd_params,"",@"SHT_CUDA_INFO"
	.sectionflags	@""
	.align	4


	//----- nvinfo : EIATTR_CUDA_API_VERSION
	.align		4
        /*0000*/ 	.byte	0x04, 0x37
        /*0002*/ 	.short	(.L_3373 - .L_3372)
.L_3372:
        /*0004*/ 	.word	0x00000082


	//----- nvinfo : EIATTR_SW2861232_WAR
	.align		4
.L_3373:
        /*0008*/ 	.byte	0x01, 0x35
	.zero		2


	//----- nvinfo : EIATTR_PARAM_CBANK
	.align		4
        /*000c*/ 	.byte	0x04, 0x0a
        /*000e*/ 	.short	(.L_3375 - .L_3374)
	.align		4
.L_3374:
        /*0010*/ 	.word	index@(.nv.constant0._Z30group_norm_nhwc_bwd_sum_kernelI11Fp16IOFp16WLi128EEv26Group_norm_nhwc_bwd_params)
        /*0014*/ 	.short	0x0160
        /*0016*/ 	.short	0x00b8


	//----- nvinfo : EIATTR_CBANK_PARAM_SIZE
	.align		4
.L_3375:
        /*0018*/ 	.byte	0x03, 0x19
        /*001a*/ 	.short	0x00b8


	//----- nvinfo : EIATTR_KPARAM_INFO
	.align		4
        /*001c*/ 	.byte	0x04, 0x17
        /*001e*/ 	.short	(.L_3377 - .L_3376)
.L_3376:
        /*0020*/ 	.word	0x00000000
        /*0024*/ 	.short	0x0000
        /*0026*/ 	.short	0x0000
        /*0028*/ 	.byte	0x00, 0xf0, 0xe1, 0x02


	//----- nvinfo : EIATTR_MAXREG_COUNT
	.align		4
.L_3377:
        /*002c*/ 	.byte	0x03, 0x1b
        /*002e*/ 	.short	0x00ff


	//----- nvinfo : EIATTR_NUM_BARRIERS
	.align		4
        /*0030*/ 	.byte	0x02, 0x4c
        /*0032*/ 	.byte	0x01
	.zero		1


	//----- nvinfo : EIATTR_MERCURY_ISA_VERSION
	.align		4
        /*0034*/ 	.byte	0x03, 0x5f
        /*0036*/ 	.short	0x0000


	//----- nvinfo : EIATTR_COOP_GROUP_MASK_REGIDS
	.align		4
        /*0038*/ 	.byte	0x04, 0x29
        /*003a*/ 	.short	(.L_3379 - .L_3378)


	//   ....[0]....
.L_3378:
        /*003c*/ 	.word	0xffffffff


	//   ....[1]....
        /*0040*/ 	.word	0xffffffff


	//   ....[2]....
        /*0044*/ 	.word	0xffffffff


	//   ....[3]....
        /*0048*/ 	.word	0xffffffff


	//   ....[4]....
        /*004c*/ 	.word	0xffffffff


	//   ....[5]....
        /*0050*/ 	.word	0xffffffff


	//   ....[6]....
        /*0054*/ 	.word	0xffffffff


	//   ....[7]....
        /*0058*/ 	.word	0xffffffff


	//   ....[8]....
        /*005c*/ 	.word	0xffffffff


	//   ....[9]....
        /*0060*/ 	.word	0xffffffff


	//   ....[10]....
        /*0064*/ 	.word	0xffffffff


	//   ....[11]....
        /*0068*/ 	.word	0xffffffff


	//   ....[12]....
        /*006c*/ 	.word	0xffffffff


	//   ....[13]....
        /*0070*/ 	.word	0xffffffff


	//   ....[14]....
        /*0074*/ 	.word	0xffffffff


	//   ....[15]....
        /*0078*/ 	.word	0xffffffff


	//   ....[16]....
        /*007c*/ 	.word	0xffffffff


	//   ....[17]....
        /*0080*/ 	.word	0xffffffff


	//   ....[18]....
        /*0084*/ 	.word	0xffffffff


	//   ....[19]....
        /*0088*/ 	.word	0xffffffff


	//   ....[20]....
        /*008c*/ 	.word	0xffffffff


	//   ....[21]....
        /*0090*/ 	.word	0xffffffff


	//   ....[22]....
        /*0094*/ 	.word	0xffffffff


	//   ....[23]....
        /*0098*/ 	.word	0xffffffff


	//   ....[24]....
        /*009c*/ 	.word	0xffffffff


	//   ....[25]....
        /*00a0*/ 	.word	0xffffffff


	//   ....[26]....
        /*00a4*/ 	.word	0xffffffff


	//   ....[27]....
        /*00a8*/ 	.word	0xffffffff


	//   ....[28]....
        /*00ac*/ 	.word	0xffffffff


	//   ....[29]....
        /*00b0*/ 	.word	0xffffffff


	//   ....[30]....
        /*00b4*/ 	.word	0xffffffff


	//   ....[31]....
        /*00b8*/ 	.word	0xffffffff


	//   ....[32]....
        /*00bc*/ 	.word	0xffffffff


	//   ....[33]....
        /*00c0*/ 	.word	0xffffffff


	//   ....[34]....
        /*00c4*/ 	.word	0xffffffff


	//   ....[35]....
        /*00c8*/ 	.word	0xffffffff


	//----- nvinfo : EIATTR_COOP_GROUP_INSTR_OFFSETS
	.align		4
.L_3379:
        /*00cc*/ 	.byte	0x04, 0x28
        /*00ce*/ 	.short	(.L_3381 - .L_3380)


	//   ....[0]....
.L_3380:
        /*00d0*/ 	.word	0x00002390


	//   ....[1]....
        /*00d4*/ 	.word	0x000023c0


	//   ....[2]....
        /*00d8*/ 	.word	0x000023f0


	//   ....[3]....
        /*00dc*/ 	.word	0x00002470


	//   ....[4]....
        /*00e0*/ 	.word	0x000024a0


	//   ....[5]....
        /*00e4*/ 	.word	0x000024b0


	//   ....[6]....
        /*00e8*/ 	.word	0x000024e0


	//   ....[7]....
        /*00ec*/ 	.word	0x00002520


	//   ....[8]....
        /*00f0*/ 	.word	0x00002550


	//   ....[9]....
        /*00f4*/ 	.word	0x00002570


	//   ....[10]....
        /*00f8*/ 	.word	0x000025c0


	//   ....[11]....
        /*00fc*/ 	.word	0x000025f0


	//   ....[12]....
        /*0100*/ 	.word	0x00002610


	//   ....[13]....
        /*0104*/ 	.word	0x00002660


	//   ....[14]....
        /*0108*/ 	.word	0x00002690


	//   ....[15]....
        /*010c*/ 	.word	0x000026f0


	//   ....[16]....
        /*0110*/ 	.word	0x00002700


	//   ....[17]....
        /*0114*/ 	.word	0x00002710


	//   ....[18]....
        /*0118*/ 	.word	0x00002de0


	//   ....[19]....
        /*011c*/ 	.word	0x00002e60


	//   ....[20]....
        /*0120*/ 	.word	0x00002ed0


	//   ....[21]....
        /*0124*/ 	.word	0x00002fd0


	//   ....[22]....
        /*0128*/ 	.word	0x00003040


	//   ....[23]....
        /*012c*/ 	.word	0x000030b0


	//   ....[24]....
        /*0130*/ 	.word	0x00003180


	//   ....[25]....
        /*0134*/ 	.word	0x000031f0


	//   ....[26]....
        /*0138*/ 	.word	0x00003260


	//   ....[27]....
        /*013c*/ 	.word	0x00003330


	//   ....[28]....
        /*0140*/ 	.word	0x000033a0


	//   ....[29]....
        /*0144*/ 	.word	0x00003410


	//   ....[30]....
        /*0148*/ 	.word	0x000034e0


	//   ....[31]....
        /*014c*/ 	.word	0x00003550


	//   ....[32]....
        /*0150*/ 	.word	0x000035c0


	//   ....[33]....
        /*0154*/ 	.word	0x00003690


	//   ....[34]....
        /*0158*/ 	.word	0x00003700


	//   ....[35]....
        /*015c*/ 	.word	0x00003770


	//----- nvinfo : EIATTR_EXIT_INSTR_OFFSETS
	.align		4
.L_3381:
        /*0160*/ 	.byte	0x04, 0x1c
        /*0162*/ 	.short	(.L_3383 - .L_3382)


	//   ....[0]....
.L_3382:
        /*0164*/ 	.word	0x00002c20


	//   ....[1]....
        /*0168*/ 	.word	0x00002d80


	//----- nvinfo : EIATTR_CTAIDZ_USED
	.align		4
.L_3383:
        /*016c*/ 	.byte	0x01, 0x04
	.zero		2


	//----- nvinfo : EIATTR_CRS_STACK_SIZE
	.align		4
        /*0170*/ 	.byte	0x04, 0x1e
        /*0172*/ 	.short	(.L_3385 - .L_3384)
.L_3384:
        /*0174*/ 	.word	0x00000000
.L_3385:


//--------------------- .nv.info._Z30group_norm_nhwc_bwd_sum_kernelI11Fp16IOFp16WLi192EEv26Group_norm_nhwc_bwd_params --------------------------
	.section	.nv.info._Z30group_norm_nhwc_bwd_sum_kernelI11Fp16IOFp16WLi192EEv26Group_norm_nhwc_bwd_params,"",@"SHT_CUDA_INFO"
	.sectionflags	@""
	.align	4


	//----- nvinfo : EIATTR_CUDA_API_VERSION
	.align		4
        /*0000*/ 	.byte	0x04, 0x37
        /*0002*/ 	.short	(.L_3387 - .L_3386)
.L_3386:
        /*0004*/ 	.word	0x00000082


	//----- nvinfo : EIATTR_SW2861232_WAR
	.align		4
.L_3387:
        /*0008*/ 	.byte	0x01, 0x35
	.zero		2


	//----- nvinfo : EIATTR_PARAM_CBANK
	.align		4
        /*000c*/ 	.byte	0x04, 0x0a
        /*000e*/ 	.short	(.L_3389 - .L_3388)
	.align		4
.L_3388:
        /*0010*/ 	.word	index@(.nv.constant0._Z30group_norm_nhwc_bwd_sum_kernelI11Fp16IOFp16WLi192EEv26Group_norm_nhwc_bwd_params)
        /*0014*/ 	.short	0x0160
        /*0016*/ 	.short	0x00b8


	//----- nvinfo : EIATTR_CBANK_PARAM_SIZE
	.align		4
.L_3389:
        /*0018*/ 	.byte	0x03, 0x19
        /*001a*/ 	.short	0x00b8


	//----- nvinfo : EIATTR_KPARAM_INFO
	.align		4
        /*001c*/ 	.byte	0x04, 0x17
        /*001e*/ 	.short	(.L_3391 - .L_3390)
.L_3390:
        /*0020*/ 	.word	0x00000000
        /*0024*/ 	.short	0x0000
        /*0026*/ 	.short	0x0000
        /*0028*/ 	.byte	0x00, 0xf0, 0xe1, 0x02


	//----- nvinfo : EIATTR_MAXREG_COUNT
	.align		4
.L_3391:
        /*002c*/ 	.byte	0x03, 0x1b
        /*002e*/ 	.short	0x00ff


	//----- nvinfo : EIATTR_NUM_BARRIERS
	.align		4
        /*0030*/ 	.byte	0x02, 0x4c
        /*0032*/ 	.byte	0x01
	.zero		1


	//----- nvinfo : EIATTR_MERCURY_ISA_VERSION
	.align		4
        /*0034*/ 	.byte	0x03, 0x5f
        /*0036*/ 	.short	0x0000


	//----- nvinfo : EIATTR_COOP_GROUP_MASK_REGIDS
	.align		4
        /*0038*/ 	.byte	0x04, 0x29
        /*003a*/ 	.short	(.L_3393 - .L_3392)


	//   ....[0]....
.L_3392:
        /*003c*/ 	.word	0xffffffff


	//   ....[1]....
        /*0040*/ 	.word	0xffffffff


	//   ....[2]....
        /*0044*/ 	.word	0xffffffff


	//   ....[3]....
        /*0048*/ 	.word	0xffffffff


	//   ....[4]....
        /*004c*/ 	.word	0xffffffff


	//   ....[5]....
        /*0050*/ 	.word	0xffffffff


	//   ....[6]....
        /*0054*/ 	.word	0xffffffff


	//   ....[7]....
        /*0058*/ 	.word	0xffffffff


	//   ....[8]....
        /*005c*/ 	.word	0xffffffff


	//   ....[9]....
        /*0060*/ 	.word	0xffffffff


	//   ....[10]....
        /*0064*/ 	.word	0xffffffff


	//   ....[11]....
        /*0068*/ 	.word	0xffffffff


	//   ....[12]....
        /*006c*/ 	.word	0xffffffff


	//   ....[13]....
        /*0070*/ 	.word	0xffffffff


	//   ....[14]....
        /*0074*/ 	.word	0xffffffff


	//   ....[15]....
        /*0078*/ 	.word	0xffffffff


	//   ....[16]....
        /*007c*/ 	.word	0xffffffff


	//   ....[17]....
        /*0080*/ 	.word	0xffffffff


	//   ....[18]....
        /*0084*/ 	.word	0xffffffff


	//   ....[19]....
        /*0088*/ 	.word	0xffffffff


	//   ....[20]....
        /*008c*/ 	.word	0xffffffff


	//   ....[21]....
        /*0090*/ 	.word	0xffffffff


	//   ....[22]....
        /*0094*/ 	.word	0xffffffff


	//   ....[23]....
        /*0098*/ 	.word	0xffffffff


	//   ....[24]....
        /*009c*/ 	.word	0xffffffff


	//   ....[25]....
        /*00a0*/ 	.word	0xffffffff


	//   ....[26]....
        /*00a4*/ 	.word	0xffffffff


	//   ....[27]....
        /*00a8*/ 	.word	0xffffffff


	//   ....[28]....
        /*00ac*/ 	.word	0xffffffff


	//   ....[29]....
        /*00b0*/ 	.word	0xffffffff


	//   ....[30]....
        /*00b4*/ 	.word	0xffffffff


	//   ....[31]....
        /*00b8*/ 	.word	0xffffffff


	//   ....[32]....
        /*00bc*/ 	.word	0xffffffff


	//   ....[33]....
        /*00c0*/ 	.word	0xffffffff


	//   ....[34]....
        /*00c4*/ 	.word	0xffffffff


	//   ....[35]....
        /*00c8*/ 	.word	0xffffffff


	//----- nvinfo : EIATTR_COOP_GROUP_INSTR_OFFSETS
	.align		4
.L_3393:
        /*00cc*/ 	.byte	0x04, 0x28
        /*00ce*/ 	.short	(.L_3395 - .L_3394)


	//   ....[0]....
.L_3394:
        /*00d0*/ 	.word	0x00002470


	//   ....[1]....
        /*00d4*/ 	.word	0x000024a0


	//   ....[2]....
        /*00d8*/ 	.word	0x000024d0


	//   ....[3]....
        /*00dc*/ 	.word	0x00002550


	//   ....[4]....
        /*00e0*/ 	.word	0x00002580


	//   ....[5]....
        /*00e4*/ 	.word	0x00002590


	//   ....[6]....
        /*00e8*/ 	.word	0x000025c0


	//   ....[7]....
        /*00ec*/ 	.word	0x00002600


	//   ....[8]....
        /*00f0*/ 	.word	0x00002630


	//   ....[9]....
        /*00f4*/ 	.word	0x00002650


	//   ....[10]....
        /*00f8*/ 	.word	0x000026a0


	//   ....[11]....
        /*00fc*/ 	.word	0x000026d0


	//   ....[12]....
        /*0100*/ 	.word	0x000026f0


	//   ....[13]....
        /*0104*/ 	.word	0x00002740


	//   ....[14]....
        /*0108*/ 	.word	0x00002770


	//   ....[15]....
        /*010c*/ 	.word	0x000027c0


	//   ....[16]....
        /*0110*/ 	.word	0x000027e0


	//   ....[17]....
        /*0114*/ 	.word	0x000027f0


	//   ....[18]....
        /*0118*/ 	.word	0x00002fe0


	//   ....[19]....
        /*011c*/ 	.word	0x00003060


	//   ....[20]....
        /*0120*/ 	.word	0x000030d0


	//   ....[21]....
        /*0124*/ 	.word	0x000031d0


	//   ....[22]....
        /*0128*/ 	.word	0x00003240


	//   ....[23]....
        /*012c*/ 	.word	0x000032b0


	//   ....[24]....
        /*0130*/ 	.word	0x00003380


	//   ....[25]....
        /*0134*/ 	.word	0x000033f0


	//   ....[26]....
        /*0138*/ 	.word	0x00003460


	//   ....[27]....
        /*013c*/ 	.word	0x00003530


	//   ....[28]....
        /*0140*/ 	.word	0x000035a0


	//   ....[29]....
        /*0144*/ 	.word	0x00003610


	//   ....[30]....
        /*0148*/ 	.word	0x000036e0


	//   ....[31]....
        /*014c*/ 	.word	0x00003750


	//   ....[32]....
        /*0150*/ 	.word	0x000037c0


	//   ....[33]....
        /*0154*/ 	.word	0x00003890


	//   ....[34]....
        /*0158*/ 	.word	0x00003900


	//   ....[35]....
        /*015c*/ 	.word	0x00003970


	//----- nvinfo : EIATTR_EXIT_INSTR_OFFSETS
	.align		4
.L_3395:
        /*0160*/ 	.byte	0x04, 0x1c
        /*0162*/ 	.short	(.L_3397 - .L_3396)


	//   ....[0]....
.L_3396:
        /*0164*/ 	.word	0x00002e20


	//   ....[1]....
        /*0168*/ 	.word	0x00002f80


	//----- nvinfo : EIATTR_CTAIDZ_USED
	.align		4
.L_3397:
        /*016c*/ 	.byte	0x01, 0x04
	.zero		2


	//----- nvinfo : EIATTR_CRS_STACK_SIZE
	.align		4
        /*0170*/ 	.byte	0x04, 0x1e
        /*0172*/ 	.short	(.L_3399 - .L_3398)
.L_3398:
        /*0174*/ 	.word	0x00000000
.L_3399:


//--------------------- .nv.info._Z30group_norm_nhwc_bwd_sum_kernelI11Fp16IOFp16WLi448EEv26Group_norm_nhwc_bwd_params --------------------------
	.section	.nv.info._Z30group_norm_nhwc_bwd_sum_kernelI11Fp16IOFp16WLi448EEv26Group_norm_nhwc_bwd_params,"",@"SHT_CUDA_INFO"
	.sectionflags	@""
	.align	4


	//----- nvinfo : EIATTR_CUDA_API_VERSION
	.align		4
        /*0000*/ 	.byte	0x04, 0x37
        /*0002*/ 	.short	(.L_3401 - .L_3400)
.L_3400:
        /*0004*/ 	.word	0x00000082


	//----- nvinfo : EIATTR_SW2861232_WAR
	.align		4
.L_3401:
        /*0008*/ 	.byte	0x01, 0x35
	.zero		2


	//----- nvinfo : EIATTR_PARAM_CBANK
	.align		4
        /*000c*/ 	.byte	0x04, 0x0a
        /*000e*/ 	.short	(.L_3403 - .L_3402)
	.align		4
.L_3402:
        /*0010*/ 	.word	index@(.nv.constant0._Z30group_norm_nhwc_bwd_sum_kernelI11Fp16IOFp16WLi448EEv26Group_norm_nhwc_bwd_params)
        /*0014*/ 	.short	0x0160
        /*0016*/ 	.short	0x00b8


	//----- nvinfo : EIATTR_CBANK_PARAM_SIZE
	.align		4
.L_3403:
        /*0018*/ 	.byte	0x03, 0x19
        /*001a*/ 	.short	0x00b8


	//----- nvinfo : EIATTR_KPARAM_INFO
	.align		4
        /*001c*/ 	.byte	0x04, 0x17
        /*001e*/ 	.short	(.L_3405 - .L_3404)
.L_3404:
        /*0020*/ 	.word	0x00000000
        /*0024*/ 	.short	0x0000
        /*0026*/ 	.short	0x0000
        /*0028*/ 	.byte	0x00, 0xf0, 0xe1, 0x02


	//----- nvinfo : EIATTR_MAXREG_COUNT
	.align		4
.L_3405:
        /*002c*/ 	.byte	0x03, 0x1b
        /*002e*/ 	.short	0x00ff


	//----- nvinfo : EIATTR_NUM_BARRIERS
	.align		4
        /*0030*/ 	.byte	0x02, 0x4c
        /*0032*/ 	.byte	0x01
	.zero		1


	//----- nvinfo : EIATTR_MERCURY_ISA_VERSION
	.align		4
        /*0034*/ 	.byte	0x03, 0x5f
        /*0036*/ 	.short	0x0000


	//----- nvinfo : EIATTR_COOP_GROUP_MASK_REGIDS
	.align		4
        /*0038*/ 	.byte	0x04, 0x29
        /*003a*/ 	.short	(.L_3407 - .L_3406)


	//   ....[0]....
.L_3406:
        /*003c*/ 	.word	0xffffffff


	//   ....[1]....
        /*0040*/ 	.word	0xffffffff


	//   ....[2]....
        /*0044*/ 	.word	0xffffffff


	//   ....[3]....
        /*0048*/ 	.word	0xffffffff


	//   ....[4]....
        /*004c*/ 	.word	0xffffffff


	//   ....[5]....
        /*0050*/ 	.word	0xffffffff


	//   ....[6]....
        /*0054*/ 	.word	0xffffffff


	//   ....[7]....
        /*0058*/ 	.word	0xffffffff


	//   ....[8]....
        /*005c*/ 	.word	0xffffffff


	//   ....[9]....
        /*0060*/ 	.word	0xffffffff


	//   ....[10]....
        /*0064*/ 	.word	0xffffffff


	//   ....[11]....
        /*0068*/ 	.word	0xffffffff


	//   ....[12]....
        /*006c*/ 	.word	0xffffffff


	//   ....[13]....
        /*0070*/ 	.word	0xffffffff


	//   ....[14]....
        /*0074*/ 	.word	0xffffffff


	//   ....[15]....
        /*0078*/ 	.word	0xffffffff


	//   ....[16]....
        /*007c*/ 	.word	0xffffffff


	//   ....[17]....
        /*0080*/ 	.word	0xffffffff


	//   ....[18]....
        /*0084*/ 	.word	0xffffffff


	//   ....[19]....
        /*0088*/ 	.word	0xffffffff


	//   ....[20]....
        /*008c*/ 	.word	0xffffffff


	//   ....[21]....
        /*0090*/ 	.word	0xffffffff


	//   ....[22]....
        /*0094*/ 	.word	0xffffffff


	//   ....[23]....
        /*0098*/ 	.word	0xffffffff


	//   ....[24]....
        /*009c*/ 	.word	0xffffffff


	//   ....[25]....
        /*00a0*/ 	.word	0xffffffff


	//   ....[26]....
        /*00a4*/ 	.word	0xffffffff


	//   ....[27]....
        /*00a8*/ 	.word	0xffffffff


	//   ....[28]....
        /*00ac*/ 	.word	0xffffffff


	//   ....[29]....
        /*00b0*/ 	.word	0xffffffff


	//   ....[30]....
        /*00b4*/ 	.word	0xffffffff


	//   ....[31]....
        /*00b8*/ 	.word	0xffffffff


	//   ....[32]....
        /*00bc*/ 	.word	0xffffffff


	//   ....[33]....
        /*00c0*/ 	.word	0xffffffff


	//   ....[34]....
        /*00c4*/ 	.word	0xffffffff


	//   ....[35]....
        /*00c8*/ 	.word	0xffffffff


	//----- nvinfo : EIATTR_COOP_GROUP_INSTR_OFFSETS
	.align		4
.L_3407:
        /*00cc*/ 	.byte	0x04, 0x28
        /*00ce*/ 	.short	(.L_3409 - .L_3408)


	//   ....[0]....
.L_3408:
        /*00d0*/ 	.word	0x000027c0


	//   ....[1]....
        /*00d4*/ 	.word	0x000027f0


	//   ....[2]....
        /*00d8*/ 	.word	0x00002820


	//   ....[3]....
        /*00dc*/ 	.word	0x00002840


	//   ....[4]....
        /*00e0*/ 	.word	0x000028c0


	//   ....[5]....
        /*00e4*/ 	.word	0x000028e0


	//   ....[6]....
        /*00e8*/ 	.word	0x00002900


	//   ....[7]....
        /*00ec*/ 	.word	0x00002950


	//   ....[8]....
        /*00f0*/ 	.word	0x00002980


	//   ....[9]....
        /*00f4*/ 	.word	0x000029a0


	//   ....[10]....
        /*00f8*/ 	.word	0x000029f0


	//   ....[11]....
        /*00fc*/ 	.word	0x00002a20


	//   ....[12]....
        /*0100*/ 	.word	0x00002a40


	//   ....[13]....
        /*0104*/ 	.word	0x00002a90


	//   ....[14]....
        /*0108*/ 	.word	0x00002ac0


	//   ....[15]....
        /*010c*/ 	.word	0x00002ae0


	//   ....[16]....
        /*0110*/ 	.word	0x00002b30


	//   ....[17]....
        /*0114*/ 	.word	0x00002b40


	//   ....[18]....
        /*0118*/ 	.word	0x00003830


	//   ....[19]....
        /*011c*/ 	.word	0x000038b0


	//   ....[20]....
        /*0120*/ 	.word	0x00003920


	//   ....[21]....
        /*0124*/ 	.word	0x00003a20


	//   ....[22]....
        /*0128*/ 	.word	0x00003a90


	//   ....[23]....
        /*012c*/ 	.word	0x00003b00


	//   ....[24]....
        /*0130*/ 	.word	0x00003bd0


	//   ....[25]....
        /*0134*/ 	.word	0x00003c40


	//   ....[26]....
        /*0138*/ 	.word	0x00003cb0


	//   ....[27]....
        /*013c*/ 	.word	0x00003d80


	//   ....[28]....
        /*0140*/ 	.word	0x00003df0


	//   ....[29]....
        /*0144*/ 	.word	0x00003e60


	//   ....[30]....
        /*0148*/ 	.word	0x00003f30


	//   ....[31]....
        /*014c*/ 	.word	0x00003fa0


	//   ....[32]....
        /*0150*/ 	.word	0x00004010


	//   ....[33]....
        /*0154*/ 	.word	0x000040e0


	//   ....[34]....
        /*0158*/ 	.word	0x00004150


	//   ....[35]....
        /*015c*/ 	.word	0x000041c0


	//----- nvinfo : EIATTR_EXIT_INSTR_OFFSETS
	.align		4
.L_3409:
        /*0160*/ 	.byte	0x04, 0x1c
        /*0162*/ 	.short	(.L_3411 - .L_3410)


	//   ....[0]....
.L_3410:
        /*0164*/ 	.word	0x00003670


	//   ....[1]....
        /*0168*/ 	.word	0x000037d0


	//----- nvinfo : EIATTR_CTAIDZ_USED
	.align		4
.L_3411:
        /*016c*/ 	.byte	0x01, 0x04
	.zero		2


	//----- nvinfo : EIATTR_CRS_STACK_SIZE
	.align		4
        /*0170*/ 	.byte	0x04, 0x1e
        /*0172*/ 	.short	(.L_3413 - .L_3412)
.L_3412:
        /*0174*/ 	.word	0x00000000
.L_3413:


//--------------------- .nv.info._Z30group_norm_nhwc_bwd_sum_kernelI11Fp16IOFp16WLi256EEv26Group_norm_nhwc_bwd_params --------------------------
	.section	.nv.info._Z30group_norm_nhwc_bwd_sum_kernelI11Fp16IOFp16WLi256EEv26Group_norm_nhwc_bwd_params,"",@"SHT_CUDA_INFO"
	.sectionflags	@""
	.align	4


	//----- nvinfo : EIATTR_CUDA_API_VERSION
	.align		4
        /*0000*/ 	.byte	0x04, 0x37
        /*0002*/ 	.short	(.L_3415 - .L_3414)
.L_3414:
        /*0004*/ 	.word	0x00000082


	//----- nvinfo : EIATTR_SW2861232_WAR
	.align		4
.L_3415:
        /*0008*/ 	.byte	0x01, 0x35
	.zero		2


	//----- nvinfo : EIATTR_PARAM_CBANK
	.align		4
        /*000c*/ 	.byte	0x04, 0x0a
        /*000e*/ 	.short	(.L_3417 - .L_3416)
	.align		4
.L_3416:
        /*0010*/ 	.word	index@(.nv.constant0._Z30group_norm_nhwc_bwd_sum_kernelI11Fp16IOFp16WLi256EEv26Group_norm_nhwc_bwd_params)
        /*0014*/ 	.short	0x0160
        /*0016*/ 	.short	0x00b8


	//----- nvinfo : EIATTR_CBANK_PARAM_SIZE
	.align		4
.L_3417:
        /*0018*/ 	.byte	0x03, 0x19
        /*001a*/ 	.short	0x00b8


	//----- nvinfo : EIATTR_KPARAM_INFO
	.align		4
        /*001c*/ 	.byte	0x04, 0x17
        /*001e*/ 	.short	(.L_3419 - .L_3418)
.L_3418:
        /*0020*/ 	.word	0x00000000
        /*0024*/ 	.short	0x0000
        /*0026*/ 	.short	0x0000
        /*0028*/ 	.byte	0x00, 0xf0, 0xe1, 0x02


	//----- nvinfo : EIATTR_MAXREG_COUNT
	.align		4
.L_3419:
        /*002c*/ 	.byte	0x03, 0x1b
        /*002e*/ 	.short	0x00ff


	//----- nvinfo : EIATTR_NUM_BARRIERS
	.align		4
        /*0030*/ 	.byte	0x02, 0x4c
        /*0032*/ 	.byte	0x01
	.zero		1


	//----- nvinfo : EIATTR_MERCURY_ISA_VERSION
	.align		4
        /*0034*/ 	.byte	0x03, 0x5f
        /*0036*/ 	.short	0x0000


	//----- nvinfo : EIATTR_COOP_GROUP_MASK_REGIDS
	.align		4
        /*0038*/ 	.byte	0x04, 0x29
        /*003a*/ 	.short	(.L_3421 - .L_3420)


	//   ....[0]....
.L_3420:
        /*003c*/ 	.word	0xffffffff


	//   ....[1]....
        /*0040*/ 	.word	0xffffffff


	//   ....[2]....
        /*0044*/ 	.word	0xffffffff


	//   ....[3]....
        /*0048*/ 	.word	0xffffffff


	//   ....[4]....
        /*004c*/ 	.word	0xffffffff


	//   ....[5]....
        /*0050*/ 	.word	0xffffffff


	//   ....[6]....
        /*0054*/ 	.word	0xffffffff


	//   ....[7]....
        /*0058*/ 	.word	0xffffffff


	//   ....[8]....
        /*005c*/ 	.word	0xffffffff


	//   ....[9]....
        /*0060*/ 	.word	0xffffffff


	//   ....[10]....
        /*0064*/ 	.word	0xffffffff


	//   ....[11]....
        /*0068*/ 	.word	0xffffffff


	//   ....[12]....
        /*006c*/ 	.word	0xffffffff


	//   ....[13]....
        /*0070*/ 	.word	0xffffffff


	//   ....[14]....
        /*0074*/ 	.word	0xffffffff


	//   ....[15]....
        /*0078*/ 	.word	0xffffffff


	//   ....[16]....
        /*007c*/ 	.word	0xffffffff


	//   ....[17]....
        /*0080*/ 	.word	0xffffffff


	//   ....[18]....
        /*0084*/ 	.word	0xffffffff


	//   ....[19]....
        /*0088*/ 	.word	0xffffffff


	//   ....[20]....
        /*008c*/ 	.word	0xffffffff


	//   ....[21]....
        /*0090*/ 	.word	0xffffffff


	//   ....[22]....
        /*0094*/ 	.word	0xffffffff


	//   ....[23]....
        /*0098*/ 	.word	0xffffffff


	//   ....[24]....
        /*009c*/ 	.word	0xffffffff


	//   ....[25]....
        /*00a0*/ 	.word	0xffffffff


	//   ....[26]....
        /*00a4*/ 	.word	0xffffffff


	//   ....[27]....
        /*00a8*/ 	.word	0xffffffff


	//   ....[28]....
        /*00ac*/ 	.word	0xffffffff


	//   ....[29]....
        /*00b0*/ 	.word	0xffffffff


	//   ....[30]....
        /*00b4*/ 	.word	0xffffffff


	//   ....[31]....
        /*00b8*/ 	.word	0xffffffff


	//   ....[32]....
        /*00bc*/ 	.word	0xffffffff


	//   ....[33]....
        /*00c0*/ 	.word	0xffffffff


	//   ....[34]....
        /*00c4*/ 	.word	0xffffffff


	//   ....[35]....
        /*00c8*/ 	.word	0xffffffff


	//----- nvinfo : EIATTR_COOP_GROUP_INSTR_OFFSETS
	.align		4
.L_3421:
        /*00cc*/ 	.byte	0x04, 0x28
        /*00ce*/ 	.short	(.L_3423 - .L_3422)


	//   ....[0]....
.L_3422:
        /*00d0*/ 	.word	0x00002530


	//   ....[1]....
        /*00d4*/ 	.word	0x00002560


	//   ....[2]....
        /*00d8*/ 	.word	0x00002590


	//   ....[3]....
        /*00dc*/ 	.word	0x00002610


	//   ....[4]....
        /*00e0*/ 	.word	0x00002640


	//   ....[5]....
        /*00e4*/ 	.word	0x00002650


	//   ....[6]....
        /*00e8*/ 	.word	0x00002680


	//   ....[7]....
        /*00ec*/ 	.word	0x000026c0


	//   ....[8]....
        /*00f0*/ 	.word	0x000026f0


	//   ....[9]....
        /*00f4*/ 	.word	0x00002710


	//   ....[10]....
        /*00f8*/ 	.word	0x00002760


	//   ....[11]....
        /*00fc*/ 	.word	0x00002790


	//   ....[12]....
        /*0100*/ 	.word	0x000027b0


	//   ....[13]....
        /*0104*/ 	.word	0x00002800


	//   ....[14]....
        /*0108*/ 	.word	0x00002830


	//   ....[15]....
        /*010c*/ 	.word	0x00002880


	//   ....[16]....
        /*0110*/ 	.word	0x000028a0


	//   ....[17]....
        /*0114*/ 	.word	0x000028b0


	//   ....[18]....
        /*0118*/ 	.word	0x00003200


	//   ....[19]....
        /*011c*/ 	.word	0x00003280


	//   ....[20]....
        /*0120*/ 	.word	0x000032f0


	//   ....[21]....
        /*0124*/ 	.word	0x000033f0


	//   ....[22]....
        /*0128*/ 	.word	0x00003460


	//   ....[23]....
        /*012c*/ 	.word	0x000034d0


	//   ....[24]....
        /*0130*/ 	.word	0x000035a0


	//   ....[25]....
        /*0134*/ 	.word	0x00003610


	//   ....[26]....
        /*0138*/ 	.word	0x00003680


	//   ....[27]....
        /*013c*/ 	.word	0x00003750


	//   ....[28]....
        /*0140*/ 	.word	0x000037c0


	//   ....[29]....
        /*0144*/ 	.word	0x00003830


	//   ....[30]....
        /*0148*/ 	.word	0x00003900


	//   ....[31]....
        /*014c*/ 	.word	0x00003970


	//   ....[32]....
        /*0150*/ 	.word	0x000039e0


	//   ....[33]....
        /*0154*/ 	.word	0x00003ab0


	//   ....[34]....
        /*0158*/ 	.word	0x00003b20


	//   ....[35]....
        /*015c*/ 	.word	0x00003b90


	//----- nvinfo : EIATTR_EXIT_INSTR_OFFSETS
	.align		4
.L_3423:
        /*0160*/ 	.byte	0x04, 0x1c
        /*0162*/ 	.short	(.L_3425 - .L_3424)


	//   ....[0]....
.L_3424:
        /*0164*/ 	.word	0x00003040


	//   ....[1]....
        /*0168*/ 	.word	0x000031a0


	//----- nvinfo : EIATTR_CTAIDZ_USED
	.align		4
.L_3425:
        /*016c*/ 	.byte	0x01, 0x04
	.zero		2


	//----- nvinfo : EIATTR_CRS_STACK_SIZE
	.align		4
        /*0170*/ 	.byte	0x04, 0x1e
        /*0172*/ 	.short	(.L_3427 - .L_3426)
.L_3426:
        /*0174*/ 	.word	0x00000000
.L_3427:


//--------------------- .nv.info._Z30group_norm_nhwc_bwd_sum_kernelI11Fp16IOFp16WLi120EEv26Group_norm_nhwc_bwd_params --------------------------
	.section	.nv.info._Z30group_norm_nhwc_bwd_sum_kernelI11Fp16IOFp16WLi120EEv26Group_norm_nhwc_bwd_params,"",@"SHT_CUDA_INFO"
	.sectionflags	@""
	.align	4


	//----- nvinfo : EIATTR_CUDA_API_VERSION
	.align		4
        /*0000*/ 	.byte	0x04, 0x37
        /*0002*/ 	.short	(.L_3429 - .L_3428)
.L_3428:
        /*0004*/ 	.word	0x00000082


	//----- nvinfo : EIATTR_SW2861232_WAR
	.align		4
.L_3429:
        /*0008*/ 	.byte	0x01, 0x35
	.zero		2


	//----- nvinfo : EIATTR_PARAM_CBANK
	.align		4
        /*000c*/ 	.byte	0x04, 0x0a
        /*000e*/ 	.short	(.L_3431 - .L_3430)
	.align		4
.L_3430:
        /*0010*/ 	.word	index@(.nv.constant0._Z30group_norm_nhwc_bwd_sum_kernelI11Fp16IOFp16WLi120EEv26Group_norm_nhwc_bwd_params)
        /*0014*/ 	.short	0x0160
        /*0016*/ 	.short	0x00b8


	//----- nvinfo : EIATTR_CBANK_PARAM_SIZE
	.align		4
.L_3431:
        /*0018*/ 	.byte	0x03, 0x19
        /*001a*/ 	.short	0x00b8


	//----- nvinfo : EIATTR_KPARAM_INFO
	.align		4
        /*001c*/ 	.byte	0x04, 0x17
        /*001e*/ 	.short	(.L_3433 - .L_3432)
.L_3432:
        /*0020*/ 	.word	0x00000000
        /*0024*/ 	.short	0x0000
        /*0026*/ 	.short	0x0000
        /*0028*/ 	.byte	0x00, 0xf0, 0xe1, 0x02


	//----- nvinfo : EIATTR_MAXREG_COUNT
	.align		4
.L_3433:
        /*002c*/ 	.byte	0x03, 0x1b
        /*002e*/ 	.short	0x00ff


	//----- nvinfo : EIATTR_NUM_BARRIERS
	.align		4
        /*0030*/ 	.byte	0x02, 0x4c
        /*0032*/ 	.byte	0x01
	.zero		1


	//----- nvinfo : EIATTR_MERCURY_ISA_VERSION
	.align		4
        /*0034*/ 	.byte	0x03, 0x5f
        /*0036*/ 	.short	0x0000


	//----- nvinfo : EIATTR_COOP_GROUP_MASK_REGIDS
	.align		4
        /*0038*/ 	.byte	0x04, 0x29
        /*003a*/ 	.short	(.L_3435 - .L_3434)


	//   ....[0]....
.L_3434:
        /*003c*/ 	.word	0xffffffff


	//   ....[1]....
        /*0040*/ 	.word	0xffffffff


	//   ....[2]....
        /*0044*/ 	.word	0xffffffff


	//   ....[3]....
        /*0048*/ 	.word	0xffffffff


	//   ....[4]....
        /*004c*/ 	.word	0xffffffff


	//   ....[5]....
        /*0050*/ 	.word	0xffffffff


	//   ....[6]....
        /*0054*/ 	.word	0xffffffff


	//   ....[7]....
        /*0058*/ 	.word	0xffffffff


	//   ....[8]....
        /*005c*/ 	.word	0xffffffff


	//   ....[9]....
        /*0060*/ 	.word	0xffffffff


	//   ....[10]....
        /*0064*/ 	.word	0xffffffff


	//   ....[11]....
        /*0068*/ 	.word	0xffffffff


	//   ....[12]....
        /*006c*/ 	.word	0xffffffff


	//   ....[13]....
        /*0070*/ 	.word	0xffffffff


	//   ....[14]....
        /*0074*/ 	.word	0xffffffff


	//   ....[15]....
        /*0078*/ 	.word	0xffffffff


	//   ....[16]....
        /*007c*/ 	.word	0xffffffff


	//   ....[17]....
        /*0080*/ 	.word	0xffffffff


	//   ....[18]....
        /*0084*/ 	.word	0xffffffff


	//   ....[19]....
        /*0088*/ 	.word	0xffffffff


	//   ....[20]....
        /*008c*/ 	.word	0xffffffff


	//   ....[21]....
        /*0090*/ 	.word	0xffffffff


	//----- nvinfo : EIATTR_COOP_GROUP_INSTR_OFFSETS
	.align		4
.L_3435:
        /*0094*/ 	.byte	0x04, 0x28
        /*0096*/ 	.short	(.L_3437 - .L_3436)


	//   ....[0]....
.L_3436:
        /*0098*/ 	.word	0x00002470


	//   ....[1]....
        /*009c*/ 	.word	0x00002490


	//   ....[2]....
        /*00a0*/ 	.word	0x000025a0


	//   ....[3]....
        /*00a4*/ 	.word	0x000025b0


	//   ....[4]....
        /*00a8*/ 	.word	0x00002630


	//   ....[5]....
        /*00ac*/ 	.word	0x00002650


	//   ....[6]....
        /*00b0*/ 	.word	0x00002760


	//   ....[7]....
        /*00b4*/ 	.word	0x00002770


	//   ....[8]....
        /*00b8*/ 	.word	0x000027f0


	//   ....[9]....
        /*00bc*/ 	.word	0x00002810


	//   ....[10]....
        /*00c0*/ 	.word	0x00002920


	//   ....[11]....
        /*00c4*/ 	.word	0x00002930


	//   ....[12]....
        /*00c8*/ 	.word	0x000029b0


	//   ....[13]....
        /*00cc*/ 	.word	0x000029d0


	//   ....[14]....
        /*00d0*/ 	.word	0x00002b00


	//   ....[15]....
        /*00d4*/ 	.word	0x00002b10


	//   ....[16]....
        /*00d8*/ 	.word	0x00002b90


	//   ....[17]....
        /*00dc*/ 	.word	0x00002bb0


	//   ....[18]....
        /*00e0*/ 	.word	0x00002c90


	//   ....[19]....
        /*00e4*/ 	.word	0x00002ca0


	//   ....[20]....
        /*00e8*/ 	.word	0x00002d20


	//   ....[21]....
        /*00ec*/ 	.word	0x00002d30


	//----- nvinfo : EIATTR_EXIT_INSTR_OFFSETS
	.align		4
.L_3437:
        /*00f0*/ 	.byte	0x04, 0x1c
        /*00f2*/ 	.short	(.L_3439 - .L_3438)


	//   ....[0]....
.L_3438:
        /*00f4*/ 	.word	0x00003200


	//   ....[1]....
        /*00f8*/ 	.word	0x00003360


	//----- nvinfo : EIATTR_CTAIDZ_USED
	.align		4
.L_3439:
        /*00fc*/ 	.byte	0x01, 0x04
	.zero		2


	//----- nvinfo : EIATTR_CRS_STACK_SIZE
	.align		4
        /*0100*/ 	.byte	0x04, 0x1e
        /*0102*/ 	.short	(.L_3441 - .L_3440)
.L_3440:
        /*0104*/ 	.word	0x00000000
.L_3441:


//--------------------- .nv.info._Z30group_norm_nhwc_bwd_sum_kernelI11Fp16IOFp16WLi140EEv26Group_norm_nhwc_bwd_params --------------------------
	.section	.nv.info._Z30group_norm_nhwc_bwd_sum_kernelI11Fp16IOFp16WLi140EEv26Group_norm_nhwc_bwd_params,"",@"SHT_CUDA_INFO"
	.sectionflags	@""
	.align	4


	//----- nvinfo : EIATTR_CUDA_API_VERSION
	.align		4
        /*0000*/ 	.byte	0x04, 0x37
        /*0002*/ 	.short	(.L_3443 - .L_3442)
.L_3442:
        /*0004*/ 	.word	0x00000082


	//----- nvinfo : EIATTR_SW2861232_WAR
	.align		4
.L_3443:
        /*0008*/ 	.byte	0x01, 0x35
	.zero		2


	//----- nvinfo : EIATTR_PARAM_CBANK
	.align		4
        /*000c*/ 	.byte	0x04, 0x0a
        /*000e*/ 	.short	(.L_3445 - .L_3444)
	.align		4
.L_3444:
        /*0010*/ 	.word	index@(.nv.constant0._Z30group_norm_nhwc_bwd_sum_kernelI11Fp16IOFp16WLi140EEv26Group_norm_nhwc_bwd_params)
        /*0014*/ 	.short	0x0160
        /*0016*/ 	.short	0x00b8


	//----- nvinfo : EIATTR_CBANK_PARAM_SIZE
	.align		4
.L_3445:
        /*0018*/ 	.byte	0x03, 0x19
        /*001a*/ 	.short	0x00b8


	//----- nvinfo : EIATTR_KPARAM_INFO
	.align		4
        /*001c*/ 	.byte	0x04, 0x17
        /*001e*/ 	.short	(.L_3447 - .L_3446)
.L_3446:
        /*0020*/ 	.word	0x00000000
        /*0024*/ 	.short	0x0000
        /*0026*/ 	.short	0x0000
        /*0028*/ 	.byte	0x00, 0xf0, 0xe1, 0x02


	//----- nvinfo : EIATTR_MAXREG_COUNT
	.align		4
.L_3447:
        /*002c*/ 	.byte	0x03, 0x1b
        /*002e*/ 	.short	0x00ff


	//----- nvinfo : EIATTR_NUM_BARRIERS
	.align		4
        /*0030*/ 	.byte	0x02, 0x4c
        /*0032*/ 	.byte	0x01
	.zero		1


	//----- nvinfo : EIATTR_MERCURY_ISA_VERSION
	.align		4
        /*0034*/ 	.byte	0x03, 0x5f
        /*0036*/ 	.short	0x0000


	//----- nvinfo : EIATTR_COOP_GROUP_MASK_REGIDS
	.align		4
        /*0038*/ 	.byte	0x04, 0x29
        /*003a*/ 	.short	(.L_3449 - .L_3448)


	//   ....[0]....
.L_3448:
        /*003c*/ 	.word	0xffffffff


	//   ....[1]....
        /*0040*/ 	.word	0xffffffff


	//   ....[2]....
        /*0044*/ 	.word	0xffffffff


	//   ....[3]....
        /*0048*/ 	.word	0xffffffff


	//   ....[4]....
        /*004c*/ 	.word	0xffffffff


	//   ....[5]....
        /*0050*/ 	.word	0xffffffff


	//   ....[6]....
        /*0054*/ 	.word	0xffffffff


	//   ....[7]....
        /*0058*/ 	.word	0xffffffff


	//   ....[8]....
        /*005c*/ 	.word	0xffffffff


	//   ....[9]....
        /*0060*/ 	.word	0xffffffff


	//   ....[10]....
        /*0064*/ 	.word	0xffffffff


	//   ....[11]....
        /*0068*/ 	.word	0xffffffff


	//   ....[12]....
        /*006c*/ 	.word	0xffffffff


	//   ....[13]....
        /*0070*/ 	.word	0xffffffff


	//   ....[14]....
        /*0074*/ 	.word	0xffffffff


	//   ....[15]....
        /*0078*/ 	.word	0xffffffff


	//   ....[16]....
        /*007c*/ 	.word	0xffffffff


	//   ....[17]....
        /*0080*/ 	.word	0xffffffff


	//   ....[18]....
        /*0084*/ 	.word	0xffffffff


	//   ....[19]....
        /*0088*/ 	.word	0xffffffff


	//   ....[20]....
        /*008c*/ 	.word	0xffffffff


	//   ....[21]....
        /*0090*/ 	.word	0xffffffff


	//----- nvinfo : EIATTR_COOP_GROUP_INSTR_OFFSETS
	.align		4
.L_3449:
        /*0094*/ 	.byte	0x04, 0x28
        /*0096*/ 	.short	(.L_3451 - .L_3450)


	//   ....[0]....
.L_3450:
        /*0098*/ 	.word	0x000024c0


	//   ....[1]....
        /*009c*/ 	.word	0x000024e0


	//   ....[2]....
        /*00a0*/ 	.word	0x000025f0


	//   ....[3]....
        /*00a4*/ 	.word	0x00002600


	//   ....[4]....
        /*00a8*/ 	.word	0x00002680


	//   ....[5]....
        /*00ac*/ 	.word	0x000026a0


	//   ....[6]....
        /*00b0*/ 	.word	0x000027b0


	//   ....[7]....
        /*00b4*/ 	.word	0x000027c0


	//   ....[8]....
        /*00b8*/ 	.word	0x00002840


	//   ....[9]....
        /*00bc*/ 	.word	0x00002860


	//   ....[10]....
        /*00c0*/ 	.word	0x00002970


	//   ....[11]....
        /*00c4*/ 	.word	0x00002980


	//   ....[12]....
        /*00c8*/ 	.word	0x00002a00


	//   ....[13]....
        /*00cc*/ 	.word	0x00002a20


	//   ....[14]....
        /*00d0*/ 	.word	0x00002b50


	//   ....[15]....
        /*00d4*/ 	.word	0x00002b60


	//   ....[16]....
        /*00d8*/ 	.word	0x00002be0


	//   ....[17]....
        /*00dc*/ 	.word	0x00002c00


	//   ....[18]....
        /*00e0*/ 	.word	0x00002ce0


	//   ....[19]....
        /*00e4*/ 	.word	0x00002cf0


	//   ....[20]....
        /*00e8*/ 	.word	0x00002d70


	//   ....[21]....
        /*00ec*/ 	.word	0x00002d80


	//----- nvinfo : EIATTR_EXIT_INSTR_OFFSETS
	.align		4
.L_3451:
        /*00f0*/ 	.byte	0x04, 0x1c
        /*00f2*/ 	.short	(.L_3453 - .L_3452)


	//   ....[0]....
.L_3452:
        /*00f4*/ 	.word	0x000032f0


	//   ....[1]....
        /*00f8*/ 	.word	0x00003450


	//----- nvinfo : EIATTR_CTAIDZ_USED
	.align		4
.L_3453:
        /*00fc*/ 	.byte	0x01, 0x04
	.zero		2


	//----- nvinfo : EIATTR_CRS_STACK_SIZE
	.align		4
        /*0100*/ 	.byte	0x04, 0x1e
        /*0102*/ 	.short	(.L_3455 - .L_3454)
.L_3454:
        /*0104*/ 	.word	0x00000000
.L_3455:


//--------------------- .nv.info._Z30group_norm_nhwc_bwd_sum_kernelI11Fp16IOFp16WLi160EEv26Group_norm_nhwc_bwd_params --------------------------
	.section	.nv.info._Z30group_norm_nhwc_bwd_sum_kernelI11Fp16IOFp16WLi160EEv26Group_norm_nhwc_bwd_params,"",@"SHT_CUDA_INFO"
	.sectionflags	@""
	.align	4


	//----- nvinfo : EIATTR_CUDA_API_VERSION
	.align		4
        /*0000*/ 	.byte	0x04, 0x37
        /*0002*/ 	.short	(.L_3457 - .L_3456)
.L_3456:
        /*0004*/ 	.word	0x00000082


	//----- nvinfo : EIATTR_SW2861232_WAR
	.align		4
.L_3457:
        /*0008*/ 	.byte	0x01, 0x35
	.zero		2


	//----- nvinfo : EIATTR_PARAM_CBANK
	.align		4
        /*000c*/ 	.byte	0x04, 0x0a
        /*000e*/ 	.short	(.L_3459 - .L_3458)
	.align		4
.L_3458:
        /*0010*/ 	.word	index@(.nv.constant0._Z30group_norm_nhwc_bwd_sum_kernelI11Fp16IOFp16WLi160EEv26Group_norm_nhwc_bwd_params)
        /*0014*/ 	.short	0x0160
        /*0016*/ 	.short	0x00b8


	//----- nvinfo : EIATTR_CBANK_PARAM_SIZE
	.align		4
.L_3459:
        /*0018*/ 	.byte	0x03, 0x19
        /*001a*/ 	.short	0x00b8


	//----- nvinfo : EIATTR_KPARAM_INFO
	.align		4
        /*001c*/ 	.byte	0x04, 0x17
        /*001e*/ 	.short	(.L_3461 - .L_3460)
.L_3460:
        /*0020*/ 	.word	0x00000000
        /*0024*/ 	.short	0x0000
        /*0026*/ 	.short	0x0000
        /*0028*/ 	.byte	0x00, 0xf0, 0xe1, 0x02


	//----- nvinfo : EIATTR_MAXREG_COUNT
	.align		4
.L_3461:
        /*002c*/ 	.byte	0x03, 0x1b
        /*002e*/ 	.short	0x00ff


	//----- nvinfo : EIATTR_NUM_BARRIERS
	.align		4
        /*0030*/ 	.byte	0x02, 0x4c
        /*0032*/ 	.byte	0x01
	.zero		1


	//----- nvinfo : EIATTR_MERCURY_ISA_VERSION
	.align		4
        /*0034*/ 	.byte	0x03, 0x5f
        /*0036*/ 	.short	0x0000


	//----- nvinfo : EIATTR_COOP_GROUP_MASK_REGIDS
	.align		4
        /*0038*/ 	.byte	0x04, 0x29
        /*003a*/ 	.short	(.L_3463 - .L_3462)


	//   ....[0]....
.L_3462:
        /*003c*/ 	.word	0xffffffff


	//   ....[1]....
        /*0040*/ 	.word	0xffffffff


	//   ....[2]....
        /*0044*/ 	.word	0xffffffff


	//   ....[3]....
        /*0048*/ 	.word	0xffffffff


	//   ....[4]....
        /*004c*/ 	.word	0xffffffff


	//   ....[5]....
        /*0050*/ 	.word	0xffffffff


	//   ....[6]....
        /*0054*/ 	.word	0xffffffff


	//   ....[7]....
        /*0058*/ 	.word	0xffffffff


	//   ....[8]....
        /*005c*/ 	.word	0xffffffff


	//   ....[9]....
        /*0060*/ 	.word	0xffffffff


	//   ....[10]....
        /*0064*/ 	.word	0xffffffff


	//   ....[11]....
        /*0068*/ 	.word	0xffffffff


	//   ....[12]....
        /*006c*/ 	.word	0xffffffff


	//   ....[13]....
        /*0070*/ 	.word	0xffffffff


	//   ....[14]....
        /*0074*/ 	.word	0xffffffff


	//   ....[15]....
        /*0078*/ 	.word	0xffffffff


	//   ....[16]....
        /*007c*/ 	.word	0xffffffff


	//   ....[17]....
        /*0080*/ 	.word	0xffffffff


	//   ....[18]....
        /*0084*/ 	.word	0xffffffff


	//   ....[19]....
        /*0088*/ 	.word	0xffffffff


	//   ....[20]....
        /*008c*/ 	.word	0xffffffff


	//   ....[21]....
        /*0090*/ 	.word	0xffffffff


	//   ....[22]....
        /*0094*/ 	.word	0xffffffff


	//   ....[23]....
        /*0098*/ 	.word	0xffffffff


	//   ....[24]....
        /*009c*/ 	.word	0xffffffff


	//   ....[25]....
        /*00a0*/ 	.word	0xffffffff


	//   ....[26]....
        /*00a4*/ 	.word	0xffffffff


	//   ....[27]....
        /*00a8*/ 	.word	0xffffffff


	//   ....[28]....
        /*00ac*/ 	.word	0xffffffff


	//   ....[29]....
        /*00b0*/ 	.word	0xffffffff


	//   ....[30]....
        /*00b4*/ 	.word	0xffffffff


	//   ....[31]....
        /*00b8*/ 	.word	0xffffffff


	//   ....[32]....
        /*00bc*/ 	.word	0xffffffff


	//   ....[33]....
        /*00c0*/ 	.word	0xffffffff


	//   ....[34]....
        /*00c4*/ 	.word	0xffffffff


	//   ....[35]....
        /*00c8*/ 	.word	0xffffffff


	//----- nvinfo : EIATTR_COOP_GROUP_INSTR_OFFSETS
	.align		4
.L_3463:
        /*00cc*/ 	.byte	0x04, 0x28
        /*00ce*/ 	.short	(.L_3465 - .L_3464)


	//   ....[0]....
.L_3464:
        /*00d0*/ 	.word	0x000023e0


	//   ....[1]....
        /*00d4*/ 	.word	0x00002410


	//   ....[2]....
        /*00d8*/ 	.word	0x00002440


	//   ....[3]....
        /*00dc*/ 	.word	0x000024c0


	//   ....[4]....
        /*00e0*/ 	.word	0x000024f0


	//   ....[5]....
        /*00e4*/ 	.word	0x00002500


	//   ....[6]....
        /*00e8*/ 	.word	0x00002530


	//   ....[7]....
        /*00ec*/ 	.word	0x00002570


	//   ....[8]....
        /*00f0*/ 	.word	0x000025a0


	//   ....[9]....
        /*00f4*/ 	.word	0x000025c0


	//   ....[10]....
        /*00f8*/ 	.word	0x00002610


	//   ....[11]....
        /*00fc*/ 	.word	0x00002640


	//   ....[12]....
        /*0100*/ 	.word	0x00002660


	//   ....[13]....
        /*0104*/ 	.word	0x000026b0


	//   ....[14]....
        /*0108*/ 	.word	0x000026e0


	//   ....[15]....
        /*010c*/ 	.word	0x00002740


	//   ....[16]....
        /*0110*/ 	.word	0x00002750


	//   ....[17]....
        /*0114*/ 	.word	0x00002760


	//   ....[18]....
        /*0118*/ 	.word	0x00002ec0


	//   ....[19]....
        /*011c*/ 	.word	0x00002f40


	//   ....[20]....
        /*0120*/ 	.word	0x00002fb0


	//   ....[21]....
        /*0124*/ 	.word	0x000030b0


	//   ....[22]....
        /*0128*/ 	.word	0x00003120


	//   ....[23]....
        /*012c*/ 	.word	0x00003190


	//   ....[24]....
        /*0130*/ 	.word	0x00003260


	//   ....[25]....
        /*0134*/ 	.word	0x000032d0


	//   ....[26]....
        /*0138*/ 	.word	0x00003340


	//   ....[27]....
        /*013c*/ 	.word	0x00003410


	//   ....[28]....
        /*0140*/ 	.word	0x00003480


	//   ....[29]....
        /*0144*/ 	.word	0x000034f0


	//   ....[30]....
        /*0148*/ 	.word	0x000035c0


	//   ....[31]....
        /*014c*/ 	.word	0x00003630


	//   ....[32]....
        /*0150*/ 	.word	0x000036a0


	//   ....[33]....
        /*0154*/ 	.word	0x00003770


	//   ....[34]....
        /*0158*/ 	.word	0x000037e0


	//   ....[35]....
        /*015c*/ 	.word	0x00003850


	//----- nvinfo : EIATTR_EXIT_INSTR_OFFSETS
	.align		4
.L_3465:
        /*0160*/ 	.byte	0x04, 0x1c
        /*0162*/ 	.short	(.L_3467 - .L_3466)


	//   ....[0]....
.L_3466:
        /*0164*/ 	.word	0x00002d00


	//   ....[1]....
        /*0168*/ 	.word	0x00002e60


	//----- nvinfo : EIATTR_CTAIDZ_USED
	.align		4
.L_3467:
        /*016c*/ 	.byte	0x01, 0x04
	.zero		2


	//----- nvinfo : EIATTR_CRS_STACK_SIZE
	.align		4
        /*0170*/ 	.byte	0x04, 0x1e
        /*0172*/ 	.short	(.L_3469 - .L_3468)
.L_3468:
        /*0174*/ 	.word	0x00000000
.L_3469:


//--------------------- .nv.callgraph             --------------------------
	.section	.nv.callgraph,"",@"SHT_CUDA_CALLGRAPH"
	.align	4
	.sectionentsize	8
	.align		4
        /*0000*/ 	.word	0x00000000
	.align		4
        /*0004*/ 	.word	0xffffffff
	.align		4
        /*0008*/ 	.word	0x00000000
	.align		4
        /*000c*/ 	.word	0xfffffffe
	.align		4
        /*0010*/ 	.word	0x00000000
	.align		4
        /*0014*/ 	.word	0xfffffffd
	.align		4
        /*0018*/ 	.word	0x00000000
	.align		4
        /*001c*/ 	.word	0xfffffffc


//--------------------- .nv.rel.action            --------------------------
	.section	.nv.rel.action,"",@"SHT_CUDA_RELOCINFO"
	.align	8
	.sectionentsize	8
        /*0000*/ 	.byte	0x73, 0x00, 0x00, 0x00, 0x00, 0x00, 0x00, 0x00, 0x00, 0x00, 0x00, 0x11, 0x25, 0x00, 0x05, 0x36


//--------------------- .nv.constant4             --------------------------
	.section	.nv.constant4,"a",@progbits
	.align	8
	.align		8
.nv.constant4:
        /*0000*/ 	.dword	_ZN62_INTERNAL_4569dee4_31_group_norm_nhwc_bwd_two_pass_cu_4d61947e4cuda3std3__45__cpo5beginE
	.align		8
        /*0008*/ 	.dword	_ZN62_INTERNAL_4569dee4_31_group_norm_nhwc_bwd_two_pass_cu_4d61947e4cuda3std3__45__cpo3endE
	.align		8
        /*0010*/ 	.dword	_ZN62_INTERNAL_4569dee4_31_group_norm_nhwc_bwd_two_pass_cu_4d61947e4cuda3std3__45__cpo6cbeginE
	.align		8
        /*0018*/ 	.dword	_ZN62_INTERNAL_4569dee4_31_group_norm_nhwc_bwd_two_pass_cu_4d61947e4cuda3std3__45__cpo4cendE
	.align		8
        /*0020*/ 	.dword	_ZN62_INTERNAL_4569dee4_31_group_norm_nhwc_bwd_two_pass_cu_4d61947e4cuda3std3__45__cpo6rbeginE
	.align		8
        /*0028*/ 	.dword	_ZN62_INTERNAL_4569dee4_31_group_norm_nhwc_bwd_two_pass_cu_4d61947e4cuda3std3__45__cpo4rendE
	.align		8
        /*0030*/ 	.dword	_ZN62_INTERNAL_4569dee4_31_group_norm_nhwc_bwd_two_pass_cu_4d61947e4cuda3std3__45__cpo7crbeginE
	.align		8
        /*0038*/ 	.dword	_ZN62_INTERNAL_4569dee4_31_group_norm_nhwc_bwd_two_pass_cu_4d61947e4cuda3std3__45__cpo5crendE
	.align		8
        /*0040*/ 	.dword	_ZN62_INTERNAL_4569dee4_31_group_norm_nhwc_bwd_two_pass_cu_4d61947e4cuda3std3__464_GLOBAL__N__4569dee4_31_group_norm_nhwc_bwd_two_pass_cu_4d61947e6ignoreE
	.align		8
        /*0048*/ 	.dword	_ZN62_INTERNAL_4569dee4_31_group_norm_nhwc_bwd_two_pass_cu_4d61947e4cuda3std3__419piecewise_constructE
	.align		8
        /*0050*/ 	.dword	_ZN62_INTERNAL_4569dee4_31_group_norm_nhwc_bwd_two_pass_cu_4d61947e4cuda3std3__48in_placeE
	.align		8
        /*0058*/ 	.dword	_ZN62_INTERNAL_4569dee4_31_group_norm_nhwc_bwd_two_pass_cu_4d61947e4cuda3std3__420unreachable_sentinelE
	.align		8
        /*0060*/ 	.dword	_ZN62_INTERNAL_4569dee4_31_group_norm_nhwc_bwd_two_pass_cu_4d61947e4cuda3std3__47nulloptE
	.align		8
        /*0068*/ 	.dword	_ZN62_INTERNAL_4569dee4_31_group_norm_nhwc_bwd_two_pass_cu_4d61947e4cuda3std3__48unexpectE
	.align		8
        /*0070*/ 	.dword	_ZN62_INTERNAL_4569dee4_31_group_norm_nhwc_bwd_two_pass_cu_4d61947e4cuda3std6ranges3__45__cpo4swapE
	.align		8
        /*0078*/ 	.dword	_ZN62_INTERNAL_4569dee4_31_group_norm_nhwc_bwd_two_pass_cu_4d61947e4cuda3std6ranges3__45__cpo9iter_moveE
	.align		8
        /*0080*/ 	.dword	_ZN62_INTERNAL_4569dee4_31_group_norm_nhwc_bwd_two_pass_cu_4d61947e4cuda3std6ranges3__45__cpo5beginE
	.align		8
        /*0088*/ 	.dword	_ZN62_INTERNAL_4569dee4_31_group_norm_nhwc_bwd_two_pass_cu_4d61947e4cuda3std6ranges3__45__cpo3endE
	.align		8
        /*0090*/ 	.dword	_ZN62_INTERNAL_4569dee4_31_group_norm_nhwc_bwd_two_pass_cu_4d61947e4cuda3std6ranges3__45__cpo6cbeginE
	.align		8
        /*0098*/ 	.dword	_ZN62_INTERNAL_4569dee4_31_group_norm_nhwc_bwd_two_pass_cu_4d61947e4cuda3std6ranges3__45__cpo4cendE
	.align		8
        /*00a0*/ 	.dword	_ZN62_INTERNAL_4569dee4_31_group_norm_nhwc_bwd_two_pass_cu_4d61947e4cuda3std6ranges3__45__cpo7advanceE
	.align		8
        /*00a8*/ 	.dword	_ZN62_INTERNAL_4569dee4_31_group_norm_nhwc_bwd_two_pass_cu_4d61947e4cuda3std6ranges3__45__cpo9iter_swapE
	.align		8
        /*00b0*/ 	.dword	_ZN62_INTERNAL_4569dee4_31_group_norm_nhwc_bwd_two_pass_cu_4d61947e4cuda3std6ranges3__45__cpo4nextE
	.align		8
        /*00b8*/ 	.dword	_ZN62_INTERNAL_4569dee4_31_group_norm_nhwc_bwd_two_pass_cu_4d61947e4cuda3std6ranges3__45__cpo4prevE
	.align		8
        /*00c0*/ 	.dword	_ZN62_INTERNAL_4569dee4_31_group_norm_nhwc_bwd_two_pass_cu_4d61947e4cuda3std6ranges3__45__cpo4dataE
	.align		8
        /*00c8*/ 	.dword	_ZN62_INTERNAL_4569dee4_31_group_norm_nhwc_bwd_two_pass_cu_4d61947e4cuda3std6ranges3__45__cpo5cdataE
	.align		8
        /*00d0*/ 	.dword	_ZN62_INTERNAL_4569dee4_31_group_norm_nhwc_bwd_two_pass_cu_4d61947e4cuda3std6ranges3__45__cpo4sizeE
	.align		8
        /*00d8*/ 	.dword	_ZN62_INTERNAL_4569dee4_31_group_norm_nhwc_bwd_two_pass_cu_4d61947e4cuda3std6ranges3__45__cpo5ssizeE
	.align		8
        /*00e0*/ 	.dword	_ZN62_INTERNAL_4569dee4_31_group_norm_nhwc_bwd_two_pass_cu_4d61947e4cuda3std6ranges3__45__cpo8distanceE
	.align		8
        /*00e8*/ 	.dword	_ZN62_INTERNAL_4569dee4_31_group_norm_nhwc_bwd_two_pass_cu_4d61947e6thrust23THRUST_300001_SM_800_NS6system6detail10sequential3seqE
	.align		8
        /*00f0*/ 	.dword	_ZN62_INTERNAL_4569dee4_31_group_norm_nhwc_bwd_two_pass_cu_4d61947e6thrust23THRUST_300001_SM_800_NS12placeholders2_1E
	.align		8
        /*00f8*/ 	.dword	_ZN62_INTERNAL_4569dee4_31_group_norm_nhwc_bwd_two_pass_cu_4d61947e6thrust23THRUST_300001_SM_800_NS12placeholders2_2E
	.align		8
        /*0100*/ 	.dword	_ZN62_INTERNAL_4569dee4_31_group_norm_nhwc_bwd_two_pass_cu_4d61947e6thrust23THRUST_300001_SM_800_NS12placeholders2_3E
	.align		8
        /*0108*/ 	.dword	_ZN62_INTERNAL_4569dee4_31_group_norm_nhwc_bwd_two_pass_cu_4d61947e6thrust23THRUST_300001_SM_800_NS12placeholders2_4E
	.align		8
        /*0110*/ 	.dword	_ZN62_INTERNAL_4569dee4_31_group_norm_nhwc_bwd_two_pass_cu_4d61947e6thrust23THRUST_300001_SM_800_NS12placeholders2_5E
	.align		8
        /*0118*/ 	.dword	_ZN62_INTERNAL_4569dee4_31_group_norm_nhwc_bwd_two_pass_cu_4d61947e6thrust23THRUST_300001_SM_800_NS12placeholders2_6E
	.align		8
        /*0120*/ 	.dword	_ZN62_INTERNAL_4569dee4_31_group_norm_nhwc_bwd_two_pass_cu_4d61947e6thrust23THRUST_300001_SM_800_NS12placeholders2_7E
	.align		8
        /*0128*/ 	.dword	_ZN62_INTERNAL_4569dee4_31_group_norm_nhwc_bwd_two_pass_cu_4d61947e6thrust23THRUST_300001_SM_800_NS12placeholders2_8E
	.align		8
        /*0130*/ 	.dword	_ZN62_INTERNAL_4569dee4_31_group_norm_nhwc_bwd_two_pass_cu_4d61947e6thrust23THRUST_300001_SM_800_NS12placeholders2_9E
	.align		8
        /*0138*/ 	.dword	_ZN62_INTERNAL_4569dee4_31_group_norm_nhwc_bwd_two_pass_cu_4d61947e6thrust23THRUST_300001_SM_800_NS12placeholders3_10E


//--------------------- .nv.constant0._ZN3cub17CUB_300001_SM_8006detail11EmptyKernelIvEEvv --------------------------
	.section	.nv.constant0._ZN3cub17CUB_300001_SM_8006detail11EmptyKernelIvEEvv,"a",@progbits
	.sectionflags	@""
	.align	4
.nv.constant0._ZN3cub17CUB_300001_SM_8006detail11EmptyKernelIvEEvv:
	.zero		352


//--------------------- .nv.constant0._Z32group_norm_nhwc_bwd_scale_kernelI11Fp32IOFp32WLi196EEv26Group_norm_nhwc_bwd_params --------------------------
	.section	.nv.constant0._Z32group_norm_nhwc_bwd_scale_kernelI11Fp32IOFp32WLi196EEv26Group_norm_nhwc_bwd_params,"a",@progbits
	.sectionflags	@""
	.align	4
.nv.constant0._Z32group_norm_nhwc_bwd_scale_kernelI11Fp32IOFp32WLi196EEv26Group_norm_nhwc_bwd_params:
	.zero		536


//--------------------- .nv.constant0._Z32group_norm_nhwc_bwd_scale_kernelI11Fp32IOFp32WLi168EEv26Group_norm_nhwc_bwd_params --------------------------
	.section	.nv.constant0._Z32group_norm_nhwc_bwd_scale_kernelI11Fp32IOFp32WLi168EEv26Group_norm_nhwc_bwd_params,"a",@progbits
	.sectionflags	@""
	.align	4
.nv.constant0._Z32group_norm_nhwc_bwd_scale_kernelI11Fp32IOFp32WLi168EEv26Group_norm_nhwc_bwd_params:
	.zero		536


//--------------------- .nv.constant0._Z32group_norm_nhwc_bwd_scale_kernelI11Fp32IOFp32WLi64EEv26Group_norm_nhwc_bwd_params --------------------------
	.section	.nv.constant0._Z32group_norm_nhwc_bwd_scale_kernelI11Fp32IOFp32WLi64EEv26Group_norm_nhwc_bwd_params,"a",@progbits
	.sectionflags	@""
	.align	4
.nv.constant0._Z32group_norm_nhwc_bwd_scale_kernelI11Fp32IOFp32WLi64EEv26Group_norm_nhwc_bwd_params:
	.zero		536


//--------------------- .nv.constant0._Z32group_norm_nhwc_bwd_scale_kernelI11Fp32IOFp32WLi128EEv26Group_norm_nhwc_bwd_params --------------------------
	.section	.nv.constant0._Z32group_norm_nhwc_bwd_scale_kernelI11Fp32IOFp32WLi128EEv26Group_norm_nhwc_bwd_params,"a",@progbits
	.sectionflags	@""
	.align	4
.nv.constant0._Z32group_norm_nhwc_bwd_scale_kernelI11Fp32IOFp32WLi128EEv26Group_norm_nhwc_bwd_params:
	.zero		536


//--------------------- .nv.constant0._Z32group_norm_nhwc_bwd_scale_kernelI11Fp32IOFp32WLi192EEv26Group_norm_nhwc_bwd_params --------------------------
	.section	.nv.constant0._Z32group_norm_nhwc_bwd_scale_kernelI11Fp32IOFp32WLi192EEv26Group_norm_nhwc_bwd_params,"a",@progbits
	.sectionflags	@""
	.align	4
.nv.constant0._Z32group_norm_nhwc_bwd_scale_kernelI11Fp32IOFp32WLi192EEv26Group_norm_nhwc_bwd_params:
	.zero		536


//--------------------- .nv.constant0._Z32group_norm_nhwc_bwd_scale_kernelI11Fp32IOFp32WLi448EEv26Group_norm_nhwc_bwd_params --------------------------
	.section	.nv.constant0._Z32group_norm_nhwc_bwd_scale_kernelI11Fp32IOFp32WLi448EEv26Group_norm_nhwc_bwd_params,"a",@progbits
	.sectionflags	@""
	.align	4
.nv.constant0._Z32group_norm_nhwc_bwd_scale_kernelI11Fp32IOFp32WLi448EEv26Group_norm_nhwc_bwd_params:
	.zero		536


//--------------------- .nv.constant0._Z32group_norm_nhwc_bwd_scale_kernelI11Fp32IOFp32WLi256EEv26Group_norm_nhwc_bwd_params --------------------------
	.section	.nv.constant0._Z32group_norm_nhwc_bwd_scale_kernelI11Fp32IOFp32WLi256EEv26Group_norm_nhwc_bwd_params,"a",@progbits
	.sectionflags	@""
	.align	4
.nv.constant0._Z32group_norm_nhwc_bwd_scale_kernelI11Fp32IOFp32WLi256EEv26Group_norm_nhwc_bwd_params:
	.zero		536


//--------------------- .nv.constant0._Z32group_norm_nhwc_bwd_scale_kernelI11Fp32IOFp32WLi120EEv26Group_norm_nhwc_bwd_params --------------------------
	.section	.nv.constant0._Z32group_norm_nhwc_bwd_scale_kernelI11Fp32IOFp32WLi120EEv26Group_norm_nhwc_bwd_params,"a",@progbits
	.sectionflags	@""
	.align	4
.nv.constant0._Z32group_norm_nhwc_bwd_scale_kernelI11Fp32IOFp32WLi120EEv26Group_norm_nhwc_bwd_params:
	.zero		536


//--------------------- .nv.constant0._Z32group_norm_nhwc_bwd_scale_kernelI11Fp32IOFp32WLi140EEv26Group_norm_nhwc_bwd_params --------------------------
	.section	.nv.constant0._Z32group_norm_nhwc_bwd_scale_kernelI11Fp32IOFp32WLi140EEv26Group_norm_nhwc_bwd_params,"a",@progbits
	.sectionflags	@""
	.align	4
.nv.constant0._Z32group_norm_nhwc_bwd_scale_kernelI11Fp32IOFp32WLi140EEv26Group_norm_nhwc_bwd_params:
	.zero		536


//--------------------- .nv.constant0._Z32group_norm_nhwc_bwd_scale_kernelI11Fp32IOFp32WLi160EEv26Group_norm_nhwc_bwd_params --------------------------
	.section	.nv.constant0._Z32group_norm_nhwc_bwd_scale_kernelI11Fp32IOFp32WLi160EEv26Group_norm_nhwc_bwd_params,"a",@progbits
	.sectionflags	@""
	.align	4
.nv.constant0._Z32group_norm_nhwc_bwd_scale_kernelI11Fp32IOFp32WLi160EEv26Group_norm_nhwc_bwd_params:
	.zero		536


//--------------------- .nv.constant0._Z32group_norm_nhwc_bwd_scale_kernelI11Fp32IOBf16WLi196EEv26Group_norm_nhwc_bwd_params --------------------------
	.section	.nv.constant0._Z32group_norm_nhwc_bwd_scale_kernelI11Fp32IOBf16WLi196EEv26Group_norm_nhwc_bwd_params,"a",@progbits
	.sectionflags	@""
	.align	4
.nv.constant0._Z32group_norm_nhwc_bwd_scale_kernelI11Fp32IOBf16WLi196EEv26Group_norm_nhwc_bwd_params:
	.zero		536


//--------------------- .nv.constant0._Z32group_norm_nhwc_bwd_scale_kernelI11Fp32IOBf16WLi168EEv26Group_norm_nhwc_bwd_params --------------------------
	.section	.nv.constant0._Z32group_norm_nhwc_bwd_scale_kernelI11Fp32IOBf16WLi168EEv26Group_norm_nhwc_bwd_params,"a",@progbits
	.sectionflags	@""
	.align	4
.nv.constant0._Z32group_norm_nhwc_bwd_scale_kernelI11Fp32IOBf16WLi168EEv26Group_norm_nhwc_bwd_params:
	.zero		536


//--------------------- .nv.constant0._Z32group_norm_nhwc_bwd_scale_kernelI11Fp32IOBf16WLi64EEv26Group_norm_nhwc_bwd_params --------------------------
	.section	.nv.constant0._Z32group_norm_nhwc_bwd_scale_kernelI11Fp32IOBf16WLi64EEv26Group_norm_nhwc_bwd_params,"a",@progbits
	.sectionflags	@""
	.align	4
.nv.constant0._Z32group_norm_nhwc_bwd_scale_kernelI11Fp32IOBf16WLi64EEv26Group_norm_nhwc_bwd_params:
	.zero		536


//--------------------- .nv.constant0._Z32group_norm_nhwc_bwd_scale_kernelI11Fp32IOBf16WLi128EEv26Group_norm_nhwc_bwd_params --------------------------
	.section	.nv.constant0._Z32group_norm_nhwc_bwd_scale_kernelI11Fp32IOBf16WLi128EEv26Group_norm_nhwc_bwd_params,"a",@progbits
	.sectionflags	@""
	.align	4
.nv.constant0._Z32group_norm_nhwc_bwd_scale_kernelI11Fp32IOBf16WLi128EEv26Group_norm_nhwc_bwd_params:
	.zero		536


//--------------------- .nv.constant0._Z32group_norm_nhwc_bwd_scale_kernelI11Fp32IOBf16WLi192EEv26Group_norm_nhwc_bwd_params --------------------------
	.section	.nv.constant0._Z32group_norm_nhwc_bwd_scale_kernelI11Fp32IOBf16WLi192EEv26Group_norm_nhwc_bwd_params,"a",@progbits
	.sectionflags	@""
	.align	4
.nv.constant0._Z32group_norm_nhwc_bwd_scale_kernelI11Fp32IOBf16WLi192EEv26Group_norm_nhwc_bwd_params:
	.zero		536


//--------------------- .nv.constant0._Z32group_norm_nhwc_bwd_scale_kernelI11Fp32IOBf16WLi448EEv26Group_norm_nhwc_bwd_params --------------------------
	.section	.nv.constant0._Z32group_norm_nhwc_bwd_scale_kernelI11Fp32IOBf16WLi448EEv26Group_norm_nhwc_bwd_params,"a",@progbits
	.sectionflags	@""
	.align	4
.nv.constant0._Z32group_norm_nhwc_bwd_scale_kernelI11Fp32IOBf16WLi448EEv26Group_norm_nhwc_bwd_params:
	.zero		536


//--------------------- .nv.constant0._Z32group_norm_nhwc_bwd_scale_kernelI11Fp32IOBf16WLi256EEv26Group_norm_nhwc_bwd_params --------------------------
	.section	.nv.constant0._Z32group_norm_nhwc_bwd_scale_kernelI11Fp32IOBf16WLi256EEv26Group_norm_nhwc_bwd_params,"a",@progbits
	.sectionflags	@""
	.align	4
.nv.constant0._Z32group_norm_nhwc_bwd_scale_kernelI11Fp32IOBf16WLi256EEv26Group_norm_nhwc_bwd_params:
	.zero		536


//--------------------- .nv.constant0._Z32group_norm_nhwc_bwd_scale_kernelI11Fp32IOBf16WLi120EEv26Group_norm_nhwc_bwd_params --------------------------
	.section	.nv.constant0._Z32group_norm_nhwc_bwd_scale_kernelI11Fp32IOBf16WLi120EEv26Group_norm_nhwc_bwd_params,"a",@progbits
	.sectionflags	@""
	.align	4
.nv.constant0._Z32group_norm_nhwc_bwd_scale_kernelI11Fp32IOBf16WLi120EEv26Group_norm_nhwc_bwd_params:
	.zero		536


//--------------------- .nv.constant0._Z32group_norm_nhwc_bwd_scale_kernelI11Fp32IOBf16WLi140EEv26Group_norm_nhwc_bwd_params --------------------------
	.section	.nv.constant0._Z32group_norm_nhwc_bwd_scale_kernelI11Fp32IOBf16WLi140EEv26Group_norm_nhwc_bwd_params,"a",@progbits
	.sectionflags	@""
	.align	4
.nv.constant0._Z32group_norm_nhwc_bwd_scale_kernelI11Fp32IOBf16WLi140EEv26Group_norm_nhwc_bwd_params:
	.zero		536


//--------------------- .nv.constant0._Z32group_norm_nhwc_bwd_scale_kernelI11Fp32IOBf16WLi160EEv26Group_norm_nhwc_bwd_params --------------------------
	.section	.nv.constant0._Z32group_norm_nhwc_bwd_scale_kernelI11Fp32IOBf16WLi160EEv26Group_norm_nhwc_bwd_params,"a",@progbits
	.sectionflags	@""
	.align	4
.nv.constant0._Z32group_norm_nhwc_bwd_scale_kernelI11Fp32IOBf16WLi160EEv26Group_norm_nhwc_bwd_params:
	.zero		536


//--------------------- .nv.constant0._Z32group_norm_nhwc_bwd_scale_kernelI11Fp32IOFp16WLi196EEv26Group_norm_nhwc_bwd_params --------------------------
	.section	.nv.constant0._Z32group_norm_nhwc_bwd_scale_kernelI11Fp32IOFp16WLi196EEv26Group_norm_nhwc_bwd_params,"a",@progbits
	.sectionflags	@""
	.align	4
.nv.constant0._Z32group_norm_nhwc_bwd_scale_kernelI11Fp32IOFp16WLi196EEv26Group_norm_nhwc_bwd_params:
	.zero		536


//--------------------- .nv.constant0._Z32group_norm_nhwc_bwd_scale_kernelI11Fp32IOFp16WLi168EEv26Group_norm_nhwc_bwd_params --------------------------
	.section	.nv.constant0._Z32group_norm_nhwc_bwd_scale_kernelI11Fp32IOFp16WLi168EEv26Group_norm_nhwc_bwd_params,"a",@progbits
	.sectionflags	@""
	.align	4
.nv.constant0._Z32group_norm_nhwc_bwd_scale_kernelI11Fp32IOFp16WLi168EEv26Group_norm_nhwc_bwd_params:
	.zero		536


//--------------------- .nv.constant0._Z32group_norm_nhwc_bwd_scale_kernelI11Fp32IOFp16WLi64EEv26Group_norm_nhwc_bwd_params --------------------------
	.section	.nv.constant0._Z32group_norm_nhwc_bwd_scale_kernelI11Fp32IOFp16WLi64EEv26Group_norm_nhwc_bwd_params,"a",@progbits
	.sectionflags	@""
	.align	4
.nv.constant0._Z32group_norm_nhwc_bwd_scale_kernelI11Fp32IOFp16WLi64EEv26Group_norm_nhwc_bwd_params:
	.zero		536


//--------------------- .nv.constant0._Z32group_norm_nhwc_bwd_scale_kernelI11Fp32IOFp16WLi128EEv26Group_norm_nhwc_bwd_params --------------------------
	.section	.nv.constant0._Z32group_norm_nhwc_bwd_scale_kernelI11Fp32IOFp16WLi128EEv26Group_norm_nhwc_bwd_params,"a",@progbits
	.sectionflags	@""
	.align	4
.nv.constant0._Z32group_norm_nhwc_bwd_scale_kernelI11Fp32IOFp16WLi128EEv26Group_norm_nhwc_bwd_params:
	.zero		536


//--------------------- .nv.constant0._Z32group_norm_nhwc_bwd_scale_kernelI11Fp32IOFp16WLi192EEv26Group_norm_nhwc_bwd_params --------------------------
	.section	.nv.constant0._Z32group_norm_nhwc_bwd_scale_kernelI11Fp32IOFp16WLi192EEv26Group_norm_nhwc_bwd_params,"a",@progbits
	.sectionflags	@""
	.align	4
.nv.constant0._Z32group_norm_nhwc_bwd_scale_kernelI11Fp32IOFp16WLi192EEv26Group_norm_nhwc_bwd_params:
	.zero		536


//--------------------- .nv.constant0._Z32group_norm_nhwc_bwd_scale_kernelI11Fp32IOFp16WLi448EEv26Group_norm_nhwc_bwd_params --------------------------
	.section	.nv.constant0._Z32group_norm_nhwc_bwd_scale_kernelI11Fp32IOFp16WLi448EEv26Group_norm_nhwc_bwd_params,"a",@progbits
	.sectionflags	@""
	.align	4
.nv.constant0._Z32group_norm_nhwc_bwd_scale_kernelI11Fp32IOFp16WLi448EEv26Group_norm_nhwc_bwd_params:
	.zero		536


//--------------------- .nv.constant0._Z32group_norm_nhwc_bwd_scale_kernelI11Fp32IOFp16WLi256EEv26Group_norm_nhwc_bwd_params --------------------------
	.section	.nv.constant0._Z32group_norm_nhwc_bwd_scale_kernelI11Fp32IOFp16WLi256EEv26Group_norm_nhwc_bwd_params,"a",@progbits
	.sectionflags	@""
	.align	4
.nv.constant0._Z32group_norm_nhwc_bwd_scale_kernelI11Fp32IOFp16WLi256EEv26Group_norm_nhwc_bwd_params:
	.zero		536


//--------------------- .nv.constant0._Z32group_norm_nhwc_bwd_scale_kernelI11Fp32IOFp16WLi120EEv26Group_norm_nhwc_bwd_params --------------------------
	.section	.nv.constant0._Z32group_norm_nhwc_bwd_scale_kernelI11Fp32IOFp16WLi120EEv26Group_norm_nhwc_bwd_params,"a",@progbits
	.sectionflags	@""
	.align	4
.nv.constant0._Z32group_norm_nhwc_bwd_scale_kernelI11Fp32IOFp16WLi120EEv26Group_norm_nhwc_bwd_params:
	.zero		536


//--------------------- .nv.constant0._Z32group_norm_nhwc_bwd_scale_kernelI11Fp32IOFp16WLi140EEv26Group_norm_nhwc_bwd_params --------------------------
	.section	.nv.constant0._Z32group_norm_nhwc_bwd_scale_kernelI11Fp32IOFp16WLi140EEv26Group_norm_nhwc_bwd_params,"a",@progbits
	.sectionflags	@""
	.align	4
.nv.constant0._Z32group_norm_nhwc_bwd_scale_kernelI11Fp32IOFp16WLi140EEv26Group_norm_nhwc_bwd_params:
	.zero		536


//--------------------- .nv.constant0._Z32group_norm_nhwc_bwd_scale_kernelI11Fp32IOFp16WLi160EEv26Group_norm_nhwc_bwd_params --------------------------
	.section	.nv.constant0._Z32group_norm_nhwc_bwd_scale_kernelI11Fp32IOFp16WLi160EEv26Group_norm_nhwc_bwd_params,"a",@progbits
	.sectionflags	@""
	.align	4
.nv.constant0._Z32group_norm_nhwc_bwd_scale_kernelI11Fp32IOFp16WLi160EEv26Group_norm_nhwc_bwd_params:
	.zero		536


//--------------------- .nv.constant0._Z32group_norm_nhwc_bwd_scale_kernelI11Bf16IOFp32WLi196EEv26Group_norm_nhwc_bwd_params --------------------------
	.section	.nv.constant0._Z32group_norm_nhwc_bwd_scale_kernelI11Bf16IOFp32WLi196EEv26Group_norm_nhwc_bwd_params,"a",@progbits
	.sectionflags	@""
	.align	4
.nv.constant0._Z32group_norm_nhwc_bwd_scale_kernelI11Bf16IOFp32WLi196EEv26Group_norm_nhwc_bwd_params:
	.zero		536


//--------------------- .nv.constant0._Z32group_norm_nhwc_bwd_scale_kernelI11Bf16IOFp32WLi168EEv26Group_norm_nhwc_bwd_params --------------------------
	.section	.nv.constant0._Z32group_norm_nhwc_bwd_scale_kernelI11Bf16IOFp32WLi168EEv26Group_norm_nhwc_bwd_params,"a",@progbits
	.sectionflags	@""
	.align	4
.nv.constant0._Z32group_norm_nhwc_bwd_scale_kernelI11Bf16IOFp32WLi168EEv26Group_norm_nhwc_bwd_params:
	.zero		536


//--------------------- .nv.constant0._Z32group_norm_nhwc_bwd_scale_kernelI11Bf16IOFp32WLi64EEv26Group_norm_nhwc_bwd_params --------------------------
	.section	.nv.constant0._Z32group_norm_nhwc_bwd_scale_kernelI11Bf16IOFp32WLi64EEv26Group_norm_nhwc_bwd_params,"a",@progbits
	.sectionflags	@""
	.align	4
.nv.constant0._Z32group_norm_nhwc_bwd_scale_kernelI11Bf16IOFp32WLi64EEv26Group_norm_nhwc_bwd_params:
	.zero		536


//--------------------- .nv.constant0._Z32group_norm_nhwc_bwd_scale_kernelI11Bf16IOFp32WLi128EEv26Group_norm_nhwc_bwd_params --------------------------
	.section	.nv.constant0._Z32group_norm_nhwc_bwd_scale_kernelI11Bf16IOFp32WLi128EEv26Group_norm_nhwc_bwd_params,"a",@progbits
	.sectionflags	@""
	.align	4
.nv.constant0._Z32group_norm_nhwc_bwd_scale_kernelI11Bf16IOFp32WLi128EEv26Group_norm_nhwc_bwd_params:
	.zero		536


//--------------------- .nv.constant0._Z32group_norm_nhwc_bwd_scale_kernelI11Bf16IOFp32WLi192EEv26Group_norm_nhwc_bwd_params --------------------------
	.section	.nv.constant0._Z32group_norm_nhwc_bwd_scale_kernelI11Bf16IOFp32WLi192EEv26Group_norm_nhwc_bwd_params,"a",@progbits
	.sectionflags	@""
	.align	4
.nv.constant0._Z32group_norm_nhwc_bwd_scale_kernelI11Bf16IOFp32WLi192EEv26Group_norm_nhwc_bwd_params:
	.zero		536


//--------------------- .nv.constant0._Z32group_norm_nhwc_bwd_scale_kernelI11Bf16IOFp32WLi448EEv26Group_norm_nhwc_bwd_params --------------------------
	.section	.nv.constant0._Z32group_norm_nhwc_bwd_scale_kernelI11Bf16IOFp32WLi448EEv26Group_norm_nhwc_bwd_params,"a",@progbits
	.sectionflags	@""
	.align	4
.nv.constant0._Z32group_norm_nhwc_bwd_scale_kernelI11Bf16IOFp32WLi448EEv26Group_norm_nhwc_bwd_params:
	.zero		536


//--------------------- .nv.constant0._Z32group_norm_nhwc_bwd_scale_kernelI11Bf16IOFp32WLi256EEv26Group_norm_nhwc_bwd_params --------------------------
	.section	.nv.constant0._Z32group_norm_nhwc_bwd_scale_kernelI11Bf16IOFp32WLi256EEv26Group_norm_nhwc_bwd_params,"a",@progbits
	.sectionflags	@""
	.align	4
.nv.constant0._Z32group_norm_nhwc_bwd_scale_kernelI11Bf16IOFp32WLi256EEv26Group_norm_nhwc_bwd_params:
	.zero		536


//--------------------- .nv.constant0._Z32group_norm_nhwc_bwd_scale_kernelI11Bf16IOFp32WLi120EEv26Group_norm_nhwc_bwd_params --------------------------
	.section	.nv.constant0._Z32group_norm_nhwc_bwd_scale_kernelI11Bf16IOFp32WLi120EEv26Group_norm_nhwc_bwd_params,"a",@progbits
	.sectionflags	@""
	.align	4
.nv.constant0._Z32group_norm_nhwc_bwd_scale_kernelI11Bf16IOFp32WLi120EEv26Group_norm_nhwc_bwd_params:
	.zero		536


//--------------------- .nv.constant0._Z32group_norm_nhwc_bwd_scale_kernelI11Bf16IOFp32WLi140EEv26Group_norm_nhwc_bwd_params --------------------------
	.section	.nv.constant0._Z32group_norm_nhwc_bwd_scale_kernelI11Bf16IOFp32WLi140EEv26Group_norm_nhwc_bwd_params,"a",@progbits
	.sectionflags	@""
	.align	4
.nv.constant0._Z32group_norm_nhwc_bwd_scale_kernelI11Bf16IOFp32WLi140EEv26Group_norm_nhwc_bwd_params:
	.zero		536


//--------------------- .nv.constant0._Z32group_norm_nhwc_bwd_scale_kernelI11Bf16IOFp32WLi160EEv26Group_norm_nhwc_bwd_params --------------------------
	.section	.nv.constant0._Z32group_norm_nhwc_bwd_scale_kernelI11Bf16IOFp32WLi160EEv26Group_norm_nhwc_bwd_params,"a",@progbits
	.sectionflags	@""
	.align	4
.nv.constant0._Z32group_norm_nhwc_bwd_scale_kernelI11Bf16IOFp32WLi160EEv26Group_norm_nhwc_bwd_params:
	.zero		536


//--------------------- .nv.constant0._Z32group_norm_nhwc_bwd_scale_kernelI11Bf16IOBf16WLi196EEv26Group_norm_nhwc_bwd_params --------------------------
	.section	.nv.constant0._Z32group_norm_nhwc_bwd_scale_kernelI11Bf16IOBf16WLi196EEv26Group_norm_nhwc_bwd_params,"a",@progbits
	.sectionflags	@""
	.align	4
.nv.constant0._Z32group_norm_nhwc_bwd_scale_kernelI11Bf16IOBf16WLi196EEv26Group_norm_nhwc_bwd_params:
	.zero		536


//--------------------- .nv.constant0._Z32group_norm_nhwc_bwd_scale_kernelI11Bf16IOBf16WLi168EEv26Group_norm_nhwc_bwd_params --------------------------
	.section	.nv.constant0._Z32group_norm_nhwc_bwd_scale_kernelI11Bf16IOBf16WLi168EEv26Group_norm_nhwc_bwd_params,"a",@progbits
	.sectionflags	@""
	.align	4
.nv.constant0._Z32group_norm_nhwc_bwd_scale_kernelI11Bf16IOBf16WLi168EEv26Group_norm_nhwc_bwd_params:
	.zero		536


//--------------------- .nv.constant0._Z32group_norm_nhwc_bwd_scale_kernelI11Bf16IOBf16WLi64EEv26Group_norm_nhwc_bwd_params --------------------------
	.section	.nv.constant0._Z32group_norm_nhwc_bwd_scale_kernelI11Bf16IOBf16WLi64EEv26Group_norm_nhwc_bwd_params,"a",@progbits
	.sectionflags	@""
	.align	4
.nv.constant0._Z32group_norm_nhwc_bwd_scale_kernelI11Bf16IOBf16WLi64EEv26Group_norm_nhwc_bwd_params:
	.zero		536


//--------------------- .nv.constant0._Z32group_norm_nhwc_bwd_scale_kernelI11Bf16IOBf16WLi128EEv26Group_norm_nhwc_bwd_params --------------------------
	.section	.nv.constant0._Z32group_norm_nhwc_bwd_scale_kernelI11Bf16IOBf16WLi128EEv26Group_norm_nhwc_bwd_params,"a",@progbits
	.sectionflags	@""
	.align	4
.nv.constant0._Z32group_norm_nhwc_bwd_scale_kernelI11Bf16IOBf16WLi128EEv26Group_norm_nhwc_bwd_params:
	.zero		536


//--------------------- .nv.constant0._Z32group_norm_nhwc_bwd_scale_kernelI11Bf16IOBf16WLi192EEv26Group_norm_nhwc_bwd_params --------------------------
	.section	.nv.constant0._Z32group_norm_nhwc_bwd_scale_kernelI11Bf16IOBf16WLi192EEv26Group_norm_nhwc_bwd_params,"a",@progbits
	.sectionflags	@""
	.align	4
.nv.constant0._Z32group_norm_nhwc_bwd_scale_kernelI11Bf16IOBf16WLi192EEv26Group_norm_nhwc_bwd_params:
	.zero		536


//--------------------- .nv.constant0._Z32group_norm_nhwc_bwd_scale_kernelI11Bf16IOBf16WLi448EEv26Group_norm_nhwc_bwd_params --------------------------
	.section	.nv.constant0._Z32group_norm_nhwc_bwd_scale_kernelI11Bf16IOBf16WLi448EEv26Group_norm_nhwc_bwd_params,"a",@progbits
	.sectionflags	@""
	.align	4
.nv.constant0._Z32group_norm_nhwc_bwd_scale_kernelI11Bf16IOBf16WLi448EEv26Group_norm_nhwc_bwd_params:
	.zero		536


//--------------------- .nv.constant0._Z32group_norm_nhwc_bwd_scale_kernelI11Bf16IOBf16WLi256EEv26Group_norm_nhwc_bwd_params --------------------------
	.section	.nv.constant0._Z32group_norm_nhwc_bwd_scale_kernelI11Bf16IOBf16WLi256EEv26Group_norm_nhwc_bwd_params,"a",@progbits
	.sectionflags	@""
	.align	4
.nv.constant0._Z32group_norm_nhwc_bwd_scale_kernelI11Bf16IOBf16WLi256EEv26Group_norm_nhwc_bwd_params:
	.zero		536


//--------------------- .nv.constant0._Z32group_norm_nhwc_bwd_scale_kernelI11Bf16IOBf16WLi120EEv26Group_norm_nhwc_bwd_params --------------------------
	.section	.nv.constant0._Z32group_norm_nhwc_bwd_scale_kernelI11Bf16IOBf16WLi120EEv26Group_norm_nhwc_bwd_params,"a",@progbits
	.sectionflags	@""
	.align	4
.nv.constant0._Z32group_norm_nhwc_bwd_scale_kernelI11Bf16IOBf16WLi120EEv26Group_norm_nhwc_bwd_params:
	.zero		536


//--------------------- .nv.constant0._Z32group_norm_nhwc_bwd_scale_kernelI11Bf16IOBf16WLi140EEv26Group_norm_nhwc_bwd_params --------------------------
	.section	.nv.constant0._Z32group_norm_nhwc_bwd_scale_kernelI11Bf16IOBf16WLi140EEv26Group_norm_nhwc_bwd_params,"a",@progbits
	.sectionflags	@""
	.align	4
.nv.constant0._Z32group_norm_nhwc_bwd_scale_kernelI11Bf16IOBf16WLi140EEv26Group_norm_nhwc_bwd_params:
	.zero		536


//--------------------- .nv.constant0._Z32group_norm_nhwc_bwd_scale_kernelI11Bf16IOBf16WLi160EEv26Group_norm_nhwc_bwd_params --------------------------
	.section	.nv.constant0._Z32group_norm_nhwc_bwd_scale_kernelI11Bf16IOBf16WLi160EEv26Group_norm_nhwc_bwd_params,"a",@progbits
	.sectionflags	@""
	.align	4
.nv.constant0._Z32group_norm_nhwc_bwd_scale_kernelI11Bf16IOBf16WLi160EEv26Group_norm_nhwc_bwd_params:
	.zero		536


//--------------------- .nv.constant0._Z32group_norm_nhwc_bwd_scale_kernelI11Bf16IOFp16WLi196EEv26Group_norm_nhwc_bwd_params --------------------------
	.section	.nv.constant0._Z32group_norm_nhwc_bwd_scale_kernelI11Bf16IOFp16WLi196EEv26Group_norm_nhwc_bwd_params,"a",@progbits
	.sectionflags	@""
	.align	4
.nv.constant0._Z32group_norm_nhwc_bwd_scale_kernelI11Bf16IOFp16WLi196EEv26Group_norm_nhwc_bwd_params:
	.zero		536


//--------------------- .nv.constant0._Z32group_norm_nhwc_bwd_scale_kernelI11Bf16IOFp16WLi168EEv26Group_norm_nhwc_bwd_params --------------------------
	.section	.nv.constant0._Z32group_norm_nhwc_bwd_scale_kernelI11Bf16IOFp16WLi168EEv26Group_norm_nhwc_bwd_params,"a",@progbits
	.sectionflags	@""
	.align	4
.nv.constant0._Z32group_norm_nhwc_bwd_scale_kernelI11Bf16IOFp16WLi168EEv26Group_norm_nhwc_bwd_params:
	.zero		536


//--------------------- .nv.constant0._Z32group_norm_nhwc_bwd_scale_kernelI11Bf16IOFp16WLi64EEv26Group_norm_nhwc_bwd_params --------------------------
	.section	.nv.constant0._Z32group_norm_nhwc_bwd_scale_kernelI11Bf16IOFp16WLi64EEv26Group_norm_nhwc_bwd_params,"a",@progbits
	.sectionflags	@""
	.align	4
.nv.constant0._Z32group_norm_nhwc_bwd_scale_kernelI11Bf16IOFp16WLi64EEv26Group_norm_nhwc_bwd_params:
	.zero		536


//--------------------- .nv.constant0._Z32group_norm_nhwc_bwd_scale_kernelI11Bf16IOFp16WLi128EEv26Group_norm_nhwc_bwd_params --------------------------
	.section	.nv.constant0._Z32group_norm_nhwc_bwd_scale_kernelI11Bf16IOFp16WLi128EEv26Group_norm_nhwc_bwd_params,"a",@progbits
	.sectionflags	@""
	.align	4
.nv.constant0._Z32group_norm_nhwc_bwd_scale_kernelI11Bf16IOFp16WLi128EEv26Group_norm_nhwc_bwd_params:
	.zero		536


//--------------------- .nv.constant0._Z32group_norm_nhwc_bwd_scale_kernelI11Bf16IOFp16WLi192EEv26Group_norm_nhwc_bwd_params --------------------------
	.section	.nv.constant0._Z32group_norm_nhwc_bwd_scale_kernelI11Bf16IOFp16WLi192EEv26Group_norm_nhwc_bwd_params,"a",@progbits
	.sectionflags	@""
	.align	4
.nv.constant0._Z32group_norm_nhwc_bwd_scale_kernelI11Bf16IOFp16WLi192EEv26Group_norm_nhwc_bwd_params:
	.zero		536


//--------------------- .nv.constant0._Z32group_norm_nhwc_bwd_scale_kernelI11Bf16IOFp16WLi448EEv26Group_norm_nhwc_bwd_params --------------------------
	.section	.nv.constant0._Z32group_norm_nhwc_bwd_scale_kernelI11Bf16IOFp16WLi448EEv26Group_norm_nhwc_bwd_params,"a",@progbits
	.sectionflags	@""
	.align	4
.nv.constant0._Z32group_norm_nhwc_bwd_scale_kernelI11Bf16IOFp16WLi448EEv26Group_norm_nhwc_bwd_params:
	.zero		536


//--------------------- .nv.constant0._Z32group_norm_nhwc_bwd_scale_kernelI11Bf16IOFp16WLi256EEv26Group_norm_nhwc_bwd_params --------------------------
	.section	.nv.constant0._Z32group_norm_nhwc_bwd_scale_kernelI11Bf16IOFp16WLi256EEv26Group_norm_nhwc_bwd_params,"a",@progbits
	.sectionflags	@""
	.align	4
.nv.constant0._Z32group_norm_nhwc_bwd_scale_kernelI11Bf16IOFp16WLi256EEv26Group_norm_nhwc_bwd_params:
	.zero		536


//--------------------- .nv.constant0._Z32group_norm_nhwc_bwd_scale_kernelI11Bf16IOFp16WLi120EEv26Group_norm_nhwc_bwd_params --------------------------
	.section	.nv.constant0._Z32group_norm_nhwc_bwd_scale_kernelI11Bf16IOFp16WLi120EEv26Group_norm_nhwc_bwd_params,"a",@progbits
	.sectionflags	@""
	.align	4
.nv.constant0._Z32group_norm_nhwc_bwd_scale_kernelI11Bf16IOFp16WLi120EEv26Group_norm_nhwc_bwd_params:
	.zero		536


//--------------------- .nv.constant0._Z32group_norm_nhwc_bwd_scale_kernelI11Bf16IOFp16WLi140EEv26Group_norm_nhwc_bwd_params --------------------------
	.section	.nv.constant0._Z32group_norm_nhwc_bwd_scale_kernelI11Bf16IOFp16WLi140EEv26Group_norm_nhwc_bwd_params,"a",@progbits
	.sectionflags	@""
	.align	4
.nv.constant0._Z32group_norm_nhwc_bwd_scale_kernelI11Bf16IOFp16WLi140EEv26Group_norm_nhwc_bwd_params:
	.zero		536


//--------------------- .nv.constant0._Z32group_norm_nhwc_bwd_scale_kernelI11Bf16IOFp16WLi160EEv26Group_norm_nhwc_bwd_params --------------------------
	.section	.nv.constant0._Z32group_norm_nhwc_bwd_scale_kernelI11Bf16IOFp16WLi160EEv26Group_norm_nhwc_bwd_params,"a",@progbits
	.sectionflags	@""
	.align	4
.nv.constant0._Z32group_norm_nhwc_bwd_scale_kernelI11Bf16IOFp16WLi160EEv26Group_norm_nhwc_bwd_params:
	.zero		536


//--------------------- .nv.constant0._Z32group_norm_nhwc_bwd_scale_kernelI11Fp16IOFp32WLi196EEv26Group_norm_nhwc_bwd_params --------------------------
	.section	.nv.constant0._Z32group_norm_nhwc_bwd_scale_kernelI11Fp16IOFp32WLi196EEv26Group_norm_nhwc_bwd_params,"a",@progbits
	.sectionflags	@""
	.align	4
.nv.constant0._Z32group_norm_nhwc_bwd_scale_kernelI11Fp16IOFp32WLi196EEv26Group_norm_nhwc_bwd_params:
	.zero		536


//--------------------- .nv.constant0._Z32group_norm_nhwc_bwd_scale_kernelI11Fp16IOFp32WLi168EEv26Group_norm_nhwc_bwd_params --------------------------
	.section	.nv.constant0._Z32group_norm_nhwc_bwd_scale_kernelI11Fp16IOFp32WLi168EEv26Group_norm_nhwc_bwd_params,"a",@progbits
	.sectionflags	@""
	.align	4
.nv.constant0._Z32group_norm_nhwc_bwd_scale_kernelI11Fp16IOFp32WLi168EEv26Group_norm_nhwc_bwd_params:
	.zero		536


//--------------------- .nv.constant0._Z32group_norm_nhwc_bwd_scale_kernelI11Fp16IOFp32WLi64EEv26Group_norm_nhwc_bwd_params --------------------------
	.section	.nv.constant0._Z32group_norm_nhwc_bwd_scale_kernelI11Fp16IOFp32WLi64EEv26Group_norm_nhwc_bwd_params,"a",@progbits
	.sectionflags	@""
	.align	4
.nv.constant0._Z32group_norm_nhwc_bwd_scale_kernelI11Fp16IOFp32WLi64EEv26Group_norm_nhwc_bwd_params:
	.zero		536


//--------------------- .nv.constant0._Z32group_norm_nhwc_bwd_scale_kernelI11Fp16IOFp32WLi128EEv26Group_norm_nhwc_bwd_params --------------------------
	.section	.nv.constant0._Z32group_norm_nhwc_bwd_scale_kernelI11Fp16IOFp32WLi128EEv26Group_norm_nhwc_bwd_params,"a",@progbits
	.sectionflags	@""
	.align	4
.nv.constant0._Z32group_norm_nhwc_bwd_scale_kernelI11Fp16IOFp32WLi128EEv26Group_norm_nhwc_bwd_params:
	.zero		536


//--------------------- .nv.constant0._Z32group_norm_nhwc_bwd_scale_kernelI11Fp16IOFp32WLi192EEv26Group_norm_nhwc_bwd_params --------------------------
	.section	.nv.constant0._Z32group_norm_nhwc_bwd_scale_kernelI11Fp16IOFp32WLi192EEv26Group_norm_nhwc_bwd_params,"a",@progbits
	.sectionflags	@""
	.align	4
.nv.constant0._Z32group_norm_nhwc_bwd_scale_kernelI11Fp16IOFp32WLi192EEv26Group_norm_nhwc_bwd_params:
	.zero		536


//--------------------- .nv.constant0._Z32group_norm_nhwc_bwd_scale_kernelI11Fp16IOFp32WLi448EEv26Group_norm_nhwc_bwd_params --------------------------
	.section	.nv.constant0._Z32group_norm_nhwc_bwd_scale_kernelI11Fp16IOFp32WLi448EEv26Group_norm_nhwc_bwd_params,"a",@progbits
	.sectionflags	@""
	.align	4
.nv.constant0._Z32group_norm_nhwc_bwd_scale_kernelI11Fp16IOFp32WLi448EEv26Group_norm_nhwc_bwd_params:
	.zero		536


//--------------------- .nv.constant0._Z32group_norm_nhwc_bwd_scale_kernelI11Fp16IOFp32WLi256EEv26Group_norm_nhwc_bwd_params --------------------------
	.section	.nv.constant0._Z32group_norm_nhwc_bwd_scale_kernelI11Fp16IOFp32WLi256EEv26Group_norm_nhwc_bwd_params,"a",@progbits
	.sectionflags	@""
	.align	4
.nv.constant0._Z32group_norm_nhwc_bwd_scale_kernelI11Fp16IOFp32WLi256EEv26Group_norm_nhwc_bwd_params:
	.zero		536


//--------------------- .nv.constant0._Z32group_norm_nhwc_bwd_scale_kernelI11Fp16IOFp32WLi120EEv26Group_norm_nhwc_bwd_params --------------------------
	.section	.nv.constant0._Z32group_norm_nhwc_bwd_scale_kernelI11Fp16IOFp32WLi120EEv26Group_norm_nhwc_bwd_params,"a",@progbits
	.sectionflags	@""
	.align	4
.nv.constant0._Z32group_norm_nhwc_bwd_scale_kernelI11Fp16IOFp32WLi120EEv26Group_norm_nhwc_bwd_params:
	.zero		536


//--------------------- .nv.constant0._Z32group_norm_nhwc_bwd_scale_kernelI11Fp16IOFp32WLi140EEv26Group_norm_nhwc_bwd_params --------------------------
	.section	.nv.constant0._Z32group_norm_nhwc_bwd_scale_kernelI11Fp16IOFp32WLi140EEv26Group_norm_nhwc_bwd_params,"a",@progbits
	.sectionflags	@""
	.align	4
.nv.constant0._Z32group_norm_nhwc_bwd_scale_kernelI11Fp16IOFp32WLi140EEv26Group_norm_nhwc_bwd_params:
	.zero		536


//--------------------- .nv.constant0._Z32group_norm_nhwc_bwd_scale_kernelI11Fp16IOFp32WLi160EEv26Group_norm_nhwc_bwd_params --------------------------
	.section	.nv.constant0._Z32group_norm_nhwc_bwd_scale_kernelI11Fp16IOFp32WLi160EEv26Group_norm_nhwc_bwd_params,"a",@progbits
	.sectionflags	@""
	.align	4
.nv.constant0._Z32group_norm_nhwc_bwd_scale_kernelI11Fp16IOFp32WLi160EEv26Group_norm_nhwc_bwd_params:
	.zero		536


//--------------------- .nv.constant0._Z32group_norm_nhwc_bwd_scale_kernelI11Fp16IOBf16WLi196EEv26Group_norm_nhwc_bwd_params --------------------------
	.section	.nv.constant0._Z32group_norm_nhwc_bwd_scale_kernelI11Fp16IOBf16WLi196EEv26Group_norm_nhwc_bwd_params,"a",@progbits
	.sectionflags	@""
	.align	4
.nv.constant0._Z32group_norm_nhwc_bwd_scale_kernelI11Fp16IOBf16WLi196EEv26Group_norm_nhwc_bwd_params:
	.zero		536


//--------------------- .nv.constant0._Z32group_norm_nhwc_bwd_scale_kernelI11Fp16IOBf16WLi168EEv26Group_norm_nhwc_bwd_params --------------------------
	.section	.nv.constant0._Z32group_norm_nhwc_bwd_scale_kernelI11Fp16IOBf16WLi168EEv26Group_norm_nhwc_bwd_params,"a",@progbits
	.sectionflags	@""
	.align	4
.nv.constant0._Z32group_norm_nhwc_bwd_scale_kernelI11Fp16IOBf16WLi168EEv26Group_norm_nhwc_bwd_params:
	.zero		536


//--------------------- .nv.constant0._Z32group_norm_nhwc_bwd_scale_kernelI11Fp16IOBf16WLi64EEv26Group_norm_nhwc_bwd_params --------------------------
	.section	.nv.constant0._Z32group_norm_nhwc_bwd_scale_kernelI11Fp16IOBf16WLi64EEv26Group_norm_nhwc_bwd_params,"a",@progbits
	.sectionflags	@""
	.align	4
.nv.constant0._Z32group_norm_nhwc_bwd_scale_kernelI11Fp16IOBf16WLi64EEv26Group_norm_nhwc_bwd_params:
	.zero		536


//--------------------- .nv.constant0._Z32group_norm_nhwc_bwd_scale_kernelI11Fp16IOBf16WLi128EEv26Group_norm_nhwc_bwd_params --------------------------
	.section	.nv.constant0._Z32group_norm_nhwc_bwd_scale_kernelI11Fp16IOBf16WLi128EEv26Group_norm_nhwc_bwd_params,"a",@progbits
	.sectionflags	@""
	.align	4
.nv.constant0._Z32group_norm_nhwc_bwd_scale_kernelI11Fp16IOBf16WLi128EEv26Group_norm_nhwc_bwd_params:
	.zero		536


//--------------------- .nv.constant0._Z32group_norm_nhwc_bwd_scale_kernelI11Fp16IOBf16WLi192EEv26Group_norm_nhwc_bwd_params --------------------------
	.section	.nv.constant0._Z32group_norm_nhwc_bwd_scale_kernelI11Fp16IOBf16WLi192EEv26Group_norm_nhwc_bwd_params,"a",@progbits
	.sectionflags	@""
	.align	4
.nv.constant0._Z32group_norm_nhwc_bwd_scale_kernelI11Fp16IOBf16WLi192EEv26Group_norm_nhwc_bwd_params:
	.zero		536


//--------------------- .nv.constant0._Z32group_norm_nhwc_bwd_scale_kernelI11Fp16IOBf16WLi448EEv26Group_norm_nhwc_bwd_params --------------------------
	.section	.nv.constant0._Z32group_norm_nhwc_bwd_scale_kernelI11Fp16IOBf16WLi448EEv26Group_norm_nhwc_bwd_params,"a",@progbits
	.sectionflags	@""
	.align	4
.nv.constant0._Z32group_norm_nhwc_bwd_scale_kernelI11Fp16IOBf16WLi448EEv26Group_norm_nhwc_bwd_params:
	.zero		536


//--------------------- .nv.constant0._Z32group_norm_nhwc_bwd_scale_kernelI11Fp16IOBf16WLi256EEv26Group_norm_nhwc_bwd_params --------------------------
	.section	.nv.constant0._Z32group_norm_nhwc_bwd_scale_kernelI11Fp16IOBf16WLi256EEv26Group_norm_nhwc_bwd_params,"a",@progbits
	.sectionflags	@""
	.align	4
.nv.constant0._Z32group_norm_nhwc_bwd_scale_kernelI11Fp16IOBf16WLi256EEv26Group_norm_nhwc_bwd_params:
	.zero		536


//--------------------- .nv.constant0._Z32group_norm_nhwc_bwd_scale_kernelI11Fp16IOBf16WLi120EEv26Group_norm_nhwc_bwd_params --------------------------
	.section	.nv.constant0._Z32group_norm_nhwc_bwd_scale_kernelI11Fp16IOBf16WLi120EEv26Group_norm_nhwc_bwd_params,"a",@progbits
	.sectionflags	@""
	.align	4
.nv.constant0._Z32group_norm_nhwc_bwd_scale_kernelI11Fp16IOBf16WLi120EEv26Group_norm_nhwc_bwd_params:
	.zero		536


//--------------------- .nv.constant0._Z32group_norm_nhwc_bwd_scale_kernelI11Fp16IOBf16WLi140EEv26Group_norm_nhwc_bwd_params --------------------------
	.section	.nv.constant0._Z32group_norm_nhwc_bwd_scale_kernelI11Fp16IOBf16WLi140EEv26Group_norm_nhwc_bwd_params,"a",@progbits
	.sectionflags	@""
	.align	4
.nv.constant0._Z32group_norm_nhwc_bwd_scale_kernelI11Fp16IOBf16WLi140EEv26Group_norm_nhwc_bwd_params:
	.zero		536


//--------------------- .nv.constant0._Z32group_norm_nhwc_bwd_scale_kernelI11Fp16IOBf16WLi160EEv26Group_norm_nhwc_bwd_params --------------------------
	.section	.nv.constant0._Z32group_norm_nhwc_bwd_scale_kernelI11Fp16IOBf16WLi160EEv26Group_norm_nhwc_bwd_params,"a",@progbits
	.sectionflags	@""
	.align	4
.nv.constant0._Z32group_norm_nhwc_bwd_scale_kernelI11Fp16IOBf16WLi160EEv26Group_norm_nhwc_bwd_params:
	.zero		536


//--------------------- .nv.constant0._Z32group_norm_nhwc_bwd_scale_kernelI11Fp16IOFp16WLi196EEv26Group_norm_nhwc_bwd_params --------------------------
	.section	.nv.constant0._Z32group_norm_nhwc_bwd_scale_kernelI11Fp16IOFp16WLi196EEv26Group_norm_nhwc_bwd_params,"a",@progbits
	.sectionflags	@""
	.align	4
.nv.constant0._Z32group_norm_nhwc_bwd_scale_kernelI11Fp16IOFp16WLi196EEv26Group_norm_nhwc_bwd_params:
	.zero		536


//--------------------- .nv.constant0._Z32group_norm_nhwc_bwd_scale_kernelI11Fp16IOFp16WLi168EEv26Group_norm_nhwc_bwd_params --------------------------
	.section	.nv.constant0._Z32group_norm_nhwc_bwd_scale_kernelI11Fp16IOFp16WLi168EEv26Group_norm_nhwc_bwd_params,"a",@progbits
	.sectionflags	@""
	.align	4
.nv.constant0._Z32group_norm_nhwc_bwd_scale_kernelI11Fp16IOFp16WLi168EEv26Group_norm_nhwc_bwd_params:
	.zero		536


//--------------------- .nv.constant0._Z32group_norm_nhwc_bwd_scale_kernelI11Fp16IOFp16WLi64EEv26Group_norm_nhwc_bwd_params --------------------------
	.section	.nv.constant0._Z32group_norm_nhwc_bwd_scale_kernelI11Fp16IOFp16WLi64EEv26Group_norm_nhwc_bwd_params,"a",@progbits
	.sectionflags	@""
	.align	4
.nv.constant0._Z32group_norm_nhwc_bwd_scale_kernelI11Fp16IOFp16WLi64EEv26Group_norm_nhwc_bwd_params:
	.zero		536


//--------------------- .nv.constant0._Z32group_norm_nhwc_bwd_scale_kernelI11Fp16IOFp16WLi128EEv26Group_norm_nhwc_bwd_params --------------------------
	.section	.nv.constant0._Z32group_norm_nhwc_bwd_scale_kernelI11Fp16IOFp16WLi128EEv26Group_norm_nhwc_bwd_params,"a",@progbits
	.sectionflags	@""
	.align	4
.nv.constant0._Z32group_norm_nhwc_bwd_scale_kernelI11Fp16IOFp16WLi128EEv26Group_norm_nhwc_bwd_params:
	.zero		536


//--------------------- .nv.constant0._Z32group_norm_nhwc_bwd_scale_kernelI11Fp16IOFp16WLi192EEv26Group_norm_nhwc_bwd_params --------------------------
	.section	.nv.constant0._Z32group_norm_nhwc_bwd_scale_kernelI11Fp16IOFp16WLi192EEv26Group_norm_nhwc_bwd_params,"a",@progbits
	.sectionflags	@""
	.align	4
.nv.constant0._Z32group_norm_nhwc_bwd_scale_kernelI11Fp16IOFp16WLi192EEv26Group_norm_nhwc_bwd_params:
	.zero		536


//--------------------- .nv.constant0._Z32group_norm_nhwc_bwd_scale_kernelI11Fp16IOFp16WLi448EEv26Group_norm_nhwc_bwd_params --------------------------
	.section	.nv.constant0._Z32group_norm_nhwc_bwd_scale_kernelI11Fp16IOFp16WLi448EEv26Group_norm_nhwc_bwd_params,"a",@progbits
	.sectionflags	@""
	.align	4
.nv.constant0._Z32group_norm_nhwc_bwd_scale_kernelI11Fp16IOFp16WLi448EEv26Group_norm_nhwc_bwd_params:
	.zero		536


//--------------------- .nv.constant0._Z32group_norm_nhwc_bwd_scale_kernelI11Fp16IOFp16WLi256EEv26Group_norm_nhwc_bwd_params --------------------------
	.section	.nv.constant0._Z32group_norm_nhwc_bwd_scale_kernelI11Fp16IOFp16WLi256EEv26Group_norm_nhwc_bwd_params,"a",@progbits
	.sectionflags	@""
	.align	4
.nv.constant0._Z32group_norm_nhwc_bwd_scale_kernelI11Fp16IOFp16WLi256EEv26Group_norm_nhwc_bwd_params:
	.zero		536


//--------------------- .nv.constant0._Z32group_norm_nhwc_bwd_scale_kernelI11Fp16IOFp16WLi120EEv26Group_norm_nhwc_bwd_params --------------------------
	.section	.nv.constant0._Z32group_norm_nhwc_bwd_scale_kernelI11Fp16IOFp16WLi120EEv26Group_norm_nhwc_bwd_params,"a",@progbits
	.sectionflags	@""
	.align	4
.nv.constant0._Z32group_norm_nhwc_bwd_scale_kernelI11Fp16IOFp16WLi120EEv26Group_norm_nhwc_bwd_params:
	.zero		536


//--------------------- .nv.constant0._Z32group_norm_nhwc_bwd_scale_kernelI11Fp16IOFp16WLi140EEv26Group_norm_nhwc_bwd_params --------------------------
	.section	.nv.constant0._Z32group_norm_nhwc_bwd_scale_kernelI11Fp16IOFp16WLi140EEv26Group_norm_nhwc_bwd_params,"a",@progbits
	.sectionflags	@""
	.align	4
.nv.constant0._Z32group_norm_nhwc_bwd_scale_kernelI11Fp16IOFp16WLi140EEv26Group_norm_nhwc_bwd_params:
	.zero		536


//--------------------- .nv.constant0._Z32group_norm_nhwc_bwd_scale_kernelI11Fp16IOFp16WLi160EEv26Group_norm_nhwc_bwd_params --------------------------
	.section	.nv.constant0._Z32group_norm_nhwc_bwd_scale_kernelI11Fp16IOFp16WLi160EEv26Group_norm_nhwc_bwd_params,"a",@progbits
	.sectionflags	@""
	.align	4
.nv.constant0._Z32group_norm_nhwc_bwd_scale_kernelI11Fp16IOFp16WLi160EEv26Group_norm_nhwc_bwd_params:
	.zero		536


//--------------------- .nv.constant0._Z30group_norm_nhwc_bwd_sum_kernelI11Fp32IOFp32WLi196EEv26Group_norm_nhwc_bwd_params --------------------------
	.section	.nv.constant0._Z30group_norm_nhwc_bwd_sum_kernelI11Fp32IOFp32WLi196EEv26Group_norm_nhwc_bwd_params,"a",@progbits
	.sectionflags	@""
	.align	4
.nv.constant0._Z30group_norm_nhwc_bwd_sum_kernelI11Fp32IOFp32WLi196EEv26Group_norm_nhwc_bwd_params:
	.zero		536


//--------------------- .nv.constant0._Z30group_norm_nhwc_bwd_sum_kernelI11Fp32IOFp32WLi168EEv26Group_norm_nhwc_bwd_params --------------------------
	.section	.nv.constant0._Z30group_norm_nhwc_bwd_sum_kernelI11Fp32IOFp32WLi168EEv26Group_norm_nhwc_bwd_params,"a",@progbits
	.sectionflags	@""
	.align	4
.nv.constant0._Z30group_norm_nhwc_bwd_sum_kernelI11Fp32IOFp32WLi168EEv26Group_norm_nhwc_bwd_params:
	.zero		536


//--------------------- .nv.constant0._Z30group_norm_nhwc_bwd_sum_kernelI11Fp32IOFp32WLi64EEv26Group_norm_nhwc_bwd_params --------------------------
	.section	.nv.constant0._Z30group_norm_nhwc_bwd_sum_kernelI11Fp32IOFp32WLi64EEv26Group_norm_nhwc_bwd_params,"a",@progbits
	.sectionflags	@""
	.align	4
.nv.constant0._Z30group_norm_nhwc_bwd_sum_kernelI11Fp32IOFp32WLi64EEv26Group_norm_nhwc_bwd_params:
	.zero		536


//--------------------- .nv.constant0._Z30group_norm_nhwc_bwd_sum_kernelI11Fp32IOFp32WLi128EEv26Group_norm_nhwc_bwd_params --------------------------
	.section	.nv.constant0._Z30group_norm_nhwc_bwd_sum_kernelI11Fp32IOFp32WLi128EEv26Group_norm_nhwc_bwd_params,"a",@progbits
	.sectionflags	@""
	.align	4
.nv.constant0._Z30group_norm_nhwc_bwd_sum_kernelI11Fp32IOFp32WLi128EEv26Group_norm_nhwc_bwd_params:
	.zero		536


//--------------------- .nv.constant0._Z30group_norm_nhwc_bwd_sum_kernelI11Fp32IOFp32WLi192EEv26Group_norm_nhwc_bwd_params --------------------------
	.section	.nv.constant0._Z30group_norm_nhwc_bwd_sum_kernelI11Fp32IOFp32WLi192EEv26Group_norm_nhwc_bwd_params,"a",@progbits
	.sectionflags	@""
	.align	4
.nv.constant0._Z30group_norm_nhwc_bwd_sum_kernelI11Fp32IOFp32WLi192EEv26Group_norm_nhwc_bwd_params:
	.zero		536


//--------------------- .nv.constant0._Z30group_norm_nhwc_bwd_sum_kernelI11Fp32IOFp32WLi448EEv26Group_norm_nhwc_bwd_params --------------------------
	.section	.nv.constant0._Z30group_norm_nhwc_bwd_sum_kernelI11Fp32IOFp32WLi448EEv26Group_norm_nhwc_bwd_params,"a",@progbits
	.sectionflags	@""
	.align	4
.nv.constant0._Z30group_norm_nhwc_bwd_sum_kernelI11Fp32IOFp32WLi448EEv26Group_norm_nhwc_bwd_params:
	.zero		536


//--------------------- .nv.constant0._Z30group_norm_nhwc_bwd_sum_kernelI11Fp32IOFp32WLi256EEv26Group_norm_nhwc_bwd_params --------------------------
	.section	.nv.constant0._Z30group_norm_nhwc_bwd_sum_kernelI11Fp32IOFp32WLi256EEv26Group_norm_nhwc_bwd_params,"a",@progbits
	.sectionflags	@""
	.align	4
.nv.constant0._Z30group_norm_nhwc_bwd_sum_kernelI11Fp32IOFp32WLi256EEv26Group_norm_nhwc_bwd_params:
	.zero		536


//--------------------- .nv.constant0._Z30group_norm_nhwc_bwd_sum_kernelI11Fp32IOFp32WLi120EEv26Group_norm_nhwc_bwd_params --------------------------
	.section	.nv.constant0._Z30group_norm_nhwc_bwd_sum_kernelI11Fp32IOFp32WLi120EEv26Group_norm_nhwc_bwd_params,"a",@progbits
	.sectionflags	@""
	.align	4
.nv.constant0._Z30group_norm_nhwc_bwd_sum_kernelI11Fp32IOFp32WLi120EEv26Group_norm_nhwc_bwd_params:
	.zero		536


//--------------------- .nv.constant0._Z30group_norm_nhwc_bwd_sum_kernelI11Fp32IOFp32WLi140EEv26Group_norm_nhwc_bwd_params --------------------------
	.section	.nv.constant0._Z30group_norm_nhwc_bwd_sum_kernelI11Fp32IOFp32WLi140EEv26Group_norm_nhwc_bwd_params,"a",@progbits
	.sectionflags	@""
	.align	4
.nv.constant0._Z30group_norm_nhwc_bwd_sum_kernelI11Fp32IOFp32WLi140EEv26Group_norm_nhwc_bwd_params:
	.zero		536


//--------------------- .nv.constant0._Z30group_norm_nhwc_bwd_sum_kernelI11Fp32IOFp32WLi160EEv26Group_norm_nhwc_bwd_params --------------------------
	.section	.nv.constant0._Z30group_norm_nhwc_bwd_sum_kernelI11Fp32IOFp32WLi160EEv26Group_norm_nhwc_bwd_params,"a",@progbits
	.sectionflags	@""
	.align	4
.nv.constant0._Z30group_norm_nhwc_bwd_sum_kernelI11Fp32IOFp32WLi160EEv26Group_norm_nhwc_bwd_params:
	.zero		536


//--------------------- .nv.constant0._Z30group_norm_nhwc_bwd_sum_kernelI11Fp32IOBf16WLi196EEv26Group_norm_nhwc_bwd_params --------------------------
	.section	.nv.constant0._Z30group_norm_nhwc_bwd_sum_kernelI11Fp32IOBf16WLi196EEv26Group_norm_nhwc_bwd_params,"a",@progbits
	.sectionflags	@""
	.align	4
.nv.constant0._Z30group_norm_nhwc_bwd_sum_kernelI11Fp32IOBf16WLi196EEv26Group_norm_nhwc_bwd_params:
	.zero		536


//--------------------- .nv.constant0._Z30group_norm_nhwc_bwd_sum_kernelI11Fp32IOBf16WLi168EEv26Group_norm_nhwc_bwd_params --------------------------
	.section	.nv.constant0._Z30group_norm_nhwc_bwd_sum_kernelI11Fp32IOBf16WLi168EEv26Group_norm_nhwc_bwd_params,"a",@progbits
	.sectionflags	@""
	.align	4
.nv.constant0._Z30group_norm_nhwc_bwd_sum_kernelI11Fp32IOBf16WLi168EEv26Group_norm_nhwc_bwd_params:
	.zero		536


//--------------------- .nv.constant0._Z30group_norm_nhwc_bwd_sum_kernelI11Fp32IOBf16WLi64EEv26Group_norm_nhwc_bwd_params --------------------------
	.section	.nv.constant0._Z30group_norm_nhwc_bwd_sum_kernelI11Fp32IOBf16WLi64EEv26Group_norm_nhwc_bwd_params,"a",@progbits
	.sectionflags	@""
	.align	4
.nv.constant0._Z30group_norm_nhwc_bwd_sum_kernelI11Fp32IOBf16WLi64EEv26Group_norm_nhwc_bwd_params:
	.zero		536


//--------------------- .nv.constant0._Z30group_norm_nhwc_bwd_sum_kernelI11Fp32IOBf16WLi128EEv26Group_norm_nhwc_bwd_params --------------------------
	.section	.nv.constant0._Z30group_norm_nhwc_bwd_sum_kernelI11Fp32IOBf16WLi128EEv26Group_norm_nhwc_bwd_params,"a",@progbits
	.sectionflags	@""
	.align	4
.nv.constant0._Z30group_norm_nhwc_bwd_sum_kernelI11Fp32IOBf16WLi128EEv26Group_norm_nhwc_bwd_params:
	.zero		536


//--------------------- .nv.constant0._Z30group_norm_nhwc_bwd_sum_kernelI11Fp32IOBf16WLi192EEv26Group_norm_nhwc_bwd_params --------------------------
	.section	.nv.constant0._Z30group_norm_nhwc_bwd_sum_kernelI11Fp32IOBf16WLi192EEv26Group_norm_nhwc_bwd_params,"a",@progbits
	.sectionflags	@""
	.align	4
.nv.constant0._Z30group_norm_nhwc_bwd_sum_kernelI11Fp32IOBf16WLi192EEv26Group_norm_nhwc_bwd_params:
	.zero		536


//--------------------- .nv.constant0._Z30group_norm_nhwc_bwd_sum_kernelI11Fp32IOBf16WLi448EEv26Group_norm_nhwc_bwd_params --------------------------
	.section	.nv.constant0._Z30group_norm_nhwc_bwd_sum_kernelI11Fp32IOBf16WLi448EEv26Group_norm_nhwc_bwd_params,"a",@progbits
	.sectionflags	@""
	.align	4
.nv.constant0._Z30group_norm_nhwc_bwd_sum_kernelI11Fp32IOBf16WLi448EEv26Group_norm_nhwc_bwd_params:
	.zero		536


//--------------------- .nv.constant0._Z30group_norm_nhwc_bwd_sum_kernelI11Fp32IOBf16WLi256EEv26Group_norm_nhwc_bwd_params --------------------------
	.section	.nv.constant0._Z30group_norm_nhwc_bwd_sum_kernelI11Fp32IOBf16WLi256EEv26Group_norm_nhwc_bwd_params,"a",@progbits
	.sectionflags	@""
	.align	4
.nv.constant0._Z30group_norm_nhwc_bwd_sum_kernelI11Fp32IOBf16WLi256EEv26Group_norm_nhwc_bwd_params:
	.zero		536


//--------------------- .nv.constant0._Z30group_norm_nhwc_bwd_sum_kernelI11Fp32IOBf16WLi120EEv26Group_norm_nhwc_bwd_params --------------------------
	.section	.nv.constant0._Z30group_norm_nhwc_bwd_sum_kernelI11Fp32IOBf16WLi120EEv26Group_norm_nhwc_bwd_params,"a",@progbits
	.sectionflags	@""
	.align	4
.nv.constant0._Z30group_norm_nhwc_bwd_sum_kernelI11Fp32IOBf16WLi120EEv26Group_norm_nhwc_bwd_params:
	.zero		536


//--------------------- .nv.constant0._Z30group_norm_nhwc_bwd_sum_kernelI11Fp32IOBf16WLi140EEv26Group_norm_nhwc_bwd_params --------------------------
	.section	.nv.constant0._Z30group_norm_nhwc_bwd_sum_kernelI11Fp32IOBf16WLi140EEv26Group_norm_nhwc_bwd_params,"a",@progbits
	.sectionflags	@""
	.align	4
.nv.constant0._Z30group_norm_nhwc_bwd_sum_kernelI11Fp32IOBf16WLi140EEv26Group_norm_nhwc_bwd_params:
	.zero		536


//--------------------- .nv.constant0._Z30group_norm_nhwc_bwd_sum_kernelI11Fp32IOBf16WLi160EEv26Group_norm_nhwc_bwd_params --------------------------
	.section	.nv.constant0._Z30group_norm_nhwc_bwd_sum_kernelI11Fp32IOBf16WLi160EEv26Group_norm_nhwc_bwd_params,"a",@progbits
	.sectionflags	@""
	.align	4
.nv.constant0._Z30group_norm_nhwc_bwd_sum_kernelI11Fp32IOBf16WLi160EEv26Group_norm_nhwc_bwd_params:
	.zero		536


//--------------------- .nv.constant0._Z30group_norm_nhwc_bwd_sum_kernelI11Fp32IOFp16WLi196EEv26Group_norm_nhwc_bwd_params --------------------------
	.section	.nv.constant0._Z30group_norm_nhwc_bwd_sum_kernelI11Fp32IOFp16WLi196EEv26Group_norm_nhwc_bwd_params,"a",@progbits
	.sectionflags	@""
	.align	4
.nv.constant0._Z30group_norm_nhwc_bwd_sum_kernelI11Fp32IOFp16WLi196EEv26Group_norm_nhwc_bwd_params:
	.zero		536


//--------------------- .nv.constant0._Z30group_norm_nhwc_bwd_sum_kernelI11Fp32IOFp16WLi168EEv26Group_norm_nhwc_bwd_params --------------------------
	.section	.nv.constant0._Z30group_norm_nhwc_bwd_sum_kernelI11Fp32IOFp16WLi168EEv26Group_norm_nhwc_bwd_params,"a",@progbits
	.sectionflags	@""
	.align	4
.nv.constant0._Z30group_norm_nhwc_bwd_sum_kernelI11Fp32IOFp16WLi168EEv26Group_norm_nhwc_bwd_params:
	.zero		536


//--------------------- .nv.constant0._Z30group_norm_nhwc_bwd_sum_kernelI11Fp32IOFp16WLi64EEv26Group_norm_nhwc_bwd_params --------------------------
	.section	.nv.constant0._Z30group_norm_nhwc_bwd_sum_kernelI11Fp32IOFp16WLi64EEv26Group_norm_nhwc_bwd_params,"a",@progbits
	.sectionflags	@""
	.align	4
.nv.constant0._Z30group_norm_nhwc_bwd_sum_kernelI11Fp32IOFp16WLi64EEv26Group_norm_nhwc_bwd_params:
	.zero		536


//--------------------- .nv.constant0._Z30group_norm_nhwc_bwd_sum_kernelI11Fp32IOFp16WLi128EEv26Group_norm_nhwc_bwd_params --------------------------
	.section	.nv.constant0._Z30group_norm_nhwc_bwd_sum_kernelI11Fp32IOFp16WLi128EEv26Group_norm_nhwc_bwd_params,"a",@progbits
	.sectionflags	@""
	.align	4
.nv.constant0._Z30group_norm_nhwc_bwd_sum_kernelI11Fp32IOFp16WLi128EEv26Group_norm_nhwc_bwd_params:
	.zero		536


//--------------------- .nv.constant0._Z30group_norm_nhwc_bwd_sum_kernelI11Fp32IOFp16WLi192EEv26Group_norm_nhwc_bwd_params --------------------------
	.section	.nv.constant0._Z30group_norm_nhwc_bwd_sum_kernelI11Fp32IOFp16WLi192EEv26Group_norm_nhwc_bwd_params,"a",@progbits
	.sectionflags	@""
	.align	4
.nv.constant0._Z30group_norm_nhwc_bwd_sum_kernelI11Fp32IOFp16WLi192EEv26Group_norm_nhwc_bwd_params:
	.zero		536


//--------------------- .nv.constant0._Z30group_norm_nhwc_bwd_sum_kernelI11Fp32IOFp16WLi448EEv26Group_norm_nhwc_bwd_params --------------------------
	.section	.nv.constant0._Z30group_norm_nhwc_bwd_sum_kernelI11Fp32IOFp16WLi448EEv26Group_norm_nhwc_bwd_params,"a",@progbits
	.sectionflags	@""
	.align	4
.nv.constant0._Z30group_norm_nhwc_bwd_sum_kernelI11Fp32IOFp16WLi448EEv26Group_norm_nhwc_bwd_params:
	.zero		536


//--------------------- .nv.constant0._Z30group_norm_nhwc_bwd_sum_kernelI11Fp32IOFp16WLi256EEv26Group_norm_nhwc_bwd_params --------------------------
	.section	.nv.constant0._Z30group_norm_nhwc_bwd_sum_kernelI11Fp32IOFp16WLi256EEv26Group_norm_nhwc_bwd_params,"a",@progbits
	.sectionflags	@""
	.align	4
.nv.constant0._Z30group_norm_nhwc_bwd_sum_kernelI11Fp32IOFp16WLi256EEv26Group_norm_nhwc_bwd_params:
	.zero		536


//--------------------- .nv.constant0._Z30group_norm_nhwc_bwd_sum_kernelI11Fp32IOFp16WLi120EEv26Group_norm_nhwc_bwd_params --------------------------
	.section	.nv.constant0._Z30group_norm_nhwc_bwd_sum_kernelI11Fp32IOFp16WLi120EEv26Group_norm_nhwc_bwd_params,"a",@progbits
	.sectionflags	@""
	.align	4
.nv.constant0._Z30group_norm_nhwc_bwd_sum_kernelI11Fp32IOFp16WLi120EEv26Group_norm_nhwc_bwd_params:
	.zero		536


//--------------------- .nv.constant0._Z30group_norm_nhwc_bwd_sum_kernelI11Fp32IOFp16WLi140EEv26Group_norm_nhwc_bwd_params --------------------------
	.section	.nv.constant0._Z30group_norm_nhwc_bwd_sum_kernelI11Fp32IOFp16WLi140EEv26Group_norm_nhwc_bwd_params,"a",@progbits
	.sectionflags	@""
	.align	4
.nv.constant0._Z30group_norm_nhwc_bwd_sum_kernelI11Fp32IOFp16WLi140EEv26Group_norm_nhwc_bwd_params:
	.zero		536


//--------------------- .nv.constant0._Z30group_norm_nhwc_bwd_sum_kernelI11Fp32IOFp16WLi160EEv26Group_norm_nhwc_bwd_params --------------------------
	.section	.nv.constant0._Z30group_norm_nhwc_bwd_sum_kernelI11Fp32IOFp16WLi160EEv26Group_norm_nhwc_bwd_params,"a",@progbits
	.sectionflags	@""
	.align	4
.nv.constant0._Z30group_norm_nhwc_bwd_sum_kernelI11Fp32IOFp16WLi160EEv26Group_norm_nhwc_bwd_params:
	.zero		536


//--------------------- .nv.constant0._Z30group_norm_nhwc_bwd_sum_kernelI11Bf16IOFp32WLi196EEv26Group_norm_nhwc_bwd_params --------------------------
	.section	.nv.constant0._Z30group_norm_nhwc_bwd_sum_kernelI11Bf16IOFp32WLi196EEv26Group_norm_nhwc_bwd_params,"a",@progbits
	.sectionflags	@""
	.align	4
.nv.constant0._Z30group_norm_nhwc_bwd_sum_kernelI11Bf16IOFp32WLi196EEv26Group_norm_nhwc_bwd_params:
	.zero		536


//--------------------- .nv.constant0._Z30group_norm_nhwc_bwd_sum_kernelI11Bf16IOFp32WLi168EEv26Group_norm_nhwc_bwd_params --------------------------
	.section	.nv.constant0._Z30group_norm_nhwc_bwd_sum_kernelI11Bf16IOFp32WLi168EEv26Group_norm_nhwc_bwd_params,"a",@progbits
	.sectionflags	@""
	.align	4
.nv.constant0._Z30group_norm_nhwc_bwd_sum_kernelI11Bf16IOFp32WLi168EEv26Group_norm_nhwc_bwd_params:
	.zero		536


//--------------------- .nv.constant0._Z30group_norm_nhwc_bwd_sum_kernelI11Bf16IOFp32WLi64EEv26Group_norm_nhwc_bwd_params --------------------------
	.section	.nv.constant0._Z30group_norm_nhwc_bwd_sum_kernelI11Bf16IOFp32WLi64EEv26Group_norm_nhwc_bwd_params,"a",@progbits
	.sectionflags	@""
	.align	4
.nv.constant0._Z30group_norm_nhwc_bwd_sum_kernelI11Bf16IOFp32WLi64EEv26Group_norm_nhwc_bwd_params:
	.zero		536


//--------------------- .nv.constant0._Z30group_norm_nhwc_bwd_sum_kernelI11Bf16IOFp32WLi128EEv26Group_norm_nhwc_bwd_params --------------------------
	.section	.nv.constant0._Z30group_norm_nhwc_bwd_sum_kernelI11Bf16IOFp32WLi128EEv26Group_norm_nhwc_bwd_params,"a",@progbits
	.sectionflags	@""
	.align	4
.nv.constant0._Z30group_norm_nhwc_bwd_sum_kernelI11Bf16IOFp32WLi128EEv26Group_norm_nhwc_bwd_params:
	.zero		536


//--------------------- .nv.constant0._Z30group_norm_nhwc_bwd_sum_kernelI11Bf16IOFp32WLi192EEv26Group_norm_nhwc_bwd_params --------------------------
	.section	.nv.constant0._Z30group_norm_nhwc_bwd_sum_kernelI11Bf16IOFp32WLi192EEv26Group_norm_nhwc_bwd_params,"a",@progbits
	.sectionflags	@""
	.align	4
.nv.constant0._Z30group_norm_nhwc_bwd_sum_kernelI11Bf16IOFp32WLi192EEv26Group_norm_nhwc_bwd_params:
	.zero		536


//--------------------- .nv.constant0._Z30group_norm_nhwc_bwd_sum_kernelI11Bf16IOFp32WLi448EEv26Group_norm_nhwc_bwd_params --------------------------
	.section	.nv.constant0._Z30group_norm_nhwc_bwd_sum_kernelI11Bf16IOFp32WLi448EEv26Group_norm_nhwc_bwd_params,"a",@progbits
	.sectionflags	@""
	.align	4
.nv.constant0._Z30group_norm_nhwc_bwd_sum_kernelI11Bf16IOFp32WLi448EEv26Group_norm_nhwc_bwd_params:
	.zero		536


//--------------------- .nv.constant0._Z30group_norm_nhwc_bwd_sum_kernelI11Bf16IOFp32WLi256EEv26Group_norm_nhwc_bwd_params --------------------------
	.section	.nv.constant0._Z30group_norm_nhwc_bwd_sum_kernelI11Bf16IOFp32WLi256EEv26Group_norm_nhwc_bwd_params,"a",@progbits
	.sectionflags	@""
	.align	4
.nv.constant0._Z30group_norm_nhwc_bwd_sum_kernelI11Bf16IOFp32WLi256EEv26Group_norm_nhwc_bwd_params:
	.zero		536


//--------------------- .nv.constant0._Z30group_norm_nhwc_bwd_sum_kernelI11Bf16IOFp32WLi120EEv26Group_norm_nhwc_bwd_params --------------------------
	.section	.nv.constant0._Z30group_norm_nhwc_bwd_sum_kernelI11Bf16IOFp32WLi120EEv26Group_norm_nhwc_bwd_params,"a",@progbits
	.sectionflags	@""
	.align	4
.nv.constant0._Z30group_norm_nhwc_bwd_sum_kernelI11Bf16IOFp32WLi120EEv26Group_norm_nhwc_bwd_params:
	.zero		536


//--------------------- .nv.constant0._Z30group_norm_nhwc_bwd_sum_kernelI11Bf16IOFp32WLi140EEv26Group_norm_nhwc_bwd_params --------------------------
	.section	.nv.constant0._Z30group_norm_nhwc_bwd_sum_kernelI11Bf16IOFp32WLi140EEv26Group_norm_nhwc_bwd_params,"a",@progbits
	.sectionflags	@""
	.align	4
.nv.constant0._Z30group_norm_nhwc_bwd_sum_kernelI11Bf16IOFp32WLi140EEv26Group_norm_nhwc_bwd_params:
	.zero		536


//--------------------- .nv.constant0._Z30group_norm_nhwc_bwd_sum_kernelI11Bf16IOFp32WLi160EEv26Group_norm_nhwc_bwd_params --------------------------
	.section	.nv.constant0._Z30group_norm_nhwc_bwd_sum_kernelI11Bf16IOFp32WLi160EEv26Group_norm_nhwc_bwd_params,"a",@progbits
	.sectionflags	@""
	.align	4
.nv.constant0._Z30group_norm_nhwc_bwd_sum_kernelI11Bf16IOFp32WLi160EEv26Group_norm_nhwc_bwd_params:
	.zero		536


//--------------------- .nv.constant0._Z30group_norm_nhwc_bwd_sum_kernelI11Bf16IOBf16WLi196EEv26Group_norm_nhwc_bwd_params --------------------------
	.section	.nv.constant0._Z30group_norm_nhwc_bwd_sum_kernelI11Bf16IOBf16WLi196EEv26Group_norm_nhwc_bwd_params,"a",@progbits
	.sectionflags	@""
	.align	4
.nv.constant0._Z30group_norm_nhwc_bwd_sum_kernelI11Bf16IOBf16WLi196EEv26Group_norm_nhwc_bwd_params:
	.zero		536


//--------------------- .nv.constant0._Z30group_norm_nhwc_bwd_sum_kernelI11Bf16IOBf16WLi168EEv26Group_norm_nhwc_bwd_params --------------------------
	.section	.nv.constant0._Z30group_norm_nhwc_bwd_sum_kernelI11Bf16IOBf16WLi168EEv26Group_norm_nhwc_bwd_params,"a",@progbits
	.sectionflags	@""
	.align	4
.nv.constant0._Z30group_norm_nhwc_bwd_sum_kernelI11Bf16IOBf16WLi168EEv26Group_norm_nhwc_bwd_params:
	.zero		536


//--------------------- .nv.constant0._Z30group_norm_nhwc_bwd_sum_kernelI11Bf16IOBf16WLi64EEv26Group_norm_nhwc_bwd_params --------------------------
	.section	.nv.constant0._Z30group_norm_nhwc_bwd_sum_kernelI11Bf16IOBf16WLi64EEv26Group_norm_nhwc_bwd_params,"a",@progbits
	.sectionflags	@""
	.align	4
.nv.constant0._Z30group_norm_nhwc_bwd_sum_kernelI11Bf16IOBf16WLi64EEv26Group_norm_nhwc_bwd_params:
	.zero		536


//--------------------- .nv.constant0._Z30group_norm_nhwc_bwd_sum_kernelI11Bf16IOBf16WLi128EEv26Group_norm_nhwc_bwd_params --------------------------
	.section	.nv.constant0._Z30group_norm_nhwc_bwd_sum_kernelI11Bf16IOBf16WLi128EEv26Group_norm_nhwc_bwd_params,"a",@progbits
	.sectionflags	@""
	.align	4
.nv.constant0._Z30group_norm_nhwc_bwd_sum_kernelI11Bf16IOBf16WLi128EEv26Group_norm_nhwc_bwd_params:
	.zero		536


//--------------------- .nv.constant0._Z30group_norm_nhwc_bwd_sum_kernelI11Bf16IOBf16WLi192EEv26Group_norm_nhwc_bwd_params --------------------------
	.section	.nv.constant0._Z30group_norm_nhwc_bwd_sum_kernelI11Bf16IOBf16WLi192EEv26Group_norm_nhwc_bwd_params,"a",@progbits
	.sectionflags	@""
	.align	4
.nv.constant0._Z30group_norm_nhwc_bwd_sum_kernelI11Bf16IOBf16WLi192EEv26Group_norm_nhwc_bwd_params:
	.zero		536


//--------------------- .nv.constant0._Z30group_norm_nhwc_bwd_sum_kernelI11Bf16IOBf16WLi448EEv26Group_norm_nhwc_bwd_params --------------------------
	.section	.nv.constant0._Z30group_norm_nhwc_bwd_sum_kernelI11Bf16IOBf16WLi448EEv26Group_norm_nhwc_bwd_params,"a",@progbits
	.sectionflags	@""
	.align	4
.nv.constant0._Z30group_norm_nhwc_bwd_sum_kernelI11Bf16IOBf16WLi448EEv26Group_norm_nhwc_bwd_params:
	.zero		536


//--------------------- .nv.constant0._Z30group_norm_nhwc_bwd_sum_kernelI11Bf16IOBf16WLi256EEv26Group_norm_nhwc_bwd_params --------------------------
	.section	.nv.constant0._Z30group_norm_nhwc_bwd_sum_kernelI11Bf16IOBf16WLi256EEv26Group_norm_nhwc_bwd_params,"a",@progbits
	.sectionflags	@""
	.align	4
.nv.constant0._Z30group_norm_nhwc_bwd_sum_kernelI11Bf16IOBf16WLi256EEv26Group_norm_nhwc_bwd_params:
	.zero		536


//--------------------- .nv.constant0._Z30group_norm_nhwc_bwd_sum_kernelI11Bf16IOBf16WLi120EEv26Group_norm_nhwc_bwd_params --------------------------
	.section	.nv.constant0._Z30group_norm_nhwc_bwd_sum_kernelI11Bf16IOBf16WLi120EEv26Group_norm_nhwc_bwd_params,"a",@progbits
	.sectionflags	@""
	.align	4
.nv.constant0._Z30group_norm_nhwc_bwd_sum_kernelI11Bf16IOBf16WLi120EEv26Group_norm_nhwc_bwd_params:
	.zero		536


//--------------------- .nv.constant0._Z30group_norm_nhwc_bwd_sum_kernelI11Bf16IOBf16WLi140EEv26Group_norm_nhwc_bwd_params --------------------------
	.section	.nv.constant0._Z30group_norm_nhwc_bwd_sum_kernelI11Bf16IOBf16WLi140EEv26Group_norm_nhwc_bwd_params,"a",@progbits
	.sectionflags	@""
	.align	4
.nv.constant0._Z30group_norm_nhwc_bwd_sum_kernelI11Bf16IOBf16WLi140EEv26Group_norm_nhwc_bwd_params:
	.zero		536


//--------------------- .nv.constant0._Z30group_norm_nhwc_bwd_sum_kernelI11Bf16IOBf16WLi160EEv26Group_norm_nhwc_bwd_params --------------------------
	.section	.nv.constant0._Z30group_norm_nhwc_bwd_sum_kernelI11Bf16IOBf16WLi160EEv26Group_norm_nhwc_bwd_params,"a",@progbits
	.sectionflags	@""
	.align	4
.nv.constant0._Z30group_norm_nhwc_bwd_sum_kernelI11Bf16IOBf16WLi160EEv26Group_norm_nhwc_bwd_params:
	.zero		536


//--------------------- .nv.constant0._Z30group_norm_nhwc_bwd_sum_kernelI11Bf16IOFp16WLi196EEv26Group_norm_nhwc_bwd_params --------------------------
	.section	.nv.constant0._Z30group_norm_nhwc_bwd_sum_kernelI11Bf16IOFp16WLi196EEv26Group_norm_nhwc_bwd_params,"a",@progbits
	.sectionflags	@""
	.align	4
.nv.constant0._Z30group_norm_nhwc_bwd_sum_kernelI11Bf16IOFp16WLi196EEv26Group_norm_nhwc_bwd_params:
	.zero		536


//--------------------- .nv.constant0._Z30group_norm_nhwc_bwd_sum_kernelI11Bf16IOFp16WLi168EEv26Group_norm_nhwc_bwd_params --------------------------
	.section	.nv.constant0._Z30group_norm_nhwc_bwd_sum_kernelI11Bf16IOFp16WLi168EEv26Group_norm_nhwc_bwd_params,"a",@progbits
	.sectionflags	@""
	.align	4
.nv.constant0._Z30group_norm_nhwc_bwd_sum_kernelI11Bf16IOFp16WLi168EEv26Group_norm_nhwc_bwd_params:
	.zero		536


//--------------------- .nv.constant0._Z30group_norm_nhwc_bwd_sum_kernelI11Bf16IOFp16WLi64EEv26Group_norm_nhwc_bwd_params --------------------------
	.section	.nv.constant0._Z30group_norm_nhwc_bwd_sum_kernelI11Bf16IOFp16WLi64EEv26Group_norm_nhwc_bwd_params,"a",@progbits
	.sectionflags	@""
	.align	4
.nv.constant0._Z30group_norm_nhwc_bwd_sum_kernelI11Bf16IOFp16WLi64EEv26Group_norm_nhwc_bwd_params:
	.zero		536


//--------------------- .nv.constant0._Z30group_norm_nhwc_bwd_sum_kernelI11Bf16IOFp16WLi128EEv26Group_norm_nhwc_bwd_params --------------------------
	.section	.nv.constant0._Z30group_norm_nhwc_bwd_sum_kernelI11Bf16IOFp16WLi128EEv26Group_norm_nhwc_bwd_params,"a",@progbits
	.sectionflags	@""
	.align	4
.nv.constant0._Z30group_norm_nhwc_bwd_sum_kernelI11Bf16IOFp16WLi128EEv26Group_norm_nhwc_bwd_params:
	.zero		536


//--------------------- .nv.constant0._Z30group_norm_nhwc_bwd_sum_kernelI11Bf16IOFp16WLi192EEv26Group_norm_nhwc_bwd_params --------------------------
	.section	.nv.constant0._Z30group_norm_nhwc_bwd_sum_kernelI11Bf16IOFp16WLi192EEv26Group_norm_nhwc_bwd_params,"a",@progbits
	.sectionflags	@""
	.align	4
.nv.constant0._Z30group_norm_nhwc_bwd_sum_kernelI11Bf16IOFp16WLi192EEv26Group_norm_nhwc_bwd_params:
	.zero		536


//--------------------- .nv.constant0._Z30group_norm_nhwc_bwd_sum_kernelI11Bf16IOFp16WLi448EEv26Group_norm_nhwc_bwd_params --------------------------
	.section	.nv.constant0._Z30group_norm_nhwc_bwd_sum_kernelI11Bf16IOFp16WLi448EEv26Group_norm_nhwc_bwd_params,"a",@progbits
	.sectionflags	@""
	.align	4
.nv.constant0._Z30group_norm_nhwc_bwd_sum_kernelI11Bf16IOFp16WLi448EEv26Group_norm_nhwc_bwd_params:
	.zero		536


//--------------------- .nv.constant0._Z30group_norm_nhwc_bwd_sum_kernelI11Bf16IOFp16WLi256EEv26Group_norm_nhwc_bwd_params --------------------------
	.section	.nv.constant0._Z30group_norm_nhwc_bwd_sum_kernelI11Bf16IOFp16WLi256EEv26Group_norm_nhwc_bwd_params,"a",@progbits
	.sectionflags	@""
	.align	4
.nv.constant0._Z30group_norm_nhwc_bwd_sum_kernelI11Bf16IOFp16WLi256EEv26Group_norm_nhwc_bwd_params:
	.zero		536


//--------------------- .nv.constant0._Z30group_norm_nhwc_bwd_sum_kernelI11Bf16IOFp16WLi120EEv26Group_norm_nhwc_bwd_params --------------------------
	.section	.nv.constant0._Z30group_norm_nhwc_bwd_sum_kernelI11Bf16IOFp16WLi120EEv26Group_norm_nhwc_bwd_params,"a",@progbits
	.sectionflags	@""
	.align	4
.nv.constant0._Z30group_norm_nhwc_bwd_sum_kernelI11Bf16IOFp16WLi120EEv26Group_norm_nhwc_bwd_params:
	.zero		536


//--------------------- .nv.constant0._Z30group_norm_nhwc_bwd_sum_kernelI11Bf16IOFp16WLi140EEv26Group_norm_nhwc_bwd_params --------------------------
	.section	.nv.constant0._Z30group_norm_nhwc_bwd_sum_kernelI11Bf16IOFp16WLi140EEv26Group_norm_nhwc_bwd_params,"a",@progbits
	.sectionflags	@""
	.align	4
.nv.constant0._Z30group_norm_nhwc_bwd_sum_kernelI11Bf16IOFp16WLi140EEv26Group_norm_nhwc_bwd_params:
	.zero		536


//--------------------- .nv.constant0._Z30group_norm_nhwc_bwd_sum_kernelI11Bf16IOFp16WLi160EEv26Group_norm_nhwc_bwd_params --------------------------
	.section	.nv.constant0._Z30group_norm_nhwc_bwd_sum_kernelI11Bf16IOFp16WLi160EEv26Group_norm_nhwc_bwd_params,"a",@progbits
	.sectionflags	@""
	.align	4
.nv.constant0._Z30group_norm_nhwc_bwd_sum_kernelI11Bf16IOFp16WLi160EEv26Group_norm_nhwc_bwd_params:
	.zero		536


//--------------------- .nv.constant0._Z30group_norm_nhwc_bwd_sum_kernelI11Fp16IOFp32WLi196EEv26Group_norm_nhwc_bwd_params --------------------------
	.section	.nv.constant0._Z30group_norm_nhwc_bwd_sum_kernelI11Fp16IOFp32WLi196EEv26Group_norm_nhwc_bwd_params,"a",@progbits
	.sectionflags	@""
	.align	4
.nv.constant0._Z30group_norm_nhwc_bwd_sum_kernelI11Fp16IOFp32WLi196EEv26Group_norm_nhwc_bwd_params:
	.zero		536


//--------------------- .nv.constant0._Z30group_norm_nhwc_bwd_sum_kernelI11Fp16IOFp32WLi168EEv26Group_norm_nhwc_bwd_params --------------------------
	.section	.nv.constant0._Z30group_norm_nhwc_bwd_sum_kernelI11Fp16IOFp32WLi168EEv26Group_norm_nhwc_bwd_params,"a",@progbits
	.sectionflags	@""
	.align	4
.nv.constant0._Z30group_norm_nhwc_bwd_sum_kernelI11Fp16IOFp32WLi168EEv26Group_norm_nhwc_bwd_params:
	.zero		536


//--------------------- .nv.constant0._Z30group_norm_nhwc_bwd_sum_kernelI11Fp16IOFp32WLi64EEv26Group_norm_nhwc_bwd_params --------------------------
	.section	.nv.constant0._Z30group_norm_nhwc_bwd_sum_kernelI11Fp16IOFp32WLi64EEv26Group_norm_nhwc_bwd_params,"a",@progbits
	.sectionflags	@""
	.align	4
.nv.constant0._Z30group_norm_nhwc_bwd_sum_kernelI11Fp16IOFp32WLi64EEv26Group_norm_nhwc_bwd_params:
	.zero		536


//--------------------- .nv.constant0._Z30group_norm_nhwc_bwd_sum_kernelI11Fp16IOFp32WLi128EEv26Group_norm_nhwc_bwd_params --------------------------
	.section	.nv.constant0._Z30group_norm_nhwc_bwd_sum_kernelI11Fp16IOFp32WLi128EEv26Group_norm_nhwc_bwd_params,"a",@progbits
	.sectionflags	@""
	.align	4
.nv.constant0._Z30group_norm_nhwc_bwd_sum_kernelI11Fp16IOFp32WLi128EEv26Group_norm_nhwc_bwd_params:
	.zero		536


//--------------------- .nv.constant0._Z30group_norm_nhwc_bwd_sum_kernelI11Fp16IOFp32WLi192EEv26Group_norm_nhwc_bwd_params --------------------------
	.section	.nv.constant0._Z30group_norm_nhwc_bwd_sum_kernelI11Fp16IOFp32WLi192EEv26Group_norm_nhwc_bwd_params,"a",@progbits
	.sectionflags	@""
	.align	4
.nv.constant0._Z30group_norm_nhwc_bwd_sum_kernelI11Fp16IOFp32WLi192EEv26Group_norm_nhwc_bwd_params:
	.zero		536


//--------------------- .nv.constant0._Z30group_norm_nhwc_bwd_sum_kernelI11Fp16IOFp32WLi448EEv26Group_norm_nhwc_bwd_params --------------------------
	.section	.nv.constant0._Z30group_norm_nhwc_bwd_sum_kernelI11Fp16IOFp32WLi448EEv26Group_norm_nhwc_bwd_params,"a",@progbits
	.sectionflags	@""
	.align	4
.nv.constant0._Z30group_norm_nhwc_bwd_sum_kernelI11Fp16IOFp32WLi448EEv26Group_norm_nhwc_bwd_params:
	.zero		536


//--------------------- .nv.constant0._Z30group_norm_nhwc_bwd_sum_kernelI11Fp16IOFp32WLi256EEv26Group_norm_nhwc_bwd_params --------------------------
	.section	.nv.constant0._Z30group_norm_nhwc_bwd_sum_kernelI11Fp16IOFp32WLi256EEv26Group_norm_nhwc_bwd_params,"a",@progbits
	.sectionflags	@""
	.align	4
.nv.constant0._Z30group_norm_nhwc_bwd_sum_kernelI11Fp16IOFp32WLi256EEv26Group_norm_nhwc_bwd_params:
	.zero		536


//--------------------- .nv.constant0._Z30group_norm_nhwc_bwd_sum_kernelI11Fp16IOFp32WLi120EEv26Group_norm_nhwc_bwd_params --------------------------
	.section	.nv.constant0._Z30group_norm_nhwc_bwd_sum_kernelI11Fp16IOFp32WLi120EEv26Group_norm_nhwc_bwd_params,"a",@progbits
	.sectionflags	@""
	.align	4
.nv.constant0._Z30group_norm_nhwc_bwd_sum_kernelI11Fp16IOFp32WLi120EEv26Group_norm_nhwc_bwd_params:
	.zero		536


//--------------------- .nv.constant0._Z30group_norm_nhwc_bwd_sum_kernelI11Fp16IOFp32WLi140EEv26Group_norm_nhwc_bwd_params --------------------------
	.section	.nv.constant0._Z30group_norm_nhwc_bwd_sum_kernelI11Fp16IOFp32WLi140EEv26Group_norm_nhwc_bwd_params,"a",@progbits
	.sectionflags	@""
	.align	4
.nv.constant0._Z30group_norm_nhwc_bwd_sum_kernelI11Fp16IOFp32WLi140EEv26Group_norm_nhwc_bwd_params:
	.zero		536


//--------------------- .nv.constant0._Z30group_norm_nhwc_bwd_sum_kernelI11Fp16IOFp32WLi160EEv26Group_norm_nhwc_bwd_params --------------------------
	.section	.nv.constant0._Z30group_norm_nhwc_bwd_sum_kernelI11Fp16IOFp32WLi160EEv26Group_norm_nhwc_bwd_params,"a",@progbits
	.sectionflags	@""
	.align	4
.nv.constant0._Z30group_norm_nhwc_bwd_sum_kernelI11Fp16IOFp32WLi160EEv26Group_norm_nhwc_bwd_params:
	.zero		536


//--------------------- .nv.constant0._Z30group_norm_nhwc_bwd_sum_kernelI11Fp16IOBf16WLi196EEv26Group_norm_nhwc_bwd_params --------------------------
	.section	.nv.constant0._Z30group_norm_nhwc_bwd_sum_kernelI11Fp16IOBf16WLi196EEv26Group_norm_nhwc_bwd_params,"a",@progbits
	.sectionflags	@""
	.align	4
.nv.constant0._Z30group_norm_nhwc_bwd_sum_kernelI11Fp16IOBf16WLi196EEv26Group_norm_nhwc_bwd_params:
	.zero		536


//--------------------- .nv.constant0._Z30group_norm_nhwc_bwd_sum_kernelI11Fp16IOBf16WLi168EEv26Group_norm_nhwc_bwd_params --------------------------
	.section	.nv.constant0._Z30group_norm_nhwc_bwd_sum_kernelI11Fp16IOBf16WLi168EEv26Group_norm_nhwc_bwd_params,"a",@progbits
	.sectionflags	@""
	.align	4
.nv.constant0._Z30group_norm_nhwc_bwd_sum_kernelI11Fp16IOBf16WLi168EEv26Group_norm_nhwc_bwd_params:
	.zero		536


//--------------------- .nv.constant0._Z30group_norm_nhwc_bwd_sum_kernelI11Fp16IOBf16WLi64EEv26Group_norm_nhwc_bwd_params --------------------------
	.section	.nv.constant0._Z30group_norm_nhwc_bwd_sum_kernelI11Fp16IOBf16WLi64EEv26Group_norm_nhwc_bwd_params,"a",@progbits
	.sectionflags	@""
	.align	4
.nv.constant0._Z30group_norm_nhwc_bwd_sum_kernelI11Fp16IOBf16WLi64EEv26Group_norm_nhwc_bwd_params:
	.zero		536


//--------------------- .nv.constant0._Z30group_norm_nhwc_bwd_sum_kernelI11Fp16IOBf16WLi128EEv26Group_norm_nhwc_bwd_params --------------------------
	.section	.nv.constant0._Z30group_norm_nhwc_bwd_sum_kernelI11Fp16IOBf16WLi128EEv26Group_norm_nhwc_bwd_params,"a",@progbits
	.sectionflags	@""
	.align	4
.nv.constant0._Z30group_norm_nhwc_bwd_sum_kernelI11Fp16IOBf16WLi128EEv26Group_norm_nhwc_bwd_params:
	.zero		536


//--------------------- .nv.constant0._Z30group_norm_nhwc_bwd_sum_kernelI11Fp16IOBf16WLi192EEv26Group_norm_nhwc_bwd_params --------------------------
	.section	.nv.constant0._Z30group_norm_nhwc_bwd_sum_kernelI11Fp16IOBf16WLi192EEv26Group_norm_nhwc_bwd_params,"a",@progbits
	.sectionflags	@""
	.align	4
.nv.constant0._Z30group_norm_nhwc_bwd_sum_kernelI11Fp16IOBf16WLi192EEv26Group_norm_nhwc_bwd_params:
	.zero		536


//--------------------- .nv.constant0._Z30group_norm_nhwc_bwd_sum_kernelI11Fp16IOBf16WLi448EEv26Group_norm_nhwc_bwd_params --------------------------
	.section	.nv.constant0._Z30group_norm_nhwc_bwd_sum_kernelI11Fp16IOBf16WLi448EEv26Group_norm_nhwc_bwd_params,"a",@progbits
	.sectionflags	@""
	.align	4
.nv.constant0._Z30group_norm_nhwc_bwd_sum_kernelI11Fp16IOBf16WLi448EEv26Group_norm_nhwc_bwd_params:
	.zero		536


//--------------------- .nv.constant0._Z30group_norm_nhwc_bwd_sum_kernelI11Fp16IOBf16WLi256EEv26Group_norm_nhwc_bwd_params --------------------------
	.section	.nv.constant0._Z30group_norm_nhwc_bwd_sum_kernelI11Fp16IOBf16WLi256EEv26Group_norm_nhwc_bwd_params,"a",@progbits
	.sectionflags	@""
	.align	4
.nv.constant0._Z30group_norm_nhwc_bwd_sum_kernelI11Fp16IOBf16WLi256EEv26Group_norm_nhwc_bwd_params:
	.zero		536


//--------------------- .nv.constant0._Z30group_norm_nhwc_bwd_sum_kernelI11Fp16IOBf16WLi120EEv26Group_norm_nhwc_bwd_params --------------------------
	.section	.nv.constant0._Z30group_norm_nhwc_bwd_sum_kernelI11Fp16IOBf16WLi120EEv26Group_norm_nhwc_bwd_params,"a",@progbits
	.sectionflags	@""
	.align	4
.nv.constant0._Z30group_norm_nhwc_bwd_sum_kernelI11Fp16IOBf16WLi120EEv26Group_norm_nhwc_bwd_params:
	.zero		536


//--------------------- .nv.constant0._Z30group_norm_nhwc_bwd_sum_kernelI11Fp16IOBf16WLi140EEv26Group_norm_nhwc_bwd_params --------------------------
	.section	.nv.constant0._Z30group_norm_nhwc_bwd_sum_kernelI11Fp16IOBf16WLi140EEv26Group_norm_nhwc_bwd_params,"a",@progbits
	.sectionflags	@""
	.align	4
.nv.constant0._Z30group_norm_nhwc_bwd_sum_kernelI11Fp16IOBf16WLi140EEv26Group_norm_nhwc_bwd_params:
	.zero		536


//--------------------- .nv.constant0._Z30group_norm_nhwc_bwd_sum_kernelI11Fp16IOBf16WLi160EEv26Group_norm_nhwc_bwd_params --------------------------
	.section	.nv.constant0._Z30group_norm_nhwc_bwd_sum_kernelI11Fp16IOBf16WLi160EEv26Group_norm_nhwc_bwd_params,"a",@progbits
	.sectionflags	@""
	.align	4
.nv.constant0._Z30group_norm_nhwc_bwd_sum_kernelI11Fp16IOBf16WLi160EEv26Group_norm_nhwc_bwd_params:
	.zero		536


//--------------------- .nv.constant0._Z30group_norm_nhwc_bwd_sum_kernelI11Fp16IOFp16WLi196EEv26Group_norm_nhwc_bwd_params --------------------------
	.section	.nv.constant0._Z30group_norm_nhwc_bwd_sum_kernelI11Fp16IOFp16WLi196EEv26Group_norm_nhwc_bwd_params,"a",@progbits
	.sectionflags	@""
	.align	4
.nv.constant0._Z30group_norm_nhwc_bwd_sum_kernelI11Fp16IOFp16WLi196EEv26Group_norm_nhwc_bwd_params:
	.zero		536


//--------------------- .nv.constant0._Z30group_norm_nhwc_bwd_sum_kernelI11Fp16IOFp16WLi168EEv26Group_norm_nhwc_bwd_params --------------------------
	.section	.nv.constant0._Z30group_norm_nhwc_bwd_sum_kernelI11Fp16IOFp16WLi168EEv26Group_norm_nhwc_bwd_params,"a",@progbits
	.sectionflags	@""
	.align	4
.nv.constant0._Z30group_norm_nhwc_bwd_sum_kernelI11Fp16IOFp16WLi168EEv26Group_norm_nhwc_bwd_params:
	.zero		536


//--------------------- .nv.constant0._Z30group_norm_nhwc_bwd_sum_kernelI11Fp16IOFp16WLi64EEv26Group_norm_nhwc_bwd_params --------------------------
	.section	.nv.constant0._Z30group_norm_nhwc_bwd_sum_kernelI11Fp16IOFp16WLi64EEv26Group_norm_nhwc_bwd_params,"a",@progbits
	.sectionflags	@""
	.align	4
.nv.constant0._Z30group_norm_nhwc_bwd_sum_kernelI11Fp16IOFp16WLi64EEv26Group_norm_nhwc_bwd_params:
	.zero		536


//--------------------- .nv.constant0._Z30group_norm_nhwc_bwd_sum_kernelI11Fp16IOFp16WLi128EEv26Group_norm_nhwc_bwd_params --------------------------
	.section	.nv.constant0._Z30group_norm_nhwc_bwd_sum_kernelI11Fp16IOFp16WLi128EEv26Group_norm_nhwc_bwd_params,"a",@progbits
	.sectionflags	@""
	.align	4
.nv.constant0._Z30group_norm_nhwc_bwd_sum_kernelI11Fp16IOFp16WLi128EEv26Group_norm_nhwc_bwd_params:
	.zero		536


//--------------------- .nv.constant0._Z30group_norm_nhwc_bwd_sum_kernelI11Fp16IOFp16WLi192EEv26Group_norm_nhwc_bwd_params --------------------------
	.section	.nv.constant0._Z30group_norm_nhwc_bwd_sum_kernelI11Fp16IOFp16WLi192EEv26Group_norm_nhwc_bwd_params,"a",@progbits
	.sectionflags	@""
	.align	4
.nv.constant0._Z30group_norm_nhwc_bwd_sum_kernelI11Fp16IOFp16WLi192EEv26Group_norm_nhwc_bwd_params:
	.zero		536


//--------------------- .nv.constant0._Z30group_norm_nhwc_bwd_sum_kernelI11Fp16IOFp16WLi448EEv26Group_norm_nhwc_bwd_params --------------------------
	.section	.nv.constant0._Z30group_norm_nhwc_bwd_sum_kernelI11Fp16IOFp16WLi448EEv26Group_norm_nhwc_bwd_params,"a",@progbits
	.sectionflags	@""
	.align	4
.nv.constant0._Z30group_norm_nhwc_bwd_sum_kernelI11Fp16IOFp16WLi448EEv26Group_norm_nhwc_bwd_params:
	.zero		536


//--------------------- .nv.constant0._Z30group_norm_nhwc_bwd_sum_kernelI11Fp16IOFp16WLi256EEv26Group_norm_nhwc_bwd_params --------------------------
	.section	.nv.constant0._Z30group_norm_nhwc_bwd_sum_kernelI11Fp16IOFp16WLi256EEv26Group_norm_nhwc_bwd_params,"a",@progbits
	.sectionflags	@""
	.align	4
.nv.constant0._Z30group_norm_nhwc_bwd_sum_kernelI11Fp16IOFp16WLi256EEv26Group_norm_nhwc_bwd_params:
	.zero		536


//--------------------- .nv.constant0._Z30group_norm_nhwc_bwd_sum_kernelI11Fp16IOFp16WLi120EEv26Group_norm_nhwc_bwd_params --------------------------
	.section	.nv.constant0._Z30group_norm_nhwc_bwd_sum_kernelI11Fp16IOFp16WLi120EEv26Group_norm_nhwc_bwd_params,"a",@progbits
	.sectionflags	@""
	.align	4
.nv.constant0._Z30group_norm_nhwc_bwd_sum_kernelI11Fp16IOFp16WLi120EEv26Group_norm_nhwc_bwd_params:
	.zero		536


//--------------------- .nv.constant0._Z30group_norm_nhwc_bwd_sum_kernelI11Fp16IOFp16WLi140EEv26Group_norm_nhwc_bwd_params --------------------------
	.section	.nv.constant0._Z30group_norm_nhwc_bwd_sum_kernelI11Fp16IOFp16WLi140EEv26Group_norm_nhwc_bwd_params,"a",@progbits
	.sectionflags	@""
	.align	4
.nv.constant0._Z30group_norm_nhwc_bwd_sum_kernelI11Fp16IOFp16WLi140EEv26Group_norm_nhwc_bwd_params:
	.zero		536


//--------------------- .nv.constant0._Z30group_norm_nhwc_bwd_sum_kernelI11Fp16IOFp16WLi160EEv26Group_norm_nhwc_bwd_params --------------------------
	.section	.nv.constant0._Z30group_norm_nhwc_bwd_sum_kernelI11Fp16IOFp16WLi160EEv26Group_norm_nhwc_bwd_params,"a",@progbits
	.sectionflags	@""
	.align	4
.nv.constant0._Z30group_norm_nhwc_bwd_sum_kernelI11Fp16IOFp16WLi160EEv26Group_norm_nhwc_bwd_params:
	.zero		536


//--------------------- .text._ZN3cub17CUB_300001_SM_8006detail11EmptyKernelIvEEvv --------------------------
	.section	.text._ZN3cub17CUB_300001_SM_8006detail11EmptyKernelIvEEvv,"ax",@progbits
	.sectioninfo	@"SHI_REGISTERS=4"
	.align	128
        .global         _ZN3cub17CUB_300001_SM_8006detail11EmptyKernelIvEEvv
        .type           _ZN3cub17CUB_300001_SM_8006detail11EmptyKernelIvEEvv,@function
        .size           _ZN3cub17CUB_300001_SM_8006detail11EmptyKernelIvEEvv,(.L_x_3173 - _ZN3cub17CUB_300001_SM_8006detail11EmptyKernelIvEEvv)
        .other          _ZN3cub17CUB_300001_SM_8006detail11EmptyKernelIvEEvv,@"STO_CUDA_ENTRY STV_DEFAULT"
_ZN3cub17CUB_300001_SM_8006detail11EmptyKernelIvEEvv:
.text._ZN3cub17CUB_300001_SM_8006detail11EmptyKernelIvEEvv:
[----:B------:R-:W-:Y:S02]  /*0000*/  MOV R1, c[0x0][0x28] ;  /* 0x00000a0000017a02 */ /* 0x000fe40000000f00 */
[----:B------:R-:W-:Y:S05]  /*0010*/  EXIT ;  /* 0x000000000000794d */ /* 0x000fea0003800000 */
.L_x_0:
[----:B------:R-:W-:-:S00]  /*0020*/  BRA `(.L_x_0) ;  /* 0xfffffff000007947 */ /* 0x000fc0000383ffff */
[----:B------:R-:W-:-:S00]  /*0030*/  NOP ;  /* 0x0000000000007918 */ /* 0x000fc00000000000 */
        /* <DEDUP_REMOVED lines=12> */
.L_x_3173:


//--------------------- .text._Z32group_norm_nhwc_bwd_scale_kernelI11Fp32IOFp32WLi196EEv26Group_norm_nhwc_bwd_params --------------------------
	.section	.text._Z32group_norm_nhwc_bwd_scale_kernelI11Fp32IOFp32WLi196EEv26Group_norm_nhwc_bwd_params,"ax",@progbits
	.sectioninfo	@"SHI_REGISTERS=32"
	.align	128
        .global         _Z32group_norm_nhwc_bwd_scale_kernelI11Fp32IOFp32WLi196EEv26Group_norm_nhwc_bwd_params
        .type           _Z32group_norm_nhwc_bwd_scale_kernelI11Fp32IOFp32WLi196EEv26Group_norm_nhwc_bwd_params,@function
        .size           _Z32group_norm_nhwc_bwd_scale_kernelI11Fp32IOFp32WLi196EEv26Group_norm_nhwc_bwd_params,(.L_x_3174 - _Z32group_norm_nhwc_bwd_scale_kernelI11Fp32IOFp32WLi196EEv26Group_norm_nhwc_bwd_params)
        .other          _Z32group_norm_nhwc_bwd_scale_kernelI11Fp32IOFp32WLi196EEv26Group_norm_nhwc_bwd_params,@"STO_CUDA_ENTRY STV_DEFAULT"
_Z32group_norm_nhwc_bwd_scale_kernelI11Fp32IOFp32WLi196EEv26Group_norm_nhwc_bwd_params:
.text._Z32group_norm_nhwc_bwd_scale_kernelI11Fp32IOFp32WLi196EEv26Group_norm_nhwc_bwd_params:
[----:B------:R-:W-:Y:S02]  /*0000*/  MOV R1, c[0x0][0x28] ;  /* 0x00000a0000017a02 */ /* 0x000fe40000000f00 */
[----:B------:R-:W-:Y:S01]  /*0010*/  IABS R9, c[0x0][0x204] ;  /* 0x0000810000097a13 */ /* 0x000fe20000000000 */
[----:B------:R-:W0:Y:S01]  /*0020*/  S2R R3, SR_TID.X ;  /* 0x0000000000037919 */ /* 0x000e220000002100 */
[----:B------:R-:W-:Y:S01]  /*0030*/  ULDC.64 UR10, c[0x0][0x118] ;  /* 0x00004600000a7ab9 */ /* 0x000fe20000000a00 */
[----:B------:R-:W-:Y:S01]  /*0040*/  IMAD.MOV.U32 R24, RZ, RZ, RZ ;  /* 0x000000ffff187224 */ /* 0x000fe200078e00ff */
[----:B------:R-:W1:Y:S01]  /*0050*/  I2F.RP R0, R9 ;  /* 0x0000000900007306 */ /* 0x000e620000209400 */
[----:B------:R-:W2:Y:S07]  /*0060*/  S2R R2, SR_CTAID.X ;  /* 0x0000000000027919 */ /* 0x000eae0000002500 */
[----:B-1----:R-:W1:Y:S01]  /*0070*/  MUFU.RCP R0, R0 ;  /* 0x0000000000007308 */ /* 0x002e620000001000 */
[----:B0-----:R-:W-:-:S05]  /*0080*/  SHF.L.U32 R7, R3, 0x1, RZ ;  /* 0x0000000103077819 */ /* 0x001fca00000006ff */
[----:B--2---:R-:W-:Y:S01]  /*0090*/  IMAD R6, R2, c[0x0][0x208], R7 ;  /* 0x0000820002067a24 */ /* 0x004fe200078e0207 */
[----:B-1----:R-:W-:-:S04]  /*00a0*/  IADD3 R4, R0, 0xffffffe, RZ ;  /* 0x0ffffffe00047810 */ /* 0x002fc80007ffe0ff */
[----:B------:R-:W-:Y:S01]  /*00b0*/  IABS R0, R6 ;  /* 0x0000000600007213 */ /* 0x000fe20000000000 */
[----:B------:R0:W1:Y:S02]  /*00c0*/  F2I.FTZ.U32.TRUNC.NTZ R5, R4 ;  /* 0x0000000400057305 */ /* 0x000064000021f000 */
[----:B0-----:R-:W-:Y:S01]  /*00d0*/  HFMA2.MMA R4, -RZ, RZ, 0, 0 ;  /* 0x00000000ff047435 */ /* 0x001fe200000001ff */
[----:B-1----:R-:W-:-:S05]  /*00e0*/  IADD3 R8, RZ, -R5, RZ ;  /* 0x80000005ff087210 */ /* 0x002fca0007ffe0ff */
[----:B------:R-:W-:-:S04]  /*00f0*/  IMAD R7, R8, R9, RZ ;  /* 0x0000000908077224 */ /* 0x000fc800078e02ff */
[----:B------:R-:W-:-:S06]  /*0100*/  IMAD.HI.U32 R5, R5, R7, R4 ;  /* 0x0000000705057227 */ /* 0x000fcc00078e0004 */
[----:B------:R-:W-:-:S05]  /*0110*/  IMAD.HI.U32 R5, R5, R0, RZ ;  /* 0x0000000005057227 */ /* 0x000fca00078e00ff */
[----:B------:R-:W-:-:S05]  /*0120*/  IADD3 R4, -R5, RZ, RZ ;  /* 0x000000ff05047210 */ /* 0x000fca0007ffe1ff */
[----:B------:R-:W-:-:S05]  /*0130*/  IMAD R0, R9, R4, R0 ;  /* 0x0000000409007224 */ /* 0x000fca00078e0200 */
[----:B------:R-:W-:-:S13]  /*0140*/  ISETP.GT.U32.AND P1, PT, R9, R0, PT ;  /* 0x000000000900720c */ /* 0x000fda0003f24070 */
[-C--:B------:R-:W-:Y:S02]  /*0150*/  @!P1 IADD3 R0, R0, -R9.reuse, RZ ;  /* 0x8000000900009210 */ /* 0x080fe40007ffe0ff */
[----:B------:R-:W-:Y:S02]  /*0160*/  @!P1 IADD3 R5, R5, 0x1, RZ ;  /* 0x0000000105059810 */ /* 0x000fe40007ffe0ff */
[----:B------:R-:W-:Y:S02]  /*0170*/  ISETP.GE.U32.AND P0, PT, R0, R9, PT ;  /* 0x000000090000720c */ /* 0x000fe40003f06070 */
[----:B------:R-:W-:Y:S02]  /*0180*/  LOP3.LUT R0, R6, c[0x0][0x204], RZ, 0x3c, !PT ;  /* 0x0000810006007a12 */ /* 0x000fe400078e3cff */
[----:B------:R-:W-:Y:S02]  /*0190*/  ISETP.NE.AND P1, PT, RZ, c[0x0][0x204], PT ;  /* 0x00008100ff007a0c */ /* 0x000fe40003f25270 */
[----:B------:R-:W-:-:S02]  /*01a0*/  ISETP.GE.AND P2, PT, R0, RZ, PT ;  /* 0x000000ff0000720c */ /* 0x000fc40003f46270 */
[----:B------:R-:W0:Y:S01]  /*01b0*/  S2R R0, SR_CTAID.Z ;  /* 0x0000000000007919 */ /* 0x000e220000002700 */
[----:B------:R-:W-:-:S04]  /*01c0*/  MOV R9, 0x8 ;  /* 0x0000000800097802 */ /* 0x000fc80000000f00 */
[----:B------:R-:W-:-:S05]  /*01d0*/  @P0 IADD3 R5, R5, 0x1, RZ ;  /* 0x0000000105050810 */ /* 0x000fca0007ffe0ff */
[----:B------:R-:W-:-:S05]  /*01e0*/  IMAD.MOV.U32 R7, RZ, RZ, R5 ;  /* 0x000000ffff077224 */ /* 0x000fca00078e0005 */
[----:B------:R-:W-:Y:S02]  /*01f0*/  @!P2 IADD3 R7, -R7, RZ, RZ ;  /* 0x000000ff0707a210 */ /* 0x000fe40007ffe1ff */
[----:B------:R-:W-:-:S04]  /*0200*/  @!P1 LOP3.LUT R7, RZ, c[0x0][0x204], RZ, 0x33, !PT ;  /* 0x00008100ff079a12 */ /* 0x000fc800078e33ff */
[----:B------:R-:W-:Y:S01]  /*0210*/  ISETP.GE.AND P0, PT, R7, c[0x0][0x1f0], PT ;  /* 0x00007c0007007a0c */ /* 0x000fe20003f06270 */
[----:B0-----:R-:W-:-:S04]  /*0220*/  IMAD R8, R0, c[0x0][0x1f0], R7 ;  /* 0x00007c0000087a24 */ /* 0x001fc800078e0207 */
[----:B------:R-:W-:-:S06]  /*0230*/  IMAD.WIDE R8, R8, R9, c[0x0][0x198] ;  /* 0x0000660008087625 */ /* 0x000fcc00078e0209 */
[----:B------:R-:W5:Y:S02]  /*0240*/  LDG.E.64 R8, [R8.64] ;  /* 0x0000000a08087981 */ /* 0x000f64000c1e1b00 */
[----:B------:R-:W-:Y:S02]  /*0250*/  @!P0 SHF.L.U32 R4, R0, 0x1, RZ ;  /* 0x0000000100048819 */ /* 0x000fe400000006ff */
[----:B------:R-:W-:Y:S02]  /*0260*/  @!P0 MOV R15, 0x4 ;  /* 0x00000004000f8802 */ /* 0x000fe40000000f00 */
[C---:B------:R-:W-:Y:S01]  /*0270*/  @!P0 IADD3 R5, R4.reuse, 0x1, RZ ;  /* 0x0000000104058810 */ /* 0x040fe20007ffe0ff */
[----:B------:R-:W-:-:S04]  /*0280*/  @!P0 IMAD R12, R4, c[0x0][0x1f0], R7 ;  /* 0x00007c00040c8a24 */ /* 0x000fc800078e0207 */
[----:B------:R-:W-:Y:S01]  /*0290*/  @!P0 IMAD R14, R5, c[0x0][0x1f0], R7 ;  /* 0x00007c00050e8a24 */ /* 0x000fe200078e0207 */
[----:B------:R-:W-:Y:S01]  /*02a0*/  HFMA2.MMA R5, -RZ, RZ, 0, 0 ;  /* 0x00000000ff057435 */ /* 0x000fe200000001ff */
[----:B------:R-:W-:-:S04]  /*02b0*/  @!P0 IMAD.WIDE R12, R12, R15, c[0x0][0x1b8] ;  /* 0x00006e000c0c8625 */ /* 0x000fc800078e020f */
[----:B------:R-:W-:Y:S01]  /*02c0*/  @!P0 IMAD.WIDE R14, R14, R15, c[0x0][0x1b8] ;  /* 0x00006e000e0e8625 */ /* 0x000fe200078e020f */
[----:B------:R-:W-:-:S04]  /*02d0*/  SHF.R.S32.HI R7, RZ, 0x1f, R6 ;  /* 0x0000001fff077819 */ /* 0x000fc80000011406 */
[----:B------:R0:W5:Y:S04]  /*02e0*/  @!P0 LDG.E R5, [R12.64] ;  /* 0x0000000a0c058981 */ /* 0x000168000c1e1900 */
[----:B------:R0:W5:Y:S01]  /*02f0*/  @!P0 LDG.E R24, [R14.64] ;  /* 0x0000000a0e188981 */ /* 0x000162000c1e1900 */
[----:B------:R-:W-:-:S04]  /*0300*/  ISETP.GE.U32.AND P0, PT, R6, c[0x0][0x1d8], PT ;  /* 0x0000760006007a0c */ /* 0x000fc80003f06070 */
[----:B------:R-:W-:Y:S01]  /*0310*/  ISETP.GE.AND.EX P0, PT, R7, c[0x0][0x1dc], PT, P0 ;  /* 0x0000770007007a0c */ /* 0x000fe20003f06300 */
[----:B------:R-:W-:Y:S01]  /*0320*/  BSSY B0, `(.L_x_1) ;  /* 0x000000e000007945 */ /* 0x000fe20003800000 */
[----:B------:R-:W-:Y:S01]  /*0330*/  CS2R R10, SRZ ;  /* 0x00000000000a7805 */ /* 0x000fe2000001ff00 */
[----:B------:R-:W-:-:S10]  /*0340*/  CS2R R16, SRZ ;  /* 0x0000000000107805 */ /* 0x000fd4000001ff00 */
[----:B------:R-:W-:Y:S05]  /*0350*/  @P0 BRA `(.L_x_2) ;  /* 0x000000a000000947 */ /* 0x000fea0003800000 */
[----:B0-----:R-:W-:Y:S01]  /*0360*/  ULDC.U8 UR4, c[0x0][0x1f4] ;  /* 0x00007d0000047ab9 */ /* 0x001fe20000000000 */
[C---:B------:R-:W-:Y:S02]  /*0370*/  SHF.L.U32 R12, R6.reuse, 0x2, RZ ;  /* 0x00000002060c7819 */ /* 0x040fe400000006ff */
[----:B------:R-:W-:Y:S02]  /*0380*/  ISETP.NE.AND P1, PT, RZ, UR4, PT ;  /* 0x00000004ff007c0c */ /* 0x000fe4000bf25270 */
[----:B------:R-:W-:Y:S02]  /*0390*/  SHF.L.U64.HI R4, R6, 0x2, R7 ;  /* 0x0000000206047819 */ /* 0x000fe40000010207 */
[----:B------:R-:W-:-:S04]  /*03a0*/  IADD3 R10, P2, R12, c[0x0][0x188], RZ ;  /* 0x000062000c0a7a10 */ /* 0x000fc80007f5e0ff */
[----:B------:R-:W-:-:S05]  /*03b0*/  IADD3.X R11, R4, c[0x0][0x18c], RZ, P2, !PT ;  /* 0x00006300040b7a10 */ /* 0x000fca00017fe4ff */
[----:B------:R-:W-:Y:S01]  /*03c0*/  @P1 IADD3 R12, P3, R12, c[0x0][0x190], RZ ;  /* 0x000064000c0c1a10 */ /* 0x000fe20007f7e0ff */
[----:B------:R-:W5:Y:S03]  /*03d0*/  LDG.E.64 R10, [R10.64] ;  /* 0x0000000a0a0a7981 */ /* 0x000f66000c1e1b00 */
[----:B------:R-:W-:-:S05]  /*03e0*/  @P1 IADD3.X R13, R4, c[0x0][0x194], RZ, P3, !PT ;  /* 0x00006500040d1a10 */ /* 0x000fca0001ffe4ff */
[----:B------:R0:W5:Y:S04]  /*03f0*/  @P1 LDG.E.64 R16, [R12.64] ;  /* 0x0000000a0c101981 */ /* 0x000168000c1e1b00 */
.L_x_2:
[----:B0-----:R-:W-:Y:S05]  /*0400*/  BSYNC B0 ;  /* 0x0000000000007941 */ /* 0x001fea0003800000 */
.L_x_1:
[----:B------:R-:W0:Y:S01]  /*0410*/  S2UR UR14, SR_CTAID.Y ;  /* 0x00000000000e79c3 */ /* 0x000e220000002600 */
[----:B------:R-:W-:Y:S01]  /*0420*/  ULDC UR6, c[0x0][0x1fc] ;  /* 0x00007f0000067ab9 */ /* 0x000fe20000000800 */
[----:B-----5:R-:W-:Y:S01]  /*0430*/  FFMA.FTZ R9, -R8, R8, R9 ;  /* 0x0000000808097223 */ /* 0x020fe20000010109 */
[----:B------:R-:W-:Y:S01]  /*0440*/  ULDC.64 UR12, c[0x0][0x1e0] ;  /* 0x00007800000c7ab9 */ /* 0x000fe20000000a00 */
[----:B------:R-:W-:Y:S01]  /*0450*/  HFMA2.MMA R4, -RZ, RZ, 1.875, 0 ;  /* 0x3f800000ff047435 */ /* 0x000fe200000001ff */
[----:B------:R-:W-:Y:S02]  /*0460*/  FMUL.FTZ R5, R5, c[0x0][0x20c] ;  /* 0x0000830005057a20 */ /* 0x000fe40000410000 */
[----:B------:R-:W-:Y:S01]  /*0470*/  FSETP.GTU.FTZ.AND P1, PT, R9, RZ, PT ;  /* 0x000000ff0900720b */ /* 0x000fe20003f3c000 */
[----:B------:R-:W-:-:S12]  /*0480*/  FMUL.FTZ R24, R24, c[0x0][0x20c] ;  /* 0x0000830018187a20 */ /* 0x000fd80000410000 */
[----:B------:R-:W-:Y:S01]  /*0490*/  @P1 FADD.FTZ R9, R9, c[0x0][0x1a0] ;  /* 0x0000680009091621 */ /* 0x000fe20000010000 */
[----:B0-----:R-:W-:-:S03]  /*04a0*/  UIMAD UR4, UR14, UR6, URZ ;  /* 0x000000060e0472a4 */ /* 0x001fc6000f8e023f */
[----:B------:R0:W1:Y:S01]  /*04b0*/  @P1 MUFU.RSQ R4, R9 ;  /* 0x0000000900041308 */ /* 0x0000620000001400 */
[----:B------:R-:W-:Y:S02]  /*04c0*/  USHF.R.S32.HI UR5, URZ, 0x1f, UR4 ;  /* 0x0000001f3f057899 */ /* 0x000fe40008011404 */
[----:B------:R-:W-:-:S04]  /*04d0*/  UIADD3 UR8, UP0, UR4, UR6, URZ ;  /* 0x0000000604087290 */ /* 0x000fc8000ff1e03f */
[----:B------:R-:W-:Y:S02]  /*04e0*/  ULEA.HI.X.SX32 UR6, UR6, UR5, 0x1, UP0 ;  /* 0x0000000506067291 */ /* 0x000fe400080f0e3f */
[----:B------:R-:W-:-:S04]  /*04f0*/  UISETP.LT.U32.AND UP0, UPT, UR8, UR12, UPT ;  /* 0x0000000c0800728c */ /* 0x000fc8000bf01070 */
[----:B------:R-:W-:-:S04]  /*0500*/  UISETP.LT.AND.EX UP0, UPT, UR6, UR13, UPT, UP0 ;  /* 0x0000000d0600728c */ /* 0x000fc8000bf01300 */
[----:B------:R-:W-:-:S04]  /*0510*/  USEL UR8, UR8, UR12, UP0 ;  /* 0x0000000c08087287 */ /* 0x000fc80008000000 */
[----:B------:R-:W-:-:S06]  /*0520*/  UISETP.GE.AND UP0, UPT, UR4, UR8, UPT ;  /* 0x000000080400728c */ /* 0x000fcc000bf06270 */
[----:B------:R-:W-:-:S13]  /*0530*/  PLOP3.LUT P1, PT, PT, PT, UP0, 0x80, 0x0 ;  /* 0x000000000000781c */ /* 0x000fda0003f2f008 */
[----:B------:R-:W-:Y:S05]  /*0540*/  @P1 BRA `(.L_x_3) ;  /* 0x000015b000001947 */ /* 0x000fea0003800000 */
[----:B01----:R-:W-:Y:S01]  /*0550*/  ULDC.U8 UR6, c[0x0][0x1f4] ;  /* 0x00007d0000067ab9 */ /* 0x003fe20000000000 */
[----:B------:R-:W-:Y:S01]  /*0560*/  SHF.R.S32.HI R9, RZ, 0x1f, R0 ;  /* 0x0000001fff097819 */ /* 0x000fe20000011400 */
[C---:B------:R-:W-:Y:S01]  /*0570*/  IMAD.WIDE.U32 R12, R0.reuse, c[0x0][0x1e8], R6 ;  /* 0x00007a00000c7a25 */ /* 0x040fe200078e0006 */
[----:B------:R-:W-:Y:S01]  /*0580*/  ISETP.NE.AND P1, PT, RZ, UR6, PT ;  /* 0x00000006ff007c0c */ /* 0x000fe2000bf25270 */
[----:B------:R-:W-:Y:S02]  /*0590*/  UIADD3 UR9, -UR4, UR8, URZ ;  /* 0x0000000804097290 */ /* 0x000fe4000fffe13f */
[----:B------:R-:W-:Y:S01]  /*05a0*/  IMAD R9, R9, c[0x0][0x1e8], RZ ;  /* 0x00007a0009097a24 */ /* 0x000fe200078e02ff */
[----:B------:R-:W-:Y:S02]  /*05b0*/  UIADD3 UR12, -UR4, -0x2, URZ ;  /* 0xfffffffe040c7890 */ /* 0x000fe4000fffe13f */
[----:B------:R-:W-:Y:S01]  /*05c0*/  UMOV UR6, UR4 ;  /* 0x0000000400067c82 */ /* 0x000fe20008000000 */
[----:B------:R-:W-:Y:S01]  /*05d0*/  IMAD R15, R0, c[0x0][0x1ec], R9 ;  /* 0x00007b00000f7a24 */ /* 0x000fe200078e0209 */
[----:B------:R-:W-:Y:S01]  /*05e0*/  LOP3.LUT R9, RZ, UR8, RZ, 0x33, !PT ;  /* 0x00000008ff097c12 */ /* 0x000fe2000f8e33ff */
[----:B------:R-:W-:-:S03]  /*05f0*/  UMOV UR7, UR5 ;  /* 0x0000000500077c82 */ /* 0x000fc60008000000 */
[----:B------:R-:W-:Y:S01]  /*0600*/  IADD3 R15, R13, R15, RZ ;  /* 0x0000000f0d0f7210 */ /* 0x000fe20007ffe0ff */
[----:B------:R-:W-:Y:S05]  /*0610*/  @!P1 BRA `(.L_x_4) ;  /* 0x00000a1000009947 */ /* 0x000fea0003800000 */
[----:B------:R-:W-:Y:S01]  /*0620*/  ULOP3.LUT UR5, UR9, 0x1, URZ, 0xc0, !UPT ;  /* 0x0000000109057892 */ /* 0x000fe2000f8ec03f */
[----:B------:R-:W-:-:S03]  /*0630*/  ISETP.NE.AND P1, PT, R9, UR12, PT ;  /* 0x0000000c09007c0c */ /* 0x000fc6000bf25270 */
[----:B------:R-:W-:-:S06]  /*0640*/  UISETP.NE.U32.AND UP0, UPT, UR5, 0x1, UPT ;  /* 0x000000010500788c */ /* 0x000fcc000bf05070 */
[----:B------:R-:W-:-:S13]  /*0650*/  PLOP3.LUT P2, PT, PT, PT, UP0, 0x80, 0x0 ;  /* 0x000000000000781c */ /* 0x000fda0003f4f008 */
[----:B------:R-:W-:Y:S05]  /*0660*/  @P2 BRA `(.L_x_5) ;  /* 0x0000031000002947 */ /* 0x000fea0003800000 */
[----:B------:R-:W-:Y:S01]  /*0670*/  ULDC.64 UR12, c[0x0][0x1d8] ;  /* 0x00007600000c7ab9 */ /* 0x000fe20000000a00 */
[----:B------:R-:W-:Y:S01]  /*0680*/  MOV R23, UR6 ;  /* 0x0000000600177c02 */ /* 0x000fe20008000f00 */
[----:B------:R-:W-:Y:S01]  /*0690*/  UIMAD UR7, UR7, UR12, URZ ;  /* 0x0000000c070772a4 */ /* 0x000fe2000f8e023f */
[----:B------:R-:W-:Y:S01]  /*06a0*/  MOV R14, R12 ;  /* 0x0000000c000e7202 */ /* 0x000fe20000000f00 */
[----:B------:R-:W-:Y:S02]  /*06b0*/  CS2R R18, SRZ ;  /* 0x0000000000127805 */ /* 0x000fe4000001ff00 */
[----:B------:R-:W-:Y:S02]  /*06c0*/  UIMAD UR7, UR6, UR13, UR7 ;  /* 0x0000000d060772a4 */ /* 0x000fe4000f8e0207 */
[----:B------:R-:W-:-:S04]  /*06d0*/  IMAD.WIDE.U32 R22, R23, c[0x0][0x1d8], R14 ;  /* 0x0000760017167a25 */ /* 0x000fc800078e000e */
[----:B------:R-:W-:Y:S01]  /*06e0*/  @!P0 IMAD.SHL.U32 R26, R22, 0x4, RZ ;  /* 0x00000004161a8824 */ /* 0x000fe200078e00ff */
[----:B------:R-:W-:-:S04]  /*06f0*/  IADD3 R9, R23, UR7, RZ ;  /* 0x0000000717097c10 */ /* 0x000fc8000fffe0ff */
[----:B------:R-:W-:Y:S02]  /*0700*/  @!P0 IADD3 R28, P2, R26, c[0x0][0x180], RZ ;  /* 0x000060001a1c8a10 */ /* 0x000fe40007f5e0ff */
[----:B------:R-:W-:-:S04]  /*0710*/  @!P0 SHF.L.U64.HI R21, R22, 0x2, R9 ;  /* 0x0000000216158819 */ /* 0x000fc80000010209 */
[----:B------:R-:W-:-:S05]  /*0720*/  @!P0 IADD3.X R29, R21, c[0x0][0x184], RZ, P2, !PT ;  /* 0x00006100151d8a10 */ /* 0x000fca00017fe4ff */
[----:B------:R-:W2:Y:S01]  /*0730*/  @!P0 LDG.E.64 R18, [R28.64] ;  /* 0x0000000a1c128981 */ /* 0x000ea2000c1e1b00 */
[----:B------:R-:W-:-:S04]  /*0740*/  @!P0 IADD3 R26, P2, R26, c[0x0][0x178], RZ ;  /* 0x00005e001a1a8a10 */ /* 0x000fc80007f5e0ff */
[----:B------:R-:W-:Y:S02]  /*0750*/  @!P0 IADD3.X R27, R21, c[0x0][0x17c], RZ, P2, !PT ;  /* 0x00005f00151b8a10 */ /* 0x000fe400017fe4ff */
[----:B------:R-:W-:-:S06]  /*0760*/  CS2R R20, SRZ ;  /* 0x0000000000147805 */ /* 0x000fcc000001ff00 */
[----:B------:R0:W3:Y:S01]  /*0770*/  @!P0 LDG.E.64 R20, [R26.64] ;  /* 0x0000000a1a148981 */ /* 0x0000e2000c1e1b00 */
[----:B------:R-:W-:Y:S01]  /*0780*/  UIADD3 UR4, UR4, 0x1, URZ ;  /* 0x0000000104047890 */ /* 0x000fe2000fffe03f */
[C---:B--2---:R-:W-:Y:S02]  /*0790*/  FADD.FTZ R23, -R8.reuse, R18 ;  /* 0x0000001208177221 */ /* 0x044fe40000010100 */
[----:B------:R-:W-:Y:S02]  /*07a0*/  FADD.FTZ R19, -R8, R19 ;  /* 0x0000001308137221 */ /* 0x000fe40000010100 */
[-C--:B------:R-:W-:Y:S02]  /*07b0*/  FMUL.FTZ R23, R23, R4.reuse ;  /* 0x0000000417177220 */ /* 0x080fe40000410000 */
[----:B0-----:R-:W-:Y:S02]  /*07c0*/  FMUL.FTZ R26, R19, R4 ;  /* 0x00000004131a7220 */ /* 0x001fe40000410000 */
[----:B------:R-:W-:-:S02]  /*07d0*/  FFMA.FTZ R18, R23, R10, R16 ;  /* 0x0000000a17127223 */ /* 0x000fc40000010010 */
[----:B------:R-:W-:Y:S02]  /*07e0*/  FFMA.FTZ R23, R5, R23, R24 ;  /* 0x0000001705177223 */ /* 0x000fe40000010018 */
[----:B------:R-:W-:-:S06]  /*07f0*/  FMUL.FTZ R25, R18, -1.4426950216293334961 ;  /* 0xbfb8aa3b12197820 */ /* 0x000fcc0000410000 */
[----:B------:R-:W0:Y:S02]  /*0800*/  MUFU.EX2 R25, R25 ;  /* 0x0000001900197308 */ /* 0x000e240000000800 */
[----:B0-----:R-:W-:-:S06]  /*0810*/  FADD.FTZ R28, R25, 1 ;  /* 0x3f800000191c7421 */ /* 0x001fcc0000010000 */
[----:B------:R-:W3:Y:S02]  /*0820*/  MUFU.RCP R29, R28 ;  /* 0x0000001c001d7308 */ /* 0x000ee40000001000 */
[C---:B---3--:R-:W-:Y:S02]  /*0830*/  FMUL.FTZ R20, R29.reuse, R20 ;  /* 0x000000141d147220 */ /* 0x048fe40000410000 */
[----:B------:R-:W-:-:S04]  /*0840*/  FADD.FTZ R29, -R29, 1 ;  /* 0x3f8000001d1d7421 */ /* 0x000fc80000010100 */
[----:B------:R-:W-:Y:S02]  /*0850*/  FFMA.FTZ R19, R18, R29, 1 ;  /* 0x3f80000012137423 */ /* 0x000fe4000001001d */
[----:B------:R-:W-:Y:S02]  /*0860*/  FFMA.FTZ R18, R26, R11, R17 ;  /* 0x0000000b1a127223 */ /* 0x000fe40000010011 */
[----:B------:R-:W-:Y:S02]  /*0870*/  FMUL.FTZ R19, R20, R19 ;  /* 0x0000001314137220 */ /* 0x000fe40000410000 */
[----:B------:R-:W-:Y:S02]  /*0880*/  FMUL.FTZ R27, R18, -1.4426950216293334961 ;  /* 0xbfb8aa3b121b7820 */ /* 0x000fe40000410000 */
[----:B------:R-:W-:Y:S02]  /*0890*/  FFMA.FTZ R26, R5, R26, R24 ;  /* 0x0000001a051a7223 */ /* 0x000fe40000010018 */
[----:B------:R-:W-:-:S02]  /*08a0*/  FFMA.FTZ R23, R19, R10, -R23 ;  /* 0x0000000a13177223 */ /* 0x000fc40000010817 */
[----:B------:R-:W0:Y:S02]  /*08b0*/  MUFU.EX2 R27, R27 ;  /* 0x0000001b001b7308 */ /* 0x000e240000000800 */
[----:B0-----:R-:W-:-:S06]  /*08c0*/  FADD.FTZ R25, R27, 1 ;  /* 0x3f8000001b197421 */ /* 0x001fcc0000010000 */
[----:B------:R-:W0:Y:S02]  /*08d0*/  MUFU.RCP R25, R25 ;  /* 0x0000001900197308 */ /* 0x000e240000001000 */
[C---:B0-----:R-:W-:Y:S02]  /*08e0*/  FADD.FTZ R29, -R25.reuse, 1 ;  /* 0x3f800000191d7421 */ /* 0x041fe40000010100 */
[----:B------:R-:W-:Y:S02]  /*08f0*/  FMUL.FTZ R21, R25, R21 ;  /* 0x0000001519157220 */ /* 0x000fe40000410000 */
[----:B------:R-:W-:-:S04]  /*0900*/  FFMA.FTZ R18, R18, R29, 1 ;  /* 0x3f80000012127423 */ /* 0x000fc8000001001d */
[----:B------:R-:W-:Y:S01]  /*0910*/  FMUL.FTZ R20, R21, R18 ;  /* 0x0000001215147220 */ /* 0x000fe20000410000 */
[----:B------:R-:W-:-:S03]  /*0920*/  @!P0 LEA R18, P2, R22, c[0x0][0x160], 0x2 ;  /* 0x0000580016128a11 */ /* 0x000fc600078410ff */
[----:B------:R-:W-:Y:S01]  /*0930*/  FFMA.FTZ R21, R20, R11, -R26 ;  /* 0x0000000b14157223 */ /* 0x000fe2000001081a */
[----:B------:R-:W-:Y:S01]  /*0940*/  @!P0 LEA.HI.X R19, R22, c[0x0][0x164], R9, 0x2, P2 ;  /* 0x0000590016138a11 */ /* 0x000fe200010f1409 */
[-C--:B------:R-:W-:Y:S02]  /*0950*/  FMUL.FTZ R20, R23, R4.reuse ;  /* 0x0000000417147220 */ /* 0x080fe40000410000 */
[----:B------:R-:W-:-:S05]  /*0960*/  @!P0 FMUL.FTZ R21, R21, R4 ;  /* 0x0000000415158220 */ /* 0x000fca0000410000 */
[----:B------:R0:W-:Y:S02]  /*0970*/  @!P0 STG.E.64 [R18.64], R20 ;  /* 0x0000001412008986 */ /* 0x0001e4000c101b0a */
.L_x_5:
[----:B------:R-:W-:Y:S05]  /*0980*/  @!P1 BRA `(.L_x_3) ;  /* 0x0000117000009947 */ /* 0x000fea0003800000 */
[----:B------:R-:W-:-:S04]  /*0990*/  UIADD3 UR6, UR4, 0x1, URZ ;  /* 0x0000000104067890 */ /* 0x000fc8000fffe03f */
[----:B------:R-:W-:Y:S02]  /*09a0*/  USHF.R.S32.HI UR7, URZ, 0x1f, UR6 ;  /* 0x0000001f3f077899 */ /* 0x000fe40008011406 */
.L_x_6:
[----:B------:R-:W-:Y:S01]  /*09b0*/  UIADD3 UR4, UP0, UR6, -0x1, URZ ;  /* 0xffffffff06047890 */ /* 0x000fe2000ff1e03f */
[----:B------:R-:W-:Y:S01]  /*09c0*/  MOV R22, R12 ;  /* 0x0000000c00167202 */ /* 0x000fe20000000f00 */
[----:B------:R-:W-:Y:S01]  /*09d0*/  ULDC.64 UR12, c[0x0][0x1d8] ;  /* 0x00007600000c7ab9 */ /* 0x000fe20000000a00 */
[----:B------:R-:W-:Y:S01]  /*09e0*/  MOV R23, R15 ;  /* 0x0000000f00177202 */ /* 0x000fe20000000f00 */
[----:B------:R-:W-:Y:S01]  /*09f0*/  UIADD3.X UR5, UR7, -0x1, URZ, UP0, !UPT ;  /* 0xffffffff07057890 */ /* 0x000fe200087fe43f */
[----:B0-----:R-:W-:Y:S01]  /*0a00*/  CS2R R18, SRZ ;  /* 0x0000000000127805 */ /* 0x001fe2000001ff00 */
[----:B------:R-:W-:Y:S02]  /*0a10*/  MOV R27, UR4 ;  /* 0x00000004001b7c02 */ /* 0x000fe40008000f00 */
[----:B------:R-:W-:-:S03]  /*0a20*/  UIMAD UR5, UR5, UR12, URZ ;  /* 0x0000000c050572a4 */ /* 0x000fc6000f8e023f */
[----:B------:R-:W-:Y:S01]  /*0a30*/  IMAD.WIDE.U32 R26, R27, c[0x0][0x1d8], R22 ;  /* 0x000076001b1a7a25 */ /* 0x000fe200078e0016 */
[----:B------:R-:W-:-:S04]  /*0a40*/  UIMAD UR5, UR4, UR13, UR5 ;  /* 0x0000000d040572a4 */ /* 0x000fc8000f8e0205 */
[C---:B------:R-:W-:Y:S02]  /*0a50*/  @!P0 SHF.L.U32 R21, R26.reuse, 0x2, RZ ;  /* 0x000000021a158819 */ /* 0x040fe400000006ff */
[----:B------:R-:W-:Y:S02]  /*0a60*/  IADD3 R9, R27, UR5, RZ ;  /* 0x000000051b097c10 */ /* 0x000fe4000fffe0ff */
[----:B------:R-:W-:Y:S02]  /*0a70*/  @!P0 IADD3 R28, P1, R21, c[0x0][0x180], RZ ;  /* 0x00006000151c8a10 */ /* 0x000fe40007f3e0ff */
[----:B------:R-:W-:-:S04]  /*0a80*/  @!P0 SHF.L.U64.HI R20, R26, 0x2, R9 ;  /* 0x000000021a148819 */ /* 0x000fc80000010209 */
[----:B------:R-:W-:-:S05]  /*0a90*/  @!P0 IADD3.X R29, R20, c[0x0][0x184], RZ, P1, !PT ;  /* 0x00006100141d8a10 */ /* 0x000fca0000ffe4ff */
[----:B------:R0:W2:Y:S02]  /*0aa0*/  @!P0 LDG.E.64 R18, [R28.64] ;  /* 0x0000000a1c128981 */ /* 0x0000a4000c1e1b00 */
[----:B0-----:R-:W-:-:S04]  /*0ab0*/  @!P0 IADD3 R28, P1, R21, c[0x0][0x178], RZ ;  /* 0x00005e00151c8a10 */ /* 0x001fc80007f3e0ff */
[----:B------:R-:W-:Y:S02]  /*0ac0*/  @!P0 IADD3.X R29, R20, c[0x0][0x17c], RZ, P1, !PT ;  /* 0x00005f00141d8a10 */ /* 0x000fe40000ffe4ff */
[----:B------:R-:W-:-:S06]  /*0ad0*/  CS2R R20, SRZ ;  /* 0x0000000000147805 */ /* 0x000fcc000001ff00 */
[----:B------:R0:W3:Y:S01]  /*0ae0*/  @!P0 LDG.E.64 R20, [R28.64] ;  /* 0x0000000a1c148981 */ /* 0x0000e2000c1e1b00 */
[----:B------:R-:W-:-:S04]  /*0af0*/  UIMAD UR4, UR7, UR12, URZ ;  /* 0x0000000c070472a4 */ /* 0x000fc8000f8e023f */
[----:B------:R-:W-:Y:S01]  /*0b00*/  UIMAD UR4, UR6, UR13, UR4 ;  /* 0x0000000d060472a4 */ /* 0x000fe2000f8e0204 */
[----:B0-----:R-:W-:Y:S01]  /*0b10*/  @!P0 LEA R28, P1, R26, c[0x0][0x160], 0x2 ;  /* 0x000058001a1c8a11 */ /* 0x001fe200078210ff */
[C---:B--2---:R-:W-:Y:S02]  /*0b20*/  FADD.FTZ R27, -R8.reuse, R18 ;  /* 0x00000012081b7221 */ /* 0x044fe40000010100 */
[----:B------:R-:W-:Y:S02]  /*0b30*/  FADD.FTZ R19, -R8, R19 ;  /* 0x0000001308137221 */ /* 0x000fe40000010100 */
[----:B------:R-:W-:-:S04]  /*0b40*/  FMUL.FTZ R27, R27, R4 ;  /* 0x000000041b1b7220 */ /* 0x000fc80000410000 */
[----:B------:R-:W-:-:S04]  /*0b50*/  FFMA.FTZ R18, R27, R10, R16 ;  /* 0x0000000a1b127223 */ /* 0x000fc80000010010 */
[----:B------:R-:W-:-:S06]  /*0b60*/  FMUL.FTZ R25, R18, -1.4426950216293334961 ;  /* 0xbfb8aa3b12197820 */ /* 0x000fcc0000410000 */
[----:B------:R-:W0:Y:S02]  /*0b70*/  MUFU.EX2 R25, R25 ;  /* 0x0000001900197308 */ /* 0x000e240000000800 */
[----:B0-----:R-:W-:-:S06]  /*0b80*/  FADD.FTZ R25, R25, 1 ;  /* 0x3f80000019197421 */ /* 0x001fcc0000010000 */
[----:B------:R-:W0:Y:S02]  /*0b90*/  MUFU.RCP R25, R25 ;  /* 0x0000001900197308 */ /* 0x000e240000001000 */
[C---:B0-----:R-:W-:Y:S02]  /*0ba0*/  FADD.FTZ R29, -R25.reuse, 1 ;  /* 0x3f800000191d7421 */ /* 0x041fe40000010100 */
[----:B---3--:R-:W-:Y:S02]  /*0bb0*/  FMUL.FTZ R20, R25, R20 ;  /* 0x0000001419147220 */ /* 0x008fe40000410000 */
[----:B------:R-:W-:Y:S01]  /*0bc0*/  FFMA.FTZ R18, R18, R29, 1 ;  /* 0x3f80000012127423 */ /* 0x000fe2000001001d */
[----:B------:R-:W-:-:S03]  /*0bd0*/  @!P0 LEA.HI.X R29, R26, c[0x0][0x164], R9, 0x2, P1 ;  /* 0x000059001a1d8a11 */ /* 0x000fc600008f1409 */
[----:B------:R-:W-:Y:S02]  /*0be0*/  FMUL.FTZ R25, R20, R18 ;  /* 0x0000001214197220 */ /* 0x000fe40000410000 */
[----:B------:R-:W-:-:S04]  /*0bf0*/  FMUL.FTZ R18, R19, R4 ;  /* 0x0000000413127220 */ /* 0x000fc80000410000 */
[----:B------:R-:W-:Y:S02]  /*0c00*/  FFMA.FTZ R9, R18, R11, R17 ;  /* 0x0000000b12097223 */ /* 0x000fe40000010011 */
[----:B------:R-:W-:Y:S02]  /*0c10*/  FFMA.FTZ R18, R5, R18, R24 ;  /* 0x0000001205127223 */ /* 0x000fe40000010018 */
[----:B------:R-:W-:-:S06]  /*0c20*/  FMUL.FTZ R19, R9, -1.4426950216293334961 ;  /* 0xbfb8aa3b09137820 */ /* 0x000fcc0000410000 */
[----:B------:R-:W0:Y:S02]  /*0c30*/  MUFU.EX2 R19, R19 ;  /* 0x0000001300137308 */ /* 0x000e240000000800 */
[----:B0-----:R-:W-:-:S06]  /*0c40*/  FADD.FTZ R19, R19, 1 ;  /* 0x3f80000013137421 */ /* 0x001fcc0000010000 */
[----:B------:R-:W0:Y:S02]  /*0c50*/  MUFU.RCP R20, R19 ;  /* 0x0000001300147308 */ /* 0x000e240000001000 */
[C---:B0-----:R-:W-:Y:S02]  /*0c60*/  FMUL.FTZ R21, R20.reuse, R21 ;  /* 0x0000001514157220 */ /* 0x041fe40000410000 */
[----:B------:R-:W-:-:S04]  /*0c70*/  FADD.FTZ R20, -R20, 1 ;  /* 0x3f80000014147421 */ /* 0x000fc80000010100 */
[----:B------:R-:W-:Y:S02]  /*0c80*/  FFMA.FTZ R20, R9, R20, 1 ;  /* 0x3f80000009147423 */ /* 0x000fe40000010014 */
[----:B------:R-:W-:Y:S02]  /*0c90*/  FFMA.FTZ R9, R5, R27, R24 ;  /* 0x0000001b05097223 */ /* 0x000fe40000010018 */
[----:B------:R-:W-:Y:S01]  /*0ca0*/  FMUL.FTZ R20, R21, R20 ;  /* 0x0000001415147220 */ /* 0x000fe20000410000 */
[----:B------:R-:W-:Y:S01]  /*0cb0*/  MOV R21, UR6 ;  /* 0x0000000600157c02 */ /* 0x000fe20008000f00 */
[----:B------:R-:W-:Y:S02]  /*0cc0*/  FFMA.FTZ R9, R25, R10, -R9 ;  /* 0x0000000a19097223 */ /* 0x000fe40000010809 */
[----:B------:R-:W-:Y:S02]  /*0cd0*/  FFMA.FTZ R19, R20, R11, -R18 ;  /* 0x0000000b14137223 */ /* 0x000fe40000010812 */
[----:B------:R-:W-:-:S02]  /*0ce0*/  IMAD.WIDE.U32 R26, R21, c[0x0][0x1d8], R22 ;  /* 0x00007600151a7a25 */ /* 0x000fc400078e0016 */
[----:B------:R-:W-:Y:S02]  /*0cf0*/  CS2R R20, SRZ ;  /* 0x0000000000147805 */ /* 0x000fe4000001ff00 */
[-C--:B------:R-:W-:Y:S01]  /*0d00*/  FMUL.FTZ R18, R9, R4.reuse ;  /* 0x0000000409127220 */ /* 0x080fe20000410000 */
[----:B------:R-:W-:Y:S01]  /*0d10*/  IADD3 R9, R27, UR4, RZ ;  /* 0x000000041b097c10 */ /* 0x000fe2000fffe0ff */
[C---:B------:R-:W-:Y:S02]  /*0d20*/  @!P0 IMAD.SHL.U32 R25, R26.reuse, 0x4, RZ ;  /* 0x000000041a198824 */ /* 0x040fe400078e00ff */
[----:B------:R-:W-:Y:S01]  /*0d30*/  @!P0 FMUL.FTZ R19, R19, R4 ;  /* 0x0000000413138220 */ /* 0x000fe20000410000 */
[----:B------:R-:W-:Y:S02]  /*0d40*/  @!P0 SHF.L.U64.HI R27, R26, 0x2, R9 ;  /* 0x000000021a1b8819 */ /* 0x000fe40000010209 */
[----:B------:R-:W-:Y:S02]  /*0d50*/  @!P0 IADD3 R22, P1, R25, c[0x0][0x180], RZ ;  /* 0x0000600019168a10 */ /* 0x000fe40007f3e0ff */
[----:B------:R0:W-:Y:S02]  /*0d60*/  @!P0 STG.E.64 [R28.64], R18 ;  /* 0x000000121c008986 */ /* 0x0001e4000c101b0a */
[----:B------:R-:W-:-:S05]  /*0d70*/  @!P0 IADD3.X R23, R27, c[0x0][0x184], RZ, P1, !PT ;  /* 0x000061001b178a10 */ /* 0x000fca0000ffe4ff */
[----:B------:R1:W2:Y:S01]  /*0d80*/  @!P0 LDG.E.64 R20, [R22.64] ;  /* 0x0000000a16148981 */ /* 0x0002a2000c1e1b00 */
[----:B0-----:R-:W-:Y:S01]  /*0d90*/  @!P0 IADD3 R28, P1, R25, c[0x0][0x178], RZ ;  /* 0x00005e00191c8a10 */ /* 0x001fe20007f3e0ff */
[----:B-1----:R-:W-:-:S03]  /*0da0*/  CS2R R22, SRZ ;  /* 0x0000000000167805 */ /* 0x002fc6000001ff00 */
[----:B------:R-:W-:-:S05]  /*0db0*/  @!P0 IADD3.X R29, R27, c[0x0][0x17c], RZ, P1, !PT ;  /* 0x00005f001b1d8a10 */ /* 0x000fca0000ffe4ff */
[----:B------:R-:W3:Y:S01]  /*0dc0*/  @!P0 LDG.E.64 R22, [R28.64] ;  /* 0x0000000a1c168981 */ /* 0x000ee2000c1e1b00 */
[----:B------:R-:W-:Y:S02]  /*0dd0*/  UIADD3 UR4, UR6, 0x1, URZ ;  /* 0x0000000106047890 */ /* 0x000fe4000fffe03f */
[----:B------:R-:W-:Y:S02]  /*0de0*/  UIADD3 UR6, UP1, UR6, 0x2, URZ ;  /* 0x0000000206067890 */ /* 0x000fe4000ff3e03f */
[----:B------:R-:W-:Y:S02]  /*0df0*/  UISETP.GE.AND UP0, UPT, UR4, UR8, UPT ;  /* 0x000000080400728c */ /* 0x000fe4000bf06270 */
[----:B------:R-:W-:Y:S01]  /*0e00*/  UIADD3.X UR7, URZ, UR7, URZ, UP1, !UPT ;  /* 0x000000073f077290 */ /* 0x000fe20008ffe43f */
[C---:B--2---:R-:W-:Y:S02]  /*0e10*/  FADD.FTZ R19, -R8.reuse, R20 ;  /* 0x0000001408137221 */ /* 0x044fe40000010100 */
[----:B------:R-:W-:-:S02]  /*0e20*/  FADD.FTZ R21, -R8, R21 ;  /* 0x0000001508157221 */ /* 0x000fc40000010100 */
[-C--:B------:R-:W-:Y:S02]  /*0e30*/  FMUL.FTZ R19, R19, R4.reuse ;  /* 0x0000000413137220 */ /* 0x080fe40000410000 */
[----:B------:R-:W-:Y:S02]  /*0e40*/  FMUL.FTZ R20, R21, R4 ;  /* 0x0000000415147220 */ /* 0x000fe40000410000 */
[----:B------:R-:W-:Y:S02]  /*0e50*/  FFMA.FTZ R18, R19, R10, R16 ;  /* 0x0000000a13127223 */ /* 0x000fe40000010010 */
        /* <DEDUP_REMOVED lines=23> */
[-C--:B------:R-:W-:Y:S01]  /*0fd0*/  FMUL.FTZ R20, R21, R4.reuse ;  /* 0x0000000415147220 */ /* 0x080fe20000410000 */
[----:B------:R-:W-:Y:S01]  /*0fe0*/  PLOP3.LUT P1, PT, PT, PT, UP0, 0x80, 0x0 ;  /* 0x000000000000781c */ /* 0x000fe20003f2f008 */
[----:B------:R-:W-:-:S05]  /*0ff0*/  @!P0 FMUL.FTZ R21, R23, R4 ;  /* 0x0000000417158220 */ /* 0x000fca0000410000 */
[----:B------:R0:W-:Y:S07]  /*1000*/  @!P0 STG.E.64 [R18.64], R20 ;  /* 0x0000001412008986 */ /* 0x0001ee000c101b0a */
[----:B------:R-:W-:Y:S05]  /*1010*/  @!P1 BRA `(.L_x_6) ;  /* 0xfffff99000009947 */ /* 0x000fea000383ffff */
[----:B------:R-:W-:Y:S05]  /*1020*/  BRA `(.L_x_3) ;  /* 0x00000ad000007947 */ /* 0x000fea0003800000 */
.L_x_4:
[----:B------:R-:W-:Y:S01]  /*1030*/  ULOP3.LUT UP0, UR5, UR9, 0x3, URZ, 0xc0, !UPT ;  /* 0x0000000309057892 */ /* 0x000fe2000f80c03f */
[----:B------:R-:W-:-:S05]  /*1040*/  IADD3 R9, -R9, UR12, RZ ;  /* 0x0000000c09097c10 */ /* 0x000fca000fffe1ff */
[----:B------:R-:W-:-:S13]  /*1050*/  PLOP3.LUT P1, PT, PT, PT, UP0, 0x80, 0x0 ;  /* 0x000000000000781c */ /* 0x000fda0003f2f008 */
[----:B------:R-:W-:Y:S05]  /*1060*/  @!P1 BRA `(.L_x_7) ;  /* 0x0000025000009947 */ /* 0x000fea0003800000 */
.L_x_8:
[----:B------:R-:W-:Y:S01]  /*1070*/  ULDC.64 UR12, c[0x0][0x1d8] ;  /* 0x00007600000c7ab9 */ /* 0x000fe20000000a00 */
[----:B0-----:R-:W-:Y:S01]  /*1080*/  MOV R17, UR6 ;  /* 0x0000000600117c02 */ /* 0x001fe20008000f00 */
[----:B------:R-:W-:Y:S01]  /*1090*/  UIMAD UR4, UR7, UR12, URZ ;  /* 0x0000000c070472a4 */ /* 0x000fe2000f8e023f */
[----:B------:R-:W-:Y:S02]  /*10a0*/  MOV R18, R12 ;  /* 0x0000000c00127202 */ /* 0x000fe40000000f00 */
[----:B------:R-:W-:Y:S01]  /*10b0*/  MOV R19, R15 ;  /* 0x0000000f00137202 */ /* 0x000fe20000000f00 */
[----:B------:R-:W-:-:S04]  /*10c0*/  UIMAD UR4, UR6, UR13, UR4 ;  /* 0x0000000d060472a4 */ /* 0x000fc8000f8e0204 */
[----:B------:R-:W-:Y:S02]  /*10d0*/  IMAD.WIDE.U32 R18, R17, c[0x0][0x1d8], R18 ;  /* 0x0000760011127a25 */ /* 0x000fe400078e0012 */
[----:B------:R-:W-:-:S03]  /*10e0*/  CS2R R16, SRZ ;  /* 0x0000000000107805 */ /* 0x000fc6000001ff00 */
[----:B------:R-:W-:Y:S02]  /*10f0*/  @!P0 SHF.L.U32 R22, R18, 0x2, RZ ;  /* 0x0000000212168819 */ /* 0x000fe400000006ff */
[----:B------:R-:W-:Y:S02]  /*1100*/  IADD3 R19, R19, UR4, RZ ;  /* 0x0000000413137c10 */ /* 0x000fe4000fffe0ff */
[----:B------:R-:W-:Y:S02]  /*1110*/  @!P0 IADD3 R26, P1, R22, c[0x0][0x180], RZ ;  /* 0x00006000161a8a10 */ /* 0x000fe40007f3e0ff */
[----:B------:R-:W-:-:S04]  /*1120*/  @!P0 SHF.L.U64.HI R21, R18, 0x2, R19 ;  /* 0x0000000212158819 */ /* 0x000fc80000010213 */
[----:B------:R-:W-:Y:S02]  /*1130*/  @!P0 IADD3.X R27, R21, c[0x0][0x184], RZ, P1, !PT ;  /* 0x00006100151b8a10 */ /* 0x000fe40000ffe4ff */
[----:B------:R-:W-:-:S03]  /*1140*/  @!P0 IADD3 R22, P1, R22, c[0x0][0x178], RZ ;  /* 0x00005e0016168a10 */ /* 0x000fc60007f3e0ff */
[----:B------:R-:W2:Y:S01]  /*1150*/  @!P0 LDG.E.64 R16, [R26.64] ;  /* 0x0000000a1a108981 */ /* 0x000ea2000c1e1b00 */
[----:B------:R-:W-:Y:S02]  /*1160*/  @!P0 IADD3.X R23, R21, c[0x0][0x17c], RZ, P1, !PT ;  /* 0x00005f0015178a10 */ /* 0x000fe40000ffe4ff */
[----:B------:R-:W-:-:S06]  /*1170*/  CS2R R20, SRZ ;  /* 0x0000000000147805 */ /* 0x000fcc000001ff00 */
[----:B------:R-:W3:Y:S01]  /*1180*/  @!P0 LDG.E.64 R20, [R22.64] ;  /* 0x0000000a16148981 */ /* 0x000ee2000c1e1b00 */
[----:B------:R-:W-:Y:S02]  /*1190*/  UIADD3 UR5, UR5, -0x1, URZ ;  /* 0xffffffff05057890 */ /* 0x000fe4000fffe03f */
[----:B------:R-:W-:-:S04]  /*11a0*/  UIADD3 UR4, UP0, UR6, 0x1, URZ ;  /* 0x0000000106047890 */ /* 0x000fc8000ff1e03f */
[----:B------:R-:W-:-:S03]  /*11b0*/  UIADD3.X UR7, URZ, UR7, URZ, UP0, !UPT ;  /* 0x000000073f077290 */ /* 0x000fc600087fe43f */
[----:B------:R-:W-:Y:S01]  /*11c0*/  UMOV UR6, UR4 ;  /* 0x0000000400067c82 */ /* 0x000fe20008000000 */
[----:B--2---:R-:W-:Y:S01]  /*11d0*/  FADD.FTZ R25, -R8, R16 ;  /* 0x0000001008197221 */ /* 0x004fe20000010100 */
[----:B------:R-:W-:Y:S01]  /*11e0*/  @!P0 LEA R16, P1, R18, c[0x0][0x160], 0x2 ;  /* 0x0000580012108a11 */ /* 0x000fe200078210ff */
[----:B------:R-:W-:Y:S02]  /*11f0*/  FADD.FTZ R17, -R8, R17 ;  /* 0x0000001108117221 */ /* 0x000fe40000010100 */
[-C--:B------:R-:W-:Y:S02]  /*1200*/  FMUL.FTZ R25, R25, R4.reuse ;  /* 0x0000000419197220 */ /* 0x080fe40000410000 */
[----:B------:R-:W-:Y:S02]  /*1210*/  FMUL.FTZ R17, R17, R4 ;  /* 0x0000000411117220 */ /* 0x000fe40000410000 */
[C-C-:B------:R-:W-:Y:S02]  /*1220*/  FFMA.FTZ R25, R5.reuse, R25, R24.reuse ;  /* 0x0000001905197223 */ /* 0x140fe40000010018 */
[----:B------:R-:W-:Y:S01]  /*1230*/  FFMA.FTZ R26, R5, R17, R24 ;  /* 0x00000011051a7223 */ /* 0x000fe20000010018 */
[----:B------:R-:W-:Y:S01]  /*1240*/  @!P0 LEA.HI.X R17, R18, c[0x0][0x164], R19, 0x2, P1 ;  /* 0x0000590012118a11 */ /* 0x000fe200008f1413 */
[----:B---3--:R-:W-:Y:S01]  /*1250*/  FFMA.FTZ R25, R20, R10, -R25 ;  /* 0x0000000a14197223 */ /* 0x008fe20000010819 */
[----:B------:R-:W-:Y:S01]  /*1260*/  ISETP.NE.AND P1, PT, RZ, UR5, PT ;  /* 0x00000005ff007c0c */ /* 0x000fe2000bf25270 */
[----:B------:R-:W-:-:S02]  /*1270*/  FFMA.FTZ R21, R21, R11, -R26 ;  /* 0x0000000b15157223 */ /* 0x000fc4000001081a */
[-C--:B------:R-:W-:Y:S02]  /*1280*/  FMUL.FTZ R18, R25, R4.reuse ;  /* 0x0000000419127220 */ /* 0x080fe40000410000 */
[----:B------:R-:W-:-:S05]  /*1290*/  @!P0 FMUL.FTZ R19, R21, R4 ;  /* 0x0000000415138220 */ /* 0x000fca0000410000 */
[----:B------:R0:W-:Y:S03]  /*12a0*/  @!P0 STG.E.64 [R16.64], R18 ;  /* 0x0000001210008986 */ /* 0x0001e6000c101b0a */
[----:B------:R-:W-:Y:S05]  /*12b0*/  @P1 BRA `(.L_x_8) ;  /* 0xfffffdb000001947 */ /* 0x000fea000383ffff */
.L_x_7:
[----:B------:R-:W-:-:S13]  /*12c0*/  ISETP.GE.U32.AND P0, PT, R9, 0x3, PT ;  /* 0x000000030900780c */ /* 0x000fda0003f06070 */
[----:B------:R-:W-:Y:S05]  /*12d0*/  @!P0 BRA `(.L_x_3) ;  /* 0x0000082000008947 */ /* 0x000fea0003800000 */
[----:B------:R-:W-:Y:S01]  /*12e0*/  ISETP.GE.U32.AND P0, PT, R6, c[0x0][0x1d8], PT ;  /* 0x0000760006007a0c */ /* 0x000fe20003f06070 */
[----:B------:R-:W-:Y:S02]  /*12f0*/  USHF.R.S32.HI UR7, URZ, 0x1f, UR4 ;  /* 0x0000001f3f077899 */ /* 0x000fe40008011404 */
[----:B------:R-:W-:Y:S01]  /*1300*/  UMOV UR6, UR4 ;  /* 0x0000000400067c82 */ /* 0x000fe20008000000 */
[----:B------:R-:W-:Y:S02]  /*1310*/  ISETP.GE.AND.EX P0, PT, R7, c[0x0][0x1dc], PT, P0 ;  /* 0x0000770007007a0c */ /* 0x000fe40003f06300 */
.L_x_9:
[----:B------:R-:W-:Y:S01]  /*1320*/  ULDC.64 UR12, c[0x0][0x1d8] ;  /* 0x00007600000c7ab9 */ /* 0x000fe20000000a00 */
[----:B------:R-:W-:Y:S01]  /*1330*/  MOV R23, UR6 ;  /* 0x0000000600177c02 */ /* 0x000fe20008000f00 */
[----:B------:R-:W-:Y:S01]  /*1340*/  UIMAD UR4, UR7, UR12, URZ ;  /* 0x0000000c070472a4 */ /* 0x000fe2000f8e023f */
[----:B0-----:R-:W-:Y:S01]  /*1350*/  MOV R17, R15 ;  /* 0x0000000f00117202 */ /* 0x001fe20000000f00 */
[----:B------:R-:W-:Y:S01]  /*1360*/  IMAD.MOV.U32 R16, RZ, RZ, R12 ;  /* 0x000000ffff107224 */ /* 0x000fe200078e000c */
[----:B------:R-:W-:Y:S01]  /*1370*/  CS2R R20, SRZ ;  /* 0x0000000000147805 */ /* 0x000fe2000001ff00 */
[----:B------:R-:W-:-:S02]  /*1380*/  UIMAD UR4, UR6, UR13, UR4 ;  /* 0x0000000d060472a4 */ /* 0x000fc4000f8e0204 */
[----:B------:R-:W-:-:S05]  /*1390*/  IMAD.WIDE.U32 R22, R23, c[0x0][0x1d8], R16 ;  /* 0x0000760017167a25 */ /* 0x000fca00078e0010 */
[----:B------:R-:W-:Y:S02]  /*13a0*/  @!P0 SHF.L.U32 R26, R22, 0x2, RZ ;  /* 0x00000002161a8819 */ /* 0x000fe400000006ff */
[----:B------:R-:W-:Y:S02]  /*13b0*/  IADD3 R9, R23, UR4, RZ ;  /* 0x0000000417097c10 */ /* 0x000fe4000fffe0ff */
[----:B------:R-:W-:Y:S02]  /*13c0*/  @!P0 IADD3 R28, P1, R26, c[0x0][0x180], RZ ;  /* 0x000060001a1c8a10 */ /* 0x000fe40007f3e0ff */
[----:B------:R-:W-:-:S04]  /*13d0*/  @!P0 SHF.L.U64.HI R19, R22, 0x2, R9 ;  /* 0x0000000216138819 */ /* 0x000fc80000010209 */
[----:B------:R-:W-:Y:S02]  /*13e0*/  @!P0 IADD3.X R29, R19, c[0x0][0x184], RZ, P1, !PT ;  /* 0x00006100131d8a10 */ /* 0x000fe40000ffe4ff */
[----:B------:R-:W-:-:S03]  /*13f0*/  @!P0 IADD3 R26, P1, R26, c[0x0][0x178], RZ ;  /* 0x00005e001a1a8a10 */ /* 0x000fc60007f3e0ff */
[----:B------:R0:W2:Y:S01]  /*1400*/  @!P0 LDG.E.64 R20, [R28.64] ;  /* 0x0000000a1c148981 */ /* 0x0000a2000c1e1b00 */
[----:B------:R-:W-:Y:S02]  /*1410*/  @!P0 IADD3.X R27, R19, c[0x0][0x17c], RZ, P1, !PT ;  /* 0x00005f00131b8a10 */ /* 0x000fe40000ffe4ff */
[----:B------:R-:W-:-:S06]  /*1420*/  CS2R R18, SRZ ;  /* 0x0000000000127805 */ /* 0x000fcc000001ff00 */
[----:B------:R-:W3:Y:S01]  /*1430*/  @!P0 LDG.E.64 R18, [R26.64] ;  /* 0x0000000a1a128981 */ /* 0x000ee2000c1e1b00 */
[----:B------:R-:W-:Y:S01]  /*1440*/  UIADD3 UR4, UP0, UR6, 0x1, URZ ;  /* 0x0000000106047890 */ /* 0x000fe2000ff1e03f */
[----:B0-----:R-:W-:-:S03]  /*1450*/  @!P0 LEA R28, P1, R22, c[0x0][0x160], 0x2 ;  /* 0x00005800161c8a11 */ /* 0x001fc600078210ff */
[----:B------:R-:W-:Y:S01]  /*1460*/  UIADD3.X UR5, URZ, UR7, URZ, UP0, !UPT ;  /* 0x000000073f057290 */ /* 0x000fe200087fe43f */
[----:B------:R-:W-:-:S03]  /*1470*/  @!P0 LEA.HI.X R29, R22, c[0x0][0x164], R9, 0x2, P1 ;  /* 0x00005900161d8a11 */ /* 0x000fc600008f1409 */
[----:B------:R-:W-:-:S04]  /*1480*/  UIMAD UR5, UR5, UR12, URZ ;  /* 0x0000000c050572a4 */ /* 0x000fc8000f8e023f */
[----:B------:R-:W-:Y:S01]  /*1490*/  UIMAD UR5, UR4, UR13, UR5 ;  /* 0x0000000d040572a4 */ /* 0x000fe2000f8e0205 */
[C---:B--2---:R-:W-:Y:S02]  /*14a0*/  FADD.FTZ R23, -R8.reuse, R20 ;  /* 0x0000001408177221 */ /* 0x044fe40000010100 */
[----:B------:R-:W-:Y:S02]  /*14b0*/  FADD.FTZ R21, -R8, R21 ;  /* 0x0000001508157221 */ /* 0x000fe40000010100 */
[-C--:B------:R-:W-:Y:S02]  /*14c0*/  FMUL.FTZ R23, R23, R4.reuse ;  /* 0x0000000417177220 */ /* 0x080fe40000410000 */
[----:B------:R-:W-:Y:S01]  /*14d0*/  FMUL.FTZ R20, R21, R4 ;  /* 0x0000000415147220 */ /* 0x000fe20000410000 */
[----:B------:R-:W-:Y:S01]  /*14e0*/  MOV R21, UR4 ;  /* 0x0000000400157c02 */ /* 0x000fe20008000f00 */
[C-C-:B------:R-:W-:Y:S02]  /*14f0*/  FFMA.FTZ R23, R5.reuse, R23, R24.reuse ;  /* 0x0000001705177223 */ /* 0x140fe40000010018 */
[----:B------:R-:W-:-:S02]  /*1500*/  FFMA.FTZ R20, R5, R20, R24 ;  /* 0x0000001405147223 */ /* 0x000fc40000010018 */
[----:B---3--:R-:W-:Y:S02]  /*1510*/  FFMA.FTZ R23, R18, R10, -R23 ;  /* 0x0000000a12177223 */ /* 0x008fe40000010817 */
[----:B------:R-:W-:Y:S02]  /*1520*/  FFMA.FTZ R27, R19, R11, -R20 ;  /* 0x0000000b131b7223 */ /* 0x000fe40000010814 */
[----:B------:R-:W-:Y:S02]  /*1530*/  IMAD.WIDE.U32 R18, R21, c[0x0][0x1d8], R16 ;  /* 0x0000760015127a25 */ /* 0x000fe400078e0010 */
[----:B------:R-:W-:Y:S02]  /*1540*/  CS2R R20, SRZ ;  /* 0x0000000000147805 */ /* 0x000fe4000001ff00 */
[-C--:B------:R-:W-:Y:S01]  /*1550*/  FMUL.FTZ R26, R23, R4.reuse ;  /* 0x00000004171a7220 */ /* 0x080fe20000410000 */
[----:B------:R-:W-:Y:S01]  /*1560*/  @!P0 SHF.L.U32 R25, R18, 0x2, RZ ;  /* 0x0000000212198819 */ /* 0x000fe200000006ff */
[----:B------:R-:W-:Y:S01]  /*1570*/  @!P0 FMUL.FTZ R27, R27, R4 ;  /* 0x000000041b1b8220 */ /* 0x000fe20000410000 */
[----:B------:R-:W-:-:S02]  /*1580*/  IADD3 R9, R19, UR5, RZ ;  /* 0x0000000513097c10 */ /* 0x000fc4000fffe0ff */
[----:B------:R-:W-:Y:S02]  /*1590*/  @!P0 IADD3 R22, P1, R25, c[0x0][0x180], RZ ;  /* 0x0000600019168a10 */ /* 0x000fe40007f3e0ff */
[----:B------:R-:W-:Y:S01]  /*15a0*/  @!P0 SHF.L.U64.HI R19, R18, 0x2, R9 ;  /* 0x0000000212138819 */ /* 0x000fe20000010209 */
[----:B------:R0:W-:Y:S03]  /*15b0*/  @!P0 STG.E.64 [R28.64], R26 ;  /* 0x0000001a1c008986 */ /* 0x0001e6000c101b0a */
[----:B------:R-:W-:-:S05]  /*15c0*/  @!P0 IADD3.X R23, R19, c[0x0][0x184], RZ, P1, !PT ;  /* 0x0000610013178a10 */ /* 0x000fca0000ffe4ff */
[----:B------:R1:W2:Y:S01]  /*15d0*/  @!P0 LDG.E.64 R20, [R22.64] ;  /* 0x0000000a16148981 */ /* 0x0002a2000c1e1b00 */
[----:B0-----:R-:W-:Y:S01]  /*15e0*/  @!P0 IADD3 R28, P1, R25, c[0x0][0x178], RZ ;  /* 0x00005e00191c8a10 */ /* 0x001fe20007f3e0ff */
[----:B-1----:R-:W-:-:S03]  /*15f0*/  CS2R R22, SRZ ;  /* 0x0000000000167805 */ /* 0x002fc6000001ff00 */
[----:B------:R-:W-:-:S05]  /*1600*/  @!P0 IADD3.X R29, R19, c[0x0][0x17c], RZ, P1, !PT ;  /* 0x00005f00131d8a10 */ /* 0x000fca0000ffe4ff */
[----:B------:R0:W3:Y:S01]  /*1610*/  @!P0 LDG.E.64 R22, [R28.64] ;  /* 0x0000000a1c168981 */ /* 0x0000e2000c1e1b00 */
[----:B------:R-:W-:-:S04]  /*1620*/  UIADD3 UR4, UP0, UR6, 0x2, URZ ;  /* 0x0000000206047890 */ /* 0x000fc8000ff1e03f */
[----:B------:R-:W-:-:S04]  /*1630*/  UIADD3.X UR5, URZ, UR7, URZ, UP0, !UPT ;  /* 0x000000073f057290 */ /* 0x000fc800087fe43f */
[----:B------:R-:W-:Y:S01]  /*1640*/  UIMAD UR5, UR5, UR12, URZ ;  /* 0x0000000c050572a4 */ /* 0x000fe2000f8e023f */
[----:B0-----:R-:W-:-:S03]  /*1650*/  @!P0 LEA R28, P1, R18, c[0x0][0x160], 0x2 ;  /* 0x00005800121c8a11 */ /* 0x001fc600078210ff */
[----:B------:R-:W-:Y:S01]  /*1660*/  UIMAD UR5, UR4, UR13, UR5 ;  /* 0x0000000d040572a4 */ /* 0x000fe2000f8e0205 */
[----:B------:R-:W-:Y:S01]  /*1670*/  @!P0 LEA.HI.X R29, R18, c[0x0][0x164], R9, 0x2, P1 ;  /* 0x00005900121d8a11 */ /* 0x000fe200008f1409 */
[C---:B--2---:R-:W-:Y:S02]  /*1680*/  FADD.FTZ R21, -R8.reuse, R21 ;  /* 0x0000001508157221 */ /* 0x044fe40000010100 */
[----:B------:R-:W-:Y:S02]  /*1690*/  FADD.FTZ R19, -R8, R20 ;  /* 0x0000001408137221 */ /* 0x000fe40000010100 */
[-C--:B------:R-:W-:Y:S01]  /*16a0*/  FMUL.FTZ R20, R21, R4.reuse ;  /* 0x0000000415147220 */ /* 0x080fe20000410000 */
[----:B------:R-:W-:Y:S01]  /*16b0*/  MOV R21, UR4 ;  /* 0x0000000400157c02 */ /* 0x000fe20008000f00 */
[----:B------:R-:W-:Y:S02]  /*16c0*/  FMUL.FTZ R19, R19, R4 ;  /* 0x0000000413137220 */ /* 0x000fe40000410000 */
[----:B------:R-:W-:-:S02]  /*16d0*/  FFMA.FTZ R20, R5, R20, R24 ;  /* 0x0000001405147223 */ /* 0x000fc40000010018 */
[----:B------:R-:W-:Y:S02]  /*16e0*/  FFMA.FTZ R19, R5, R19, R24 ;  /* 0x0000001305137223 */ /* 0x000fe40000010018 */
[----:B---3--:R-:W-:Y:S02]  /*16f0*/  FFMA.FTZ R23, R23, R11, -R20 ;  /* 0x0000000b17177223 */ /* 0x008fe40000010814 */
[----:B------:R-:W-:-:S04]  /*1700*/  IMAD.WIDE.U32 R20, R21, c[0x0][0x1d8], R16 ;  /* 0x0000760015147a25 */ /* 0x000fc800078e0010 */
[----:B------:R-:W-:Y:S01]  /*1710*/  @!P0 IMAD.SHL.U32 R25, R20, 0x4, RZ ;  /* 0x0000000414198824 */ /* 0x000fe200078e00ff */
[----:B------:R-:W-:Y:S01]  /*1720*/  IADD3 R9, R21, UR5, RZ ;  /* 0x0000000515097c10 */ /* 0x000fe2000fffe0ff */
[----:B------:R-:W-:Y:S02]  /*1730*/  FFMA.FTZ R19, R22, R10, -R19 ;  /* 0x0000000a16137223 */ /* 0x000fe40000010813 */
[-C--:B------:R-:W-:Y:S01]  /*1740*/  @!P0 FMUL.FTZ R27, R23, R4.reuse ;  /* 0x00000004171b8220 */ /* 0x080fe20000410000 */
[----:B------:R-:W-:Y:S01]  /*1750*/  @!P0 IADD3 R22, P1, R25, c[0x0][0x180], RZ ;  /* 0x0000600019168a10 */ /* 0x000fe20007f3e0ff */
[----:B------:R-:W-:Y:S01]  /*1760*/  FMUL.FTZ R26, R19, R4 ;  /* 0x00000004131a7220 */ /* 0x000fe20000410000 */
[----:B------:R-:W-:Y:S01]  /*1770*/  @!P0 SHF.L.U64.HI R21, R20, 0x2, R9 ;  /* 0x0000000214158819 */ /* 0x000fe20000010209 */
[----:B------:R-:W-:-:S03]  /*1780*/  CS2R R18, SRZ ;  /* 0x0000000000127805 */ /* 0x000fc6000001ff00 */
[----:B------:R-:W-:Y:S01]  /*1790*/  @!P0 IADD3.X R23, R21, c[0x0][0x184], RZ, P1, !PT ;  /* 0x0000610015178a10 */ /* 0x000fe20000ffe4ff */
[----:B------:R0:W-:Y:S04]  /*17a0*/  @!P0 STG.E.64 [R28.64], R26 ;  /* 0x0000001a1c008986 */ /* 0x0001e8000c101b0a */
[----:B------:R1:W2:Y:S01]  /*17b0*/  @!P0 LDG.E.64 R18, [R22.64] ;  /* 0x0000000a16128981 */ /* 0x0002a2000c1e1b00 */
[----:B0-----:R-:W-:Y:S01]  /*17c0*/  @!P0 IADD3 R28, P1, R25, c[0x0][0x178], RZ ;  /* 0x00005e00191c8a10 */ /* 0x001fe20007f3e0ff */
[----:B-1----:R-:W-:-:S03]  /*17d0*/  CS2R R22, SRZ ;  /* 0x0000000000167805 */ /* 0x002fc6000001ff00 */
[----:B------:R-:W-:-:S05]  /*17e0*/  @!P0 IADD3.X R29, R21, c[0x0][0x17c], RZ, P1, !PT ;  /* 0x00005f00151d8a10 */ /* 0x000fca0000ffe4ff */
[----:B------:R0:W3:Y:S01]  /*17f0*/  @!P0 LDG.E.64 R22, [R28.64] ;  /* 0x0000000a1c168981 */ /* 0x0000e2000c1e1b00 */
[----:B------:R-:W-:-:S04]  /*1800*/  UIADD3 UR4, UP0, UR6, 0x3, URZ ;  /* 0x0000000306047890 */ /* 0x000fc8000ff1e03f */
[----:B------:R-:W-:Y:S02]  /*1810*/  UIADD3.X UR5, URZ, UR7, URZ, UP0, !UPT ;  /* 0x000000073f057290 */ /* 0x000fe400087fe43f */
[----:B------:R-:W-:Y:S02]  /*1820*/  MOV R25, UR4 ;  /* 0x0000000400197c02 */ /* 0x000fe40008000f00 */
[----:B------:R-:W-:-:S03]  /*1830*/  UIMAD UR5, UR5, UR12, URZ ;  /* 0x0000000c050572a4 */ /* 0x000fc6000f8e023f */
[----:B------:R-:W-:Y:S01]  /*1840*/  IMAD.WIDE.U32 R16, R25, c[0x0][0x1d8], R16 ;  /* 0x0000760019107a25 */ /* 0x000fe200078e0010 */
[----:B------:R-:W-:-:S04]  /*1850*/  UIMAD UR5, UR4, UR13, UR5 ;  /* 0x0000000d040572a4 */ /* 0x000fc8000f8e0205 */
[----:B------:R-:W-:Y:S01]  /*1860*/  @!P0 SHF.L.U32 R25, R16, 0x2, RZ ;  /* 0x0000000210198819 */ /* 0x000fe200000006ff */
[----:B0-----:R-:W-:Y:S01]  /*1870*/  CS2R R28, SRZ ;  /* 0x00000000001c7805 */ /* 0x001fe2000001ff00 */
[----:B--2---:R-:W-:Y:S01]  /*1880*/  FADD.FTZ R21, -R8, R18 ;  /* 0x0000001208157221 */ /* 0x004fe20000010100 */
[----:B------:R-:W-:Y:S01]  /*1890*/  @!P0 LEA R18, P1, R20, c[0x0][0x160], 0x2 ;  /* 0x0000580014128a11 */ /* 0x000fe200078210ff */
[----:B------:R-:W-:Y:S02]  /*18a0*/  FADD.FTZ R19, -R8, R19 ;  /* 0x0000001308137221 */ /* 0x000fe40000010100 */
[-C--:B------:R-:W-:Y:S02]  /*18b0*/  FMUL.FTZ R21, R21, R4.reuse ;  /* 0x0000000415157220 */ /* 0x080fe40000410000 */
[----:B------:R-:W-:Y:S02]  /*18c0*/  FMUL.FTZ R19, R19, R4 ;  /* 0x0000000413137220 */ /* 0x000fe40000410000 */
[----:B------:R-:W-:-:S02]  /*18d0*/  FFMA.FTZ R21, R5, R21, R24 ;  /* 0x0000001505157223 */ /* 0x000fc40000010018 */
[----:B------:R-:W-:Y:S01]  /*18e0*/  FFMA.FTZ R26, R5, R19, R24 ;  /* 0x00000013051a7223 */ /* 0x000fe20000010018 */
[----:B------:R-:W-:Y:S02]  /*18f0*/  @!P0 LEA.HI.X R19, R20, c[0x0][0x164], R9, 0x2, P1 ;  /* 0x0000590014138a11 */ /* 0x000fe400008f1409 */
[----:B------:R-:W-:-:S04]  /*1900*/  IADD3 R9, R17, UR5, RZ ;  /* 0x0000000511097c10 */ /* 0x000fc8000fffe0ff */
[----:B------:R-:W-:Y:S01]  /*1910*/  @!P0 SHF.L.U64.HI R17, R16, 0x2, R9 ;  /* 0x0000000210118819 */ /* 0x000fe20000010209 */
[----:B---3--:R-:W-:Y:S01]  /*1920*/  FFMA.FTZ R21, R22, R10, -R21 ;  /* 0x0000000a16157223 */ /* 0x008fe20000010815 */
[----:B------:R-:W-:Y:S01]  /*1930*/  @!P0 IADD3 R22, P1, R25, c[0x0][0x180], RZ ;  /* 0x0000600019168a10 */ /* 0x000fe20007f3e0ff */
[----:B------:R-:W-:Y:S02]  /*1940*/  FFMA.FTZ R23, R23, R11, -R26 ;  /* 0x0000000b17177223 */ /* 0x000fe4000001081a */
[-C--:B------:R-:W-:Y:S01]  /*1950*/  FMUL.FTZ R20, R21, R4.reuse ;  /* 0x0000000415147220 */ /* 0x080fe20000410000 */
[----:B------:R-:W-:Y:S01]  /*1960*/  CS2R R26, SRZ ;  /* 0x00000000001a7805 */ /* 0x000fe2000001ff00 */
[----:B------:R-:W-:Y:S01]  /*1970*/  @!P0 FMUL.FTZ R21, R23, R4 ;  /* 0x0000000417158220 */ /* 0x000fe20000410000 */
[----:B------:R-:W-:-:S04]  /*1980*/  @!P0 IADD3.X R23, R17, c[0x0][0x184], RZ, P1, !PT ;  /* 0x0000610011178a10 */ /* 0x000fc80000ffe4ff */
[----:B------:R0:W-:Y:S04]  /*1990*/  @!P0 STG.E.64 [R18.64], R20 ;  /* 0x0000001412008986 */ /* 0x0001e8000c101b0a */
[----:B------:R1:W2:Y:S02]  /*19a0*/  @!P0 LDG.E.64 R26, [R22.64] ;  /* 0x0000000a161a8981 */ /* 0x0002a4000c1e1b00 */
[----:B-1----:R-:W-:-:S04]  /*19b0*/  @!P0 IADD3 R22, P1, R25, c[0x0][0x178], RZ ;  /* 0x00005e0019168a10 */ /* 0x002fc80007f3e0ff */
[----:B------:R-:W-:-:S05]  /*19c0*/  @!P0 IADD3.X R23, R17, c[0x0][0x17c], RZ, P1, !PT ;  /* 0x00005f0011178a10 */ /* 0x000fca0000ffe4ff */
[----:B------:R-:W3:Y:S01]  /*19d0*/  @!P0 LDG.E.64 R28, [R22.64] ;  /* 0x0000000a161c8981 */ /* 0x000ee2000c1e1b00 */
[----:B0-----:R-:W-:Y:S01]  /*19e0*/  @!P0 LEA R18, P1, R16, c[0x0][0x160], 0x2 ;  /* 0x0000580010128a11 */ /* 0x001fe200078210ff */
[----:B------:R-:W-:-:S03]  /*19f0*/  UIADD3 UR6, UP1, UR6, 0x4, URZ ;  /* 0x0000000406067890 */ /* 0x000fc6000ff3e03f */
[----:B------:R-:W-:Y:S01]  /*1a00*/  @!P0 LEA.HI.X R19, R16, c[0x0][0x164], R9, 0x2, P1 ;  /* 0x0000590010138a11 */ /* 0x000fe200008f1409 */
[----:B------:R-:W-:Y:S02]  /*1a10*/  UISETP.GE.AND UP0, UPT, UR6, UR8, UPT ;  /* 0x000000080600728c */ /* 0x000fe4000bf06270 */
[----:B------:R-:W-:-:S04]  /*1a20*/  UIADD3.X UR7, URZ, UR7, URZ, UP1, !UPT ;  /* 0x000000073f077290 */ /* 0x000fc80008ffe43f */
[----:B------:R-:W-:Y:S01]  /*1a30*/  PLOP3.LUT P1, PT, PT, PT, UP0, 0x80, 0x0 ;  /* 0x000000000000781c */ /* 0x000fe20003f2f008 */
[C---:B--2---:R-:W-:Y:S02]  /*1a40*/  FADD.FTZ R17, -R8.reuse, R26 ;  /* 0x0000001a08117221 */ /* 0x044fe40000010100 */
[----:B------:R-:W-:Y:S02]  /*1a50*/  FADD.FTZ R27, -R8, R27 ;  /* 0x0000001b081b7221 */ /* 0x000fe40000010100 */
[-C--:B------:R-:W-:Y:S02]  /*1a60*/  FMUL.FTZ R17, R17, R4.reuse ;  /* 0x0000000411117220 */ /* 0x080fe40000410000 */
[----:B------:R-:W-:Y:S02]  /*1a70*/  FMUL.FTZ R27, R27, R4 ;  /* 0x000000041b1b7220 */ /* 0x000fe40000410000 */
[C-C-:B------:R-:W-:Y:S02]  /*1a80*/  FFMA.FTZ R17, R5.reuse, R17, R24.reuse ;  /* 0x0000001105117223 */ /* 0x140fe40000010018 */
[----:B------:R-:W-:-:S02]  /*1a90*/  FFMA.FTZ R20, R5, R27, R24 ;  /* 0x0000001b05147223 */ /* 0x000fc40000010018 */
[----:B---3--:R-:W-:Y:S02]  /*1aa0*/  FFMA.FTZ R17, R28, R10, -R17 ;  /* 0x0000000a1c117223 */ /* 0x008fe40000010811 */
[----:B------:R-:W-:Y:S02]  /*1ab0*/  FFMA.FTZ R29, R29, R11, -R20 ;  /* 0x0000000b1d1d7223 */ /* 0x000fe40000010814 */
[-C--:B------:R-:W-:Y:S02]  /*1ac0*/  FMUL.FTZ R16, R17, R4.reuse ;  /* 0x0000000411107220 */ /* 0x080fe40000410000 */
[----:B------:R-:W-:-:S05]  /*1ad0*/  @!P0 FMUL.FTZ R17, R29, R4 ;  /* 0x000000041d118220 */ /* 0x000fca0000410000 */
[----:B------:R0:W-:Y:S01]  /*1ae0*/  @!P0 STG.E.64 [R18.64], R16 ;  /* 0x0000001012008986 */ /* 0x0001e2000c101b0a */
[----:B------:R-:W-:Y:S05]  /*1af0*/  @!P1 BRA `(.L_x_9) ;  /* 0xfffff82000009947 */ /* 0x000fea000383ffff */
.L_x_3:
[----:B01----:R-:W-:Y:S02]  /*1b00*/  LOP3.LUT P0, RZ, R0, UR14, RZ, 0xfc, !PT ;  /* 0x0000000e00ff7c12 */ /* 0x003fe4000f80fcff */
[----:B------:R-:W-:-:S04]  /*1b10*/  ISETP.GE.U32.AND P1, PT, R6, c[0x0][0x1d8], PT ;  /* 0x0000760006007a0c */ /* 0x000fc80003f26070 */
[----:B------:R-:W-:-:S13]  /*1b20*/  ISETP.GE.OR.EX P0, PT, R7, c[0x0][0x1dc], P0, P1 ;  /* 0x0000770007007a0c */ /* 0x000fda0000706710 */
[----:B------:R-:W-:Y:S05]  /*1b30*/  @P0 EXIT ;  /* 0x000000000000094d */ /* 0x000fea0003800000 */
[----:B------:R-:W-:-:S05]  /*1b40*/  IMAD R2, R2, c[0x0][0x208], R3 ;  /* 0x0000820002027a24 */ /* 0x000fca00078e0203 */
[----:B------:R-:W-:Y:S02]  /*1b50*/  ISETP.GE.U32.AND P0, PT, R2, c[0x0][0x1d8], PT ;  /* 0x0000760002007a0c */ /* 0x000fe40003f06070 */
[----:B------:R-:W-:-:S04]  /*1b60*/  SHF.R.S32.HI R4, RZ, 0x1f, R2 ;  /* 0x0000001fff047819 */ /* 0x000fc80000011402 */
[----:B------:R-:W-:-:S13]  /*1b70*/  ISETP.GE.AND.EX P0, PT, R4, c[0x0][0x1dc], PT, P0 ;  /* 0x0000770004007a0c */ /* 0x000fda0003f06300 */
[----:B------:R-:W-:Y:S05]  /*1b80*/  @P0 EXIT ;  /* 0x000000000000094d */ /* 0x000fea0003800000 */
[----:B------:R-:W-:Y:S01]  /*1b90*/  MOV R0, c[0x0][0x1c0] ;  /* 0x0000700000007a02 */ /* 0x000fe20000000f00 */
[----:B------:R-:W-:Y:S02]  /*1ba0*/  ULDC.64 UR4, c[0x0][0x1d8] ;  /* 0x0000760000047ab9 */ /* 0x000fe40000000a00 */
[----:B------:R-:W-:Y:S02]  /*1bb0*/  USHF.L.U32 UR7, UR4, 0x2, URZ ;  /* 0x0000000204077899 */ /* 0x000fe4000800063f */
[----:B------:R-:W-:Y:S01]  /*1bc0*/  IMAD R0, R0, c[0x0][0x1f0], RZ ;  /* 0x00007c0000007a24 */ /* 0x000fe200078e02ff */
[----:B------:R-:W-:Y:S02]  /*1bd0*/  UMOV UR6, 0x2 ;  /* 0x0000000200067882 */ /* 0x000fe40000000000 */
[----:B------:R-:W-:Y:S02]  /*1be0*/  USHF.L.U64.HI UR4, UR4, UR6, UR5 ;  /* 0x0000000604047299 */ /* 0x000fe40008010205 */
[----:B------:R-:W-:-:S04]  /*1bf0*/  SHF.L.U32 R3, R0, 0x1, RZ ;  /* 0x0000000100037819 */ /* 0x000fc800000006ff */
[----:B------:R-:W-:-:S04]  /*1c00*/  IADD3 R2, P0, R2, R3, RZ ;  /* 0x0000000302027210 */ /* 0x000fc80007f1e0ff */
[----:B------:R-:W-:Y:S02]  /*1c10*/  LEA.HI.X.SX32 R3, R3, R4, 0x1, P0 ;  /* 0x0000000403037211 */ /* 0x000fe400000f0eff */
[----:B------:R-:W-:-:S04]  /*1c20*/  LEA R4, P0, R2, c[0x0][0x1b8], 0x2 ;  /* 0x00006e0002047a11 */ /* 0x000fc800078010ff */
[----:B------:R-:W-:Y:S02]  /*1c30*/  LEA.HI.X R5, R2, c[0x0][0x1bc], R3, 0x2, P0 ;  /* 0x00006f0002057a11 */ /* 0x000fe400000f1403 */
[----:B------:R-:W-:Y:S02]  /*1c40*/  MOV R3, c[0x0][0x0] ;  /* 0x0000000000037a02 */ /* 0x000fe40000000f00 */
[----:B------:R-:W-:Y:S01]  /*1c50*/  IADD3 R8, P0, R4, UR7, RZ ;  /* 0x0000000704087c10 */ /* 0x000fe2000ff1e0ff */
[----:B------:R-:W2:Y:S02]  /*1c60*/  LDG.E R14, [R4.64] ;  /* 0x0000000a040e7981 */ /* 0x000ea4000c1e1900 */
[----:B------:R-:W-:Y:S01]  /*1c70*/  IMAD.WIDE.U32 R2, R3, 0x4, R4 ;  /* 0x0000000403027825 */ /* 0x000fe200078e0004 */
[----:B------:R-:W-:-:S04]  /*1c80*/  IADD3.X R9, R5, UR4, RZ, P0, !PT ;  /* 0x0000000405097c10 */ /* 0x000fc800087fe4ff */
[----:B------:R-:W-:Y:S01]  /*1c90*/  IADD3 R10, P1, R2, UR7, RZ ;  /* 0x00000007020a7c10 */ /* 0x000fe2000ff3e0ff */
[----:B------:R-:W2:Y:S03]  /*1ca0*/  LDG.E R15, [R2.64] ;  /* 0x0000000a020f7981 */ /* 0x000ea6000c1e1900 */
[----:B------:R-:W-:Y:S01]  /*1cb0*/  IADD3.X R11, R3, UR4, RZ, P1, !PT ;  /* 0x00000004030b7c10 */ /* 0x000fe20008ffe4ff */
[----:B------:R-:W3:Y:S04]  /*1cc0*/  LDG.E R16, [R8.64] ;  /* 0x0000000a08107981 */ /* 0x000ee8000c1e1900 */
[----:B------:R-:W3:Y:S01]  /*1cd0*/  LDG.E R17, [R10.64] ;  /* 0x0000000a0a117981 */ /* 0x000ee2000c1e1900 */
[----:B------:R-:W-:-:S02]  /*1ce0*/  SHF.L.U32 R12, R6, 0x2, RZ ;  /* 0x00000002060c7819 */ /* 0x000fc400000006ff */
[----:B------:R-:W-:Y:S02]  /*1cf0*/  SHF.L.U64.HI R0, R6, 0x2, R7 ;  /* 0x0000000206007819 */ /* 0x000fe40000010207 */
[C---:B------:R-:W-:Y:S02]  /*1d00*/  IADD3 R6, P0, R12.reuse, c[0x0][0x168], RZ ;  /* 0x00005a000c067a10 */ /* 0x040fe40007f1e0ff */
[----:B------:R-:W-:Y:S02]  /*1d10*/  IADD3 R12, P1, R12, c[0x0][0x170], RZ ;  /* 0x00005c000c0c7a10 */ /* 0x000fe40007f3e0ff */
[C---:B------:R-:W-:Y:S02]  /*1d20*/  IADD3.X R7, R0.reuse, c[0x0][0x16c], RZ, P0, !PT ;  /* 0x00005b0000077a10 */ /* 0x040fe400007fe4ff */
[----:B------:R-:W-:-:S03]  /*1d30*/  IADD3.X R13, R0, c[0x0][0x174], RZ, P1, !PT ;  /* 0x00005d00000d7a10 */ /* 0x000fc60000ffe4ff */
[----:B--2---:R-:W-:Y:S04]  /*1d40*/  STG.E.64 [R6.64], R14 ;  /* 0x0000000e06007986 */ /* 0x004fe8000c101b0a */
[----:B---3--:R-:W-:Y:S01]  /*1d50*/  STG.E.64 [R12.64], R16 ;  /* 0x000000100c007986 */ /* 0x008fe2000c101b0a */
[----:B------:R-:W-:Y:S05]  /*1d60*/  EXIT ;  /* 0x000000000000794d */ /* 0x000fea0003800000 */
.L_x_10:
        /* <DEDUP_REMOVED lines=9> */
.L_x_3174:


//--------------------- .text._Z32group_norm_nhwc_bwd_scale_kernelI11Fp32IOFp32WLi168EEv26Group_norm_nhwc_bwd_params --------------------------
	.section	.text._Z32group_norm_nhwc_bwd_scale_kernelI11Fp32IOFp32WLi168EEv26Group_norm_nhwc_bwd_params,"ax",@progbits
	.sectioninfo	@"SHI_REGISTERS=32"
	.align	128
        .global         _Z32group_norm_nhwc_bwd_scale_kernelI11Fp32IOFp32WLi168EEv26Group_norm_nhwc_bwd_params
        .type           _Z32group_norm_nhwc_bwd_scale_kernelI11Fp32IOFp32WLi168EEv26Group_norm_nhwc_bwd_params,@function
        .size           _Z32group_norm_nhwc_bwd_scale_kernelI11Fp32IOFp32WLi168EEv26Group_norm_nhwc_bwd_params,(.L_x_3175 - _Z32group_norm_nhwc_bwd_scale_kernelI11Fp32IOFp32WLi168EEv26Group_norm_nhwc_bwd_params)
        .other          _Z32group_norm_nhwc_bwd_scale_kernelI11Fp32IOFp32WLi168EEv26Group_norm_nhwc_bwd_params,@"STO_CUDA_ENTRY STV_DEFAULT"
_Z32group_norm_nhwc_bwd_scale_kernelI11Fp32IOFp32WLi168EEv26Group_norm_nhwc_bwd_params:
.text._Z32group_norm_nhwc_bwd_scale_kernelI11Fp32IOFp32WLi168EEv26Group_norm_nhwc_bwd_params:
        /* <DEDUP_REMOVED lines=64> */
.L_x_12:
[----:B0-----:R-:W-:Y:S05]  /*0400*/  BSYNC B0 ;  /* 0x0000000000007941 */ /* 0x001fea0003800000 */
.L_x_11:
        /* <DEDUP_REMOVED lines=87> */
.L_x_15:
[----:B------:R-:W-:Y:S05]  /*0980*/  @!P1 BRA `(.L_x_13) ;  /* 0x0000117000009947 */ /* 0x000fea0003800000 */
[----:B------:R-:W-:-:S04]  /*0990*/  UIADD3 UR6, UR4, 0x1, URZ ;  /* 0x0000000104067890 */ /* 0x000fc8000fffe03f */
[----:B------:R-:W-:Y:S02]  /*09a0*/  USHF.R.S32.HI UR7, URZ, 0x1f, UR6 ;  /* 0x0000001f3f077899 */ /* 0x000fe40008011406 */
.L_x_16:
        /* <DEDUP_REMOVED lines=104> */
.L_x_14:
[----:B------:R-:W-:Y:S01]  /*1030*/  ULOP3.LUT UP0, UR5, UR9, 0x3, URZ, 0xc0, !UPT ;  /* 0x0000000309057892 */ /* 0x000fe2000f80c03f */
[----:B------:R-:W-:-:S05]  /*1040*/  IADD3 R9, -R9, UR12, RZ ;  /* 0x0000000c09097c10 */ /* 0x000fca000fffe1ff */
[----:B------:R-:W-:-:S13]  /*1050*/  PLOP3.LUT P1, PT, PT, PT, UP0, 0x80, 0x0 ;  /* 0x000000000000781c */ /* 0x000fda0003f2f008 */
[----:B------:R-:W-:Y:S05]  /*1060*/  @!P1 BRA `(.L_x_17) ;  /* 0x0000025000009947 */ /* 0x000fea0003800000 */
.L_x_18:
        /* <DEDUP_REMOVED lines=37> */
.L_x_17:
[----:B------:R-:W-:-:S13]  /*12c0*/  ISETP.GE.U32.AND P0, PT, R9, 0x3, PT ;  /* 0x000000030900780c */ /* 0x000fda0003f06070 */
[----:B------:R-:W-:Y:S05]  /*12d0*/  @!P0 BRA `(.L_x_13) ;  /* 0x0000082000008947 */ /* 0x000fea0003800000 */
[----:B------:R-:W-:Y:S01]  /*12e0*/  ISETP.GE.U32.AND P0, PT, R6, c[0x0][0x1d8], PT ;  /* 0x0000760006007a0c */ /* 0x000fe20003f06070 */
[----:B------:R-:W-:Y:S02]  /*12f0*/  USHF.R.S32.HI UR7, URZ, 0x1f, UR4 ;  /* 0x0000001f3f077899 */ /* 0x000fe40008011404 */
[----:B------:R-:W-:Y:S01]  /*1300*/  UMOV UR6, UR4 ;  /* 0x0000000400067c82 */ /* 0x000fe20008000000 */
[----:B------:R-:W-:Y:S02]  /*1310*/  ISETP.GE.AND.EX P0, PT, R7, c[0x0][0x1dc], PT, P0 ;  /* 0x0000770007007a0c */ /* 0x000fe40003f06300 */
.L_x_19:
        /* <DEDUP_REMOVED lines=126> */
.L_x_13:
        /* <DEDUP_REMOVED lines=39> */
.L_x_20:
        /* <DEDUP_REMOVED lines=9> */
.L_x_3175:


//--------------------- .text._Z32group_norm_nhwc_bwd_scale_kernelI11Fp32IOFp32WLi64EEv26Group_norm_nhwc_bwd_params --------------------------
	.section	.text._Z32group_norm_nhwc_bwd_scale_kernelI11Fp32IOFp32WLi64EEv26Group_norm_nhwc_bwd_params,"ax",@progbits
	.sectioninfo	@"SHI_REGISTERS=32"
	.align	128
        .global         _Z32group_norm_nhwc_bwd_scale_kernelI11Fp32IOFp32WLi64EEv26Group_norm_nhwc_bwd_params
        .type           _Z32group_norm_nhwc_bwd_scale_kernelI11Fp32IOFp32WLi64EEv26Group_norm_nhwc_bwd_params,@function
        .size           _Z32group_norm_nhwc_bwd_scale_kernelI11Fp32IOFp32WLi64EEv26Group_norm_nhwc_bwd_params,(.L_x_3176 - _Z32group_norm_nhwc_bwd_scale_kernelI11Fp32IOFp32WLi64EEv26Group_norm_nhwc_bwd_params)
        .other          _Z32group_norm_nhwc_bwd_scale_kernelI11Fp32IOFp32WLi64EEv26Group_norm_nhwc_bwd_params,@"STO_CUDA_ENTRY STV_DEFAULT"
_Z32group_norm_nhwc_bwd_scale_kernelI11Fp32IOFp32WLi64EEv26Group_norm_nhwc_bwd_params:
.text._Z32group_norm_nhwc_bwd_scale_kernelI11Fp32IOFp32WLi64EEv26Group_norm_nhwc_bwd_params:
        /* <DEDUP_REMOVED lines=64> */
.L_x_22:
[----:B0-----:R-:W-:Y:S05]  /*0400*/  BSYNC B0 ;  /* 0x0000000000007941 */ /* 0x001fea0003800000 */
.L_x_21:
        /* <DEDUP_REMOVED lines=87> */
.L_x_25:
[----:B------:R-:W-:Y:S05]  /*0980*/  @!P1 BRA `(.L_x_23) ;  /* 0x0000117000009947 */ /* 0x000fea0003800000 */
[----:B------:R-:W-:-:S04]  /*0990*/  UIADD3 UR6, UR4, 0x1, URZ ;  /* 0x0000000104067890 */ /* 0x000fc8000fffe03f */
[----:B------:R-:W-:Y:S02]  /*09a0*/  USHF.R.S32.HI UR7, URZ, 0x1f, UR6 ;  /* 0x0000001f3f077899 */ /* 0x000fe40008011406 */
.L_x_26:
        /* <DEDUP_REMOVED lines=104> */
.L_x_24:
[----:B------:R-:W-:Y:S01]  /*1030*/  ULOP3.LUT UP0, UR5, UR9, 0x3, URZ, 0xc0, !UPT ;  /* 0x0000000309057892 */ /* 0x000fe2000f80c03f */
[----:B------:R-:W-:-:S05]  /*1040*/  IADD3 R9, -R9, UR12, RZ ;  /* 0x0000000c09097c10 */ /* 0x000fca000fffe1ff */
[----:B------:R-:W-:-:S13]  /*1050*/  PLOP3.LUT P1, PT, PT, PT, UP0, 0x80, 0x0 ;  /* 0x000000000000781c */ /* 0x000fda0003f2f008 */
[----:B------:R-:W-:Y:S05]  /*1060*/  @!P1 BRA `(.L_x_27) ;  /* 0x0000025000009947 */ /* 0x000fea0003800000 */
.L_x_28:
        /* <DEDUP_REMOVED lines=37> */
.L_x_27:
[----:B------:R-:W-:-:S13]  /*12c0*/  ISETP.GE.U32.AND P0, PT, R9, 0x3, PT ;  /* 0x000000030900780c */ /* 0x000fda0003f06070 */
[----:B------:R-:W-:Y:S05]  /*12d0*/  @!P0 BRA `(.L_x_23) ;  /* 0x0000082000008947 */ /* 0x000fea0003800000 */
[----:B------:R-:W-:Y:S01]  /*12e0*/  ISETP.GE.U32.AND P0, PT, R6, c[0x0][0x1d8], PT ;  /* 0x0000760006007a0c */ /* 0x000fe20003f06070 */
[----:B------:R-:W-:Y:S02]  /*12f0*/  USHF.R.S32.HI UR7, URZ, 0x1f, UR4 ;  /* 0x0000001f3f077899 */ /* 0x000fe40008011404 */
[----:B------:R-:W-:Y:S01]  /*1300*/  UMOV UR6, UR4 ;  /* 0x0000000400067c82 */ /* 0x000fe20008000000 */
[----:B------:R-:W-:Y:S02]  /*1310*/  ISETP.GE.AND.EX P0, PT, R7, c[0x0][0x1dc], PT, P0 ;  /* 0x0000770007007a0c */ /* 0x000fe40003f06300 */
.L_x_29:
        /* <DEDUP_REMOVED lines=126> */
.L_x_23:
        /* <DEDUP_REMOVED lines=39> */
.L_x_30:
        /* <DEDUP_REMOVED lines=9> */
.L_x_3176:


//--------------------- .text._Z32group_norm_nhwc_bwd_scale_kernelI11Fp32IOFp32WLi128EEv26Group_norm_nhwc_bwd_params --------------------------
	.section	.text._Z32group_norm_nhwc_bwd_scale_kernelI11Fp32IOFp32WLi128EEv26Group_norm_nhwc_bwd_params,"ax",@progbits
	.sectioninfo	@"SHI_REGISTERS=32"
	.align	128
        .global         _Z32group_norm_nhwc_bwd_scale_kernelI11Fp32IOFp32WLi128EEv26Group_norm_nhwc_bwd_params
        .type           _Z32group_norm_nhwc_bwd_scale_kernelI11Fp32IOFp32WLi128EEv26Group_norm_nhwc_bwd_params,@function
        .size           _Z32group_norm_nhwc_bwd_scale_kernelI11Fp32IOFp32WLi128EEv26Group_norm_nhwc_bwd_params,(.L_x_3177 - _Z32group_norm_nhwc_bwd_scale_kernelI11Fp32IOFp32WLi128EEv26Group_norm_nhwc_bwd_params)
        .other          _Z32group_norm_nhwc_bwd_scale_kernelI11Fp32IOFp32WLi128EEv26Group_norm_nhwc_bwd_params,@"STO_CUDA_ENTRY STV_DEFAULT"
_Z32group_norm_nhwc_bwd_scale_kernelI11Fp32IOFp32WLi128EEv26Group_norm_nhwc_bwd_params:
.text._Z32group_norm_nhwc_bwd_scale_kernelI11Fp32IOFp32WLi128EEv26Group_norm_nhwc_bwd_params:
        /* <DEDUP_REMOVED lines=64> */
.L_x_32:
[----:B0-----:R-:W-:Y:S05]  /*0400*/  BSYNC B0 ;  /* 0x0000000000007941 */ /* 0x001fea0003800000 */
.L_x_31:
        /* <DEDUP_REMOVED lines=87> */
.L_x_35:
[----:B------:R-:W-:Y:S05]  /*0980*/  @!P1 BRA `(.L_x_33) ;  /* 0x0000117000009947 */ /* 0x000fea0003800000 */
[----:B------:R-:W-:-:S04]  /*0990*/  UIADD3 UR6, UR4, 0x1, URZ ;  /* 0x0000000104067890 */ /* 0x000fc8000fffe03f */
[----:B------:R-:W-:Y:S02]  /*09a0*/  USHF.R.S32.HI UR7, URZ, 0x1f, UR6 ;  /* 0x0000001f3f077899 */ /* 0x000fe40008011406 */
.L_x_36:
        /* <DEDUP_REMOVED lines=104> */
.L_x_34:
[----:B------:R-:W-:Y:S01]  /*1030*/  ULOP3.LUT UP0, UR5, UR9, 0x3, URZ, 0xc0, !UPT ;  /* 0x0000000309057892 */ /* 0x000fe2000f80c03f */
[----:B------:R-:W-:-:S05]  /*1040*/  IADD3 R9, -R9, UR12, RZ ;  /* 0x0000000c09097c10 */ /* 0x000fca000fffe1ff */
[----:B------:R-:W-:-:S13]  /*1050*/  PLOP3.LUT P1, PT, PT, PT, UP0, 0x80, 0x0 ;  /* 0x000000000000781c */ /* 0x000fda0003f2f008 */
[----:B------:R-:W-:Y:S05]  /*1060*/  @!P1 BRA `(.L_x_37) ;  /* 0x0000025000009947 */ /* 0x000fea0003800000 */
.L_x_38:
        /* <DEDUP_REMOVED lines=37> */
.L_x_37:
[----:B------:R-:W-:-:S13]  /*12c0*/  ISETP.GE.U32.AND P0, PT, R9, 0x3, PT ;  /* 0x000000030900780c */ /* 0x000fda0003f06070 */
[----:B------:R-:W-:Y:S05]  /*12d0*/  @!P0 BRA `(.L_x_33) ;  /* 0x0000082000008947 */ /* 0x000fea0003800000 */
[----:B------:R-:W-:Y:S01]  /*12e0*/  ISETP.GE.U32.AND P0, PT, R6, c[0x0][0x1d8], PT ;  /* 0x0000760006007a0c */ /* 0x000fe20003f06070 */
[----:B------:R-:W-:Y:S02]  /*12f0*/  USHF.R.S32.HI UR7, URZ, 0x1f, UR4 ;  /* 0x0000001f3f077899 */ /* 0x000fe40008011404 */
[----:B------:R-:W-:Y:S01]  /*1300*/  UMOV UR6, UR4 ;  /* 0x0000000400067c82 */ /* 0x000fe20008000000 */
[----:B------:R-:W-:Y:S02]  /*1310*/  ISETP.GE.AND.EX P0, PT, R7, c[0x0][0x1dc], PT, P0 ;  /* 0x0000770007007a0c */ /* 0x000fe40003f06300 */
.L_x_39:
        /* <DEDUP_REMOVED lines=126> */
.L_x_33:
        /* <DEDUP_REMOVED lines=39> */
.L_x_40:
        /* <DEDUP_REMOVED lines=9> */
.L_x_3177:


//--------------------- .text._Z32group_norm_nhwc_bwd_scale_kernelI11Fp32IOFp32WLi192EEv26Group_norm_nhwc_bwd_params --------------------------
	.section	.text._Z32group_norm_nhwc_bwd_scale_kernelI11Fp32IOFp32WLi192EEv26Group_norm_nhwc_bwd_params,"ax",@progbits
	.sectioninfo	@"SHI_REGISTERS=32"
	.align	128
        .global         _Z32group_norm_nhwc_bwd_scale_kernelI11Fp32IOFp32WLi192EEv26Group_norm_nhwc_bwd_params
        .type           _Z32group_norm_nhwc_bwd_scale_kernelI11Fp32IOFp32WLi192EEv26Group_norm_nhwc_bwd_params,@function
        .size           _Z32group_norm_nhwc_bwd_scale_kernelI11Fp32IOFp32WLi192EEv26Group_norm_nhwc_bwd_params,(.L_x_3178 - _Z32group_norm_nhwc_bwd_scale_kernelI11Fp32IOFp32WLi192EEv26Group_norm_nhwc_bwd_params)
        .other          _Z32group_norm_nhwc_bwd_scale_kernelI11Fp32IOFp32WLi192EEv26Group_norm_nhwc_bwd_params,@"STO_CUDA_ENTRY STV_DEFAULT"
_Z32group_norm_nhwc_bwd_scale_kernelI11Fp32IOFp32WLi192EEv26Group_norm_nhwc_bwd_params:
.text._Z32group_norm_nhwc_bwd_scale_kernelI11Fp32IOFp32WLi192EEv26Group_norm_nhwc_bwd_params:
        /* <DEDUP_REMOVED lines=64> */
.L_x_42:
[----:B0-----:R-:W-:Y:S05]  /*0400*/  BSYNC B0 ;  /* 0x0000000000007941 */ /* 0x001fea0003800000 */
.L_x_41:
        /* <DEDUP_REMOVED lines=87> */
.L_x_45:
[----:B------:R-:W-:Y:S05]  /*0980*/  @!P1 BRA `(.L_x_43) ;  /* 0x0000117000009947 */ /* 0x000fea0003800000 */
[----:B------:R-:W-:-:S04]  /*0990*/  UIADD3 UR6, UR4, 0x1, URZ ;  /* 0x0000000104067890 */ /* 0x000fc8000fffe03f */
[----:B------:R-:W-:Y:S02]  /*09a0*/  USHF.R.S32.HI UR7, URZ, 0x1f, UR6 ;  /* 0x0000001f3f077899 */ /* 0x000fe40008011406 */
.L_x_46:
        /* <DEDUP_REMOVED lines=104> */
.L_x_44:
[----:B------:R-:W-:Y:S01]  /*1030*/  ULOP3.LUT UP0, UR5, UR9, 0x3, URZ, 0xc0, !UPT ;  /* 0x0000000309057892 */ /* 0x000fe2000f80c03f */
[----:B------:R-:W-:-:S05]  /*1040*/  IADD3 R9, -R9, UR12, RZ ;  /* 0x0000000c09097c10 */ /* 0x000fca000fffe1ff */
[----:B------:R-:W-:-:S13]  /*1050*/  PLOP3.LUT P1, PT, PT, PT, UP0, 0x80, 0x0 ;  /* 0x000000000000781c */ /* 0x000fda0003f2f008 */
[----:B------:R-:W-:Y:S05]  /*1060*/  @!P1 BRA `(.L_x_47) ;  /* 0x0000025000009947 */ /* 0x000fea0003800000 */
.L_x_48:
        /* <DEDUP_REMOVED lines=37> */
.L_x_47:
[----:B------:R-:W-:-:S13]  /*12c0*/  ISETP.GE.U32.AND P0, PT, R9, 0x3, PT ;  /* 0x000000030900780c */ /* 0x000fda0003f06070 */
[----:B------:R-:W-:Y:S05]  /*12d0*/  @!P0 BRA `(.L_x_43) ;  /* 0x0000082000008947 */ /* 0x000fea0003800000 */
[----:B------:R-:W-:Y:S01]  /*12e0*/  ISETP.GE.U32.AND P0, PT, R6, c[0x0][0x1d8], PT ;  /* 0x0000760006007a0c */ /* 0x000fe20003f06070 */
[----:B------:R-:W-:Y:S02]  /*12f0*/  USHF.R.S32.HI UR7, URZ, 0x1f, UR4 ;  /* 0x0000001f3f077899 */ /* 0x000fe40008011404 */
[----:B------:R-:W-:Y:S01]  /*1300*/  UMOV UR6, UR4 ;  /* 0x0000000400067c82 */ /* 0x000fe20008000000 */
[----:B------:R-:W-:Y:S02]  /*1310*/  ISETP.GE.AND.EX P0, PT, R7, c[0x0][0x1dc], PT, P0 ;  /* 0x0000770007007a0c */ /* 0x000fe40003f06300 */
.L_x_49:
        /* <DEDUP_REMOVED lines=126> */
.L_x_43:
        /* <DEDUP_REMOVED lines=39> */
.L_x_50:
        /* <DEDUP_REMOVED lines=9> */
.L_x_3178:


//--------------------- .text._Z32group_norm_nhwc_bwd_scale_kernelI11Fp32IOFp32WLi448EEv26Group_norm_nhwc_bwd_params --------------------------
	.section	.text._Z32group_norm_nhwc_bwd_scale_kernelI11Fp32IOFp32WLi448EEv26Group_norm_nhwc_bwd_params,"ax",@progbits
	.sectioninfo	@"SHI_REGISTERS=32"
	.align	128
        .global         _Z32group_norm_nhwc_bwd_scale_kernelI11Fp32IOFp32WLi448EEv26Group_norm_nhwc_bwd_params
        .type           _Z32group_norm_nhwc_bwd_scale_kernelI11Fp32IOFp32WLi448EEv26Group_norm_nhwc_bwd_params,@function
        .size           _Z32group_norm_nhwc_bwd_scale_kernelI11Fp32IOFp32WLi448EEv26Group_norm_nhwc_bwd_params,(.L_x_3179 - _Z32group_norm_nhwc_bwd_scale_kernelI11Fp32IOFp32WLi448EEv26Group_norm_nhwc_bwd_params)
        .other          _Z32group_norm_nhwc_bwd_scale_kernelI11Fp32IOFp32WLi448EEv26Group_norm_nhwc_bwd_params,@"STO_CUDA_ENTRY STV_DEFAULT"
_Z32group_norm_nhwc_bwd_scale_kernelI11Fp32IOFp32WLi448EEv26Group_norm_nhwc_bwd_params:
.text._Z32group_norm_nhwc_bwd_scale_kernelI11Fp32IOFp32WLi448EEv26Group_norm_nhwc_bwd_params:
        /* <DEDUP_REMOVED lines=64> */
.L_x_52:
[----:B0-----:R-:W-:Y:S05]  /*0400*/  BSYNC B0 ;  /* 0x0000000000007941 */ /* 0x001fea0003800000 */
.L_x_51:
        /* <DEDUP_REMOVED lines=87> */
.L_x_55:
[----:B------:R-:W-:Y:S05]  /*0980*/  @!P1 BRA `(.L_x_53) ;  /* 0x0000117000009947 */ /* 0x000fea0003800000 */
[----:B------:R-:W-:-:S04]  /*0990*/  UIADD3 UR6, UR4, 0x1, URZ ;  /* 0x0000000104067890 */ /* 0x000fc8000fffe03f */
[----:B------:R-:W-:Y:S02]  /*09a0*/  USHF.R.S32.HI UR7, URZ, 0x1f, UR6 ;  /* 0x0000001f3f077899 */ /* 0x000fe40008011406 */
.L_x_56:
        /* <DEDUP_REMOVED lines=104> */
.L_x_54:
[----:B------:R-:W-:Y:S01]  /*1030*/  ULOP3.LUT UP0, UR5, UR9, 0x3, URZ, 0xc0, !UPT ;  /* 0x0000000309057892 */ /* 0x000fe2000f80c03f */
[----:B------:R-:W-:-:S05]  /*1040*/  IADD3 R9, -R9, UR12, RZ ;  /* 0x0000000c09097c10 */ /* 0x000fca000fffe1ff */
[----:B------:R-:W-:-:S13]  /*1050*/  PLOP3.LUT P1, PT, PT, PT, UP0, 0x80, 0x0 ;  /* 0x000000000000781c */ /* 0x000fda0003f2f008 */
[----:B------:R-:W-:Y:S05]  /*1060*/  @!P1 BRA `(.L_x_57) ;  /* 0x0000025000009947 */ /* 0x000fea0003800000 */
.L_x_58:
        /* <DEDUP_REMOVED lines=37> */
.L_x_57:
[----:B------:R-:W-:-:S13]  /*12c0*/  ISETP.GE.U32.AND P0, PT, R9, 0x3, PT ;  /* 0x000000030900780c */ /* 0x000fda0003f06070 */
[----:B------:R-:W-:Y:S05]  /*12d0*/  @!P0 BRA `(.L_x_53) ;  /* 0x0000082000008947 */ /* 0x000fea0003800000 */
[----:B------:R-:W-:Y:S01]  /*12e0*/  ISETP.GE.U32.AND P0, PT, R6, c[0x0][0x1d8], PT ;  /* 0x0000760006007a0c */ /* 0x000fe20003f06070 */
[----:B------:R-:W-:Y:S02]  /*12f0*/  USHF.R.S32.HI UR7, URZ, 0x1f, UR4 ;  /* 0x0000001f3f077899 */ /* 0x000fe40008011404 */
[----:B------:R-:W-:Y:S01]  /*1300*/  UMOV UR6, UR4 ;  /* 0x0000000400067c82 */ /* 0x000fe20008000000 */
[----:B------:R-:W-:Y:S02]  /*1310*/  ISETP.GE.AND.EX P0, PT, R7, c[0x0][0x1dc], PT, P0 ;  /* 0x0000770007007a0c */ /* 0x000fe40003f06300 */
.L_x_59:
        /* <DEDUP_REMOVED lines=126> */
.L_x_53:
        /* <DEDUP_REMOVED lines=39> */
.L_x_60:
        /* <DEDUP_REMOVED lines=9> */
.L_x_3179:


//--------------------- .text._Z32group_norm_nhwc_bwd_scale_kernelI11Fp32IOFp32WLi256EEv26Group_norm_nhwc_bwd_params --------------------------
	.section	.text._Z32group_norm_nhwc_bwd_scale_kernelI11Fp32IOFp32WLi256EEv26Group_norm_nhwc_bwd_params,"ax",@progbits
	.sectioninfo	@"SHI_REGISTERS=32"
	.align	128
        .global         _Z32group_norm_nhwc_bwd_scale_kernelI11Fp32IOFp32WLi256EEv26Group_norm_nhwc_bwd_params
        .type           _Z32group_norm_nhwc_bwd_scale_kernelI11Fp32IOFp32WLi256EEv26Group_norm_nhwc_bwd_params,@function
        .size           _Z32group_norm_nhwc_bwd_scale_kernelI11Fp32IOFp32WLi256EEv26Group_norm_nhwc_bwd_params,(.L_x_3180 - _Z32group_norm_nhwc_bwd_scale_kernelI11Fp32IOFp32WLi256EEv26Group_norm_nhwc_bwd_params)
        .other          _Z32group_norm_nhwc_bwd_scale_kernelI11Fp32IOFp32WLi256EEv26Group_norm_nhwc_bwd_params,@"STO_CUDA_ENTRY STV_DEFAULT"
_Z32group_norm_nhwc_bwd_scale_kernelI11Fp32IOFp32WLi256EEv26Group_norm_nhwc_bwd_params:
.text._Z32group_norm_nhwc_bwd_scale_kernelI11Fp32IOFp32WLi256EEv26Group_norm_nhwc_bwd_params:
        /* <DEDUP_REMOVED lines=64> */
.L_x_62:
[----:B0-----:R-:W-:Y:S05]  /*0400*/  BSYNC B0 ;  /* 0x0000000000007941 */ /* 0x001fea0003800000 */
.L_x_61:
        /* <DEDUP_REMOVED lines=87> */
.L_x_65:
[----:B------:R-:W-:Y:S05]  /*0980*/  @!P1 BRA `(.L_x_63) ;  /* 0x0000117000009947 */ /* 0x000fea0003800000 */
[----:B------:R-:W-:-:S04]  /*0990*/  UIADD3 UR6, UR4, 0x1, URZ ;  /* 0x0000000104067890 */ /* 0x000fc8000fffe03f */
[----:B------:R-:W-:Y:S02]  /*09a0*/  USHF.R.S32.HI UR7, URZ, 0x1f, UR6 ;  /* 0x0000001f3f077899 */ /* 0x000fe40008011406 */
.L_x_66:
        /* <DEDUP_REMOVED lines=104> */
.L_x_64:
[----:B------:R-:W-:Y:S01]  /*1030*/  ULOP3.LUT UP0, UR5, UR9, 0x3, URZ, 0xc0, !UPT ;  /* 0x0000000309057892 */ /* 0x000fe2000f80c03f */
[----:B------:R-:W-:-:S05]  /*1040*/  IADD3 R9, -R9, UR12, RZ ;  /* 0x0000000c09097c10 */ /* 0x000fca000fffe1ff */
[----:B------:R-:W-:-:S13]  /*1050*/  PLOP3.LUT P1, PT, PT, PT, UP0, 0x80, 0x0 ;  /* 0x000000000000781c */ /* 0x000fda0003f2f008 */
[----:B------:R-:W-:Y:S05]  /*1060*/  @!P1 BRA `(.L_x_67) ;  /* 0x0000025000009947 */ /* 0x000fea0003800000 */
.L_x_68:
        /* <DEDUP_REMOVED lines=37> */
.L_x_67:
[----:B------:R-:W-:-:S13]  /*12c0*/  ISETP.GE.U32.AND P0, PT, R9, 0x3, PT ;  /* 0x000000030900780c */ /* 0x000fda0003f06070 */
[----:B------:R-:W-:Y:S05]  /*12d0*/  @!P0 BRA `(.L_x_63) ;  /* 0x0000082000008947 */ /* 0x000fea0003800000 */
[----:B------:R-:W-:Y:S01]  /*12e0*/  ISETP.GE.U32.AND P0, PT, R6, c[0x0][0x1d8], PT ;  /* 0x0000760006007a0c */ /* 0x000fe20003f06070 */
[----:B------:R-:W-:Y:S02]  /*12f0*/  USHF.R.S32.HI UR7, URZ, 0x1f, UR4 ;  /* 0x0000001f3f077899 */ /* 0x000fe40008011404 */
[----:B------:R-:W-:Y:S01]  /*1300*/  UMOV UR6, UR4 ;  /* 0x0000000400067c82 */ /* 0x000fe20008000000 */
[----:B------:R-:W-:Y:S02]  /*1310*/  ISETP.GE.AND.EX P0, PT, R7, c[0x0][0x1dc], PT, P0 ;  /* 0x0000770007007a0c */ /* 0x000fe40003f06300 */
.L_x_69:
        /* <DEDUP_REMOVED lines=126> */
.L_x_63:
        /* <DEDUP_REMOVED lines=39> */
.L_x_70:
        /* <DEDUP_REMOVED lines=9> */
.L_x_3180:


//--------------------- .text._Z32group_norm_nhwc_bwd_scale_kernelI11Fp32IOFp32WLi120EEv26Group_norm_nhwc_bwd_params --------------------------
	.section	.text._Z32group_norm_nhwc_bwd_scale_kernelI11Fp32IOFp32WLi120EEv26Group_norm_nhwc_bwd_params,"ax",@progbits
	.sectioninfo	@"SHI_REGISTERS=32"
	.align	128
        .global         _Z32group_norm_nhwc_bwd_scale_kernelI11Fp32IOFp32WLi120EEv26Group_norm_nhwc_bwd_params
        .type           _Z32group_norm_nhwc_bwd_scale_kernelI11Fp32IOFp32WLi120EEv26Group_norm_nhwc_bwd_params,@function
        .size           _Z32group_norm_nhwc_bwd_scale_kernelI11Fp32IOFp32WLi120EEv26Group_norm_nhwc_bwd_params,(.L_x_3181 - _Z32group_norm_nhwc_bwd_scale_kernelI11Fp32IOFp32WLi120EEv26Group_norm_nhwc_bwd_params)
        .other          _Z32group_norm_nhwc_bwd_scale_kernelI11Fp32IOFp32WLi120EEv26Group_norm_nhwc_bwd_params,@"STO_CUDA_ENTRY STV_DEFAULT"
_Z32group_norm_nhwc_bwd_scale_kernelI11Fp32IOFp32WLi120EEv26Group_norm_nhwc_bwd_params:
.text._Z32group_norm_nhwc_bwd_scale_kernelI11Fp32IOFp32WLi120EEv26Group_norm_nhwc_bwd_params:
        /* <DEDUP_REMOVED lines=64> */
.L_x_72:
[----:B0-----:R-:W-:Y:S05]  /*0400*/  BSYNC B0 ;  /* 0x0000000000007941 */ /* 0x001fea0003800000 */
.L_x_71:
        /* <DEDUP_REMOVED lines=87> */
.L_x_75:
[----:B------:R-:W-:Y:S05]  /*0980*/  @!P1 BRA `(.L_x_73) ;  /* 0x0000117000009947 */ /* 0x000fea0003800000 */
[----:B------:R-:W-:-:S04]  /*0990*/  UIADD3 UR6, UR4, 0x1, URZ ;  /* 0x0000000104067890 */ /* 0x000fc8000fffe03f */
[----:B------:R-:W-:Y:S02]  /*09a0*/  USHF.R.S32.HI UR7, URZ, 0x1f, UR6 ;  /* 0x0000001f3f077899 */ /* 0x000fe40008011406 */
.L_x_76:
        /* <DEDUP_REMOVED lines=104> */
.L_x_74:
[----:B------:R-:W-:Y:S01]  /*1030*/  ULOP3.LUT UP0, UR5, UR9, 0x3, URZ, 0xc0, !UPT ;  /* 0x0000000309057892 */ /* 0x000fe2000f80c03f */
[----:B------:R-:W-:-:S05]  /*1040*/  IADD3 R9, -R9, UR12, RZ ;  /* 0x0000000c09097c10 */ /* 0x000fca000fffe1ff */
[----:B------:R-:W-:-:S13]  /*1050*/  PLOP3.LUT P1, PT, PT, PT, UP0, 0x80, 0x0 ;  /* 0x000000000000781c */ /* 0x000fda0003f2f008 */
[----:B------:R-:W-:Y:S05]  /*1060*/  @!P1 BRA `(.L_x_77) ;  /* 0x0000025000009947 */ /* 0x000fea0003800000 */
.L_x_78:
        /* <DEDUP_REMOVED lines=37> */
.L_x_77:
[----:B------:R-:W-:-:S13]  /*12c0*/  ISETP.GE.U32.AND P0, PT, R9, 0x3, PT ;  /* 0x000000030900780c */ /* 0x000fda0003f06070 */
[----:B------:R-:W-:Y:S05]  /*12d0*/  @!P0 BRA `(.L_x_73) ;  /* 0x0000082000008947 */ /* 0x000fea0003800000 */
[----:B------:R-:W-:Y:S01]  /*12e0*/  ISETP.GE.U32.AND P0, PT, R6, c[0x0][0x1d8], PT ;  /* 0x0000760006007a0c */ /* 0x000fe20003f06070 */
[----:B------:R-:W-:Y:S02]  /*12f0*/  USHF.R.S32.HI UR7, URZ, 0x1f, UR4 ;  /* 0x0000001f3f077899 */ /* 0x000fe40008011404 */
[----:B------:R-:W-:Y:S01]  /*1300*/  UMOV UR6, UR4 ;  /* 0x0000000400067c82 */ /* 0x000fe20008000000 */
[----:B------:R-:W-:Y:S02]  /*1310*/  ISETP.GE.AND.EX P0, PT, R7, c[0x0][0x1dc], PT, P0 ;  /* 0x0000770007007a0c */ /* 0x000fe40003f06300 */
.L_x_79:
        /* <DEDUP_REMOVED lines=126> */
.L_x_73:
        /* <DEDUP_REMOVED lines=39> */
.L_x_80:
        /* <DEDUP_REMOVED lines=9> */
.L_x_3181:


//--------------------- .text._Z32group_norm_nhwc_bwd_scale_kernelI11Fp32IOFp32WLi140EEv26Group_norm_nhwc_bwd_params --------------------------
	.section	.text._Z32group_norm_nhwc_bwd_scale_kernelI11Fp32IOFp32WLi140EEv26Group_norm_nhwc_bwd_params,"ax",@progbits
	.sectioninfo	@"SHI_REGISTERS=32"
	.align	128
        .global         _Z32group_norm_nhwc_bwd_scale_kernelI11Fp32IOFp32WLi140EEv26Group_norm_nhwc_bwd_params
        .type           _Z32group_norm_nhwc_bwd_scale_kernelI11Fp32IOFp32WLi140EEv26Group_norm_nhwc_bwd_params,@function
        .size           _Z32group_norm_nhwc_bwd_scale_kernelI11Fp32IOFp32WLi140EEv26Group_norm_nhwc_bwd_params,(.L_x_3182 - _Z32group_norm_nhwc_bwd_scale_kernelI11Fp32IOFp32WLi140EEv26Group_norm_nhwc_bwd_params)
        .other          _Z32group_norm_nhwc_bwd_scale_kernelI11Fp32IOFp32WLi140EEv26Group_norm_nhwc_bwd_params,@"STO_CUDA_ENTRY STV_DEFAULT"
_Z32group_norm_nhwc_bwd_scale_kernelI11Fp32IOFp32WLi140EEv26Group_norm_nhwc_bwd_params:
.text._Z32group_norm_nhwc_bwd_scale_kernelI11Fp32IOFp32WLi140EEv26Group_norm_nhwc_bwd_params:
        /* <DEDUP_REMOVED lines=64> */
.L_x_82:
[----:B0-----:R-:W-:Y:S05]  /*0400*/  BSYNC B0 ;  /* 0x0000000000007941 */ /* 0x001fea0003800000 */
.L_x_81:
        /* <DEDUP_REMOVED lines=87> */
.L_x_85:
[----:B------:R-:W-:Y:S05]  /*0980*/  @!P1 BRA `(.L_x_83) ;  /* 0x0000117000009947 */ /* 0x000fea0003800000 */
[----:B------:R-:W-:-:S04]  /*0990*/  UIADD3 UR6, UR4, 0x1, URZ ;  /* 0x0000000104067890 */ /* 0x000fc8000fffe03f */
[----:B------:R-:W-:Y:S02]  /*09a0*/  USHF.R.S32.HI UR7, URZ, 0x1f, UR6 ;  /* 0x0000001f3f077899 */ /* 0x000fe40008011406 */
.L_x_86:
        /* <DEDUP_REMOVED lines=104> */
.L_x_84:
[----:B------:R-:W-:Y:S01]  /*1030*/  ULOP3.LUT UP0, UR5, UR9, 0x3, URZ, 0xc0, !UPT ;  /* 0x0000000309057892 */ /* 0x000fe2000f80c03f */
[----:B------:R-:W-:-:S05]  /*1040*/  IADD3 R9, -R9, UR12, RZ ;  /* 0x0000000c09097c10 */ /* 0x000fca000fffe1ff */
[----:B------:R-:W-:-:S13]  /*1050*/  PLOP3.LUT P1, PT, PT, PT, UP0, 0x80, 0x0 ;  /* 0x000000000000781c */ /* 0x000fda0003f2f008 */
[----:B------:R-:W-:Y:S05]  /*1060*/  @!P1 BRA `(.L_x_87) ;  /* 0x0000025000009947 */ /* 0x000fea0003800000 */
.L_x_88:
        /* <DEDUP_REMOVED lines=37> */
.L_x_87:
[----:B------:R-:W-:-:S13]  /*12c0*/  ISETP.GE.U32.AND P0, PT, R9, 0x3, PT ;  /* 0x000000030900780c */ /* 0x000fda0003f06070 */
[----:B------:R-:W-:Y:S05]  /*12d0*/  @!P0 BRA `(.L_x_83) ;  /* 0x0000082000008947 */ /* 0x000fea0003800000 */
[----:B------:R-:W-:Y:S01]  /*12e0*/  ISETP.GE.U32.AND P0, PT, R6, c[0x0][0x1d8], PT ;  /* 0x0000760006007a0c */ /* 0x000fe20003f06070 */
[----:B------:R-:W-:Y:S02]  /*12f0*/  USHF.R.S32.HI UR7, URZ, 0x1f, UR4 ;  /* 0x0000001f3f077899 */ /* 0x000fe40008011404 */
[----:B------:R-:W-:Y:S01]  /*1300*/  UMOV UR6, UR4 ;  /* 0x0000000400067c82 */ /* 0x000fe20008000000 */
[----:B------:R-:W-:Y:S02]  /*1310*/  ISETP.GE.AND.EX P0, PT, R7, c[0x0][0x1dc], PT, P0 ;  /* 0x0000770007007a0c */ /* 0x000fe40003f06300 */
.L_x_89:
        /* <DEDUP_REMOVED lines=126> */
.L_x_83:
        /* <DEDUP_REMOVED lines=39> */
.L_x_90:
        /* <DEDUP_REMOVED lines=9> */
.L_x_3182:


//--------------------- .text._Z32group_norm_nhwc_bwd_scale_kernelI11Fp32IOFp32WLi160EEv26Group_norm_nhwc_bwd_params --------------------------
	.section	.text._Z32group_norm_nhwc_bwd_scale_kernelI11Fp32IOFp32WLi160EEv26Group_norm_nhwc_bwd_params,"ax",@progbits
	.sectioninfo	@"SHI_REGISTERS=32"
	.align	128
        .global         _Z32group_norm_nhwc_bwd_scale_kernelI11Fp32IOFp32WLi160EEv26Group_norm_nhwc_bwd_params
        .type           _Z32group_norm_nhwc_bwd_scale_kernelI11Fp32IOFp32WLi160EEv26Group_norm_nhwc_bwd_params,@function
        .size           _Z32group_norm_nhwc_bwd_scale_kernelI11Fp32IOFp32WLi160EEv26Group_norm_nhwc_bwd_params,(.L_x_3183 - _Z32group_norm_nhwc_bwd_scale_kernelI11Fp32IOFp32WLi160EEv26Group_norm_nhwc_bwd_params)
        .other          _Z32group_norm_nhwc_bwd_scale_kernelI11Fp32IOFp32WLi160EEv26Group_norm_nhwc_bwd_params,@"STO_CUDA_ENTRY STV_DEFAULT"
_Z32group_norm_nhwc_bwd_scale_kernelI11Fp32IOFp32WLi160EEv26Group_norm_nhwc_bwd_params:
.text._Z32group_norm_nhwc_bwd_scale_kernelI11Fp32IOFp32WLi160EEv26Group_norm_nhwc_bwd_params:
        /* <DEDUP_REMOVED lines=64> */
.L_x_92:
[----:B0-----:R-:W-:Y:S05]  /*0400*/  BSYNC B0 ;  /* 0x0000000000007941 */ /* 0x001fea0003800000 */
.L_x_91:
        /* <DEDUP_REMOVED lines=87> */
.L_x_95:
[----:B------:R-:W-:Y:S05]  /*0980*/  @!P1 BRA `(.L_x_93) ;  /* 0x0000117000009947 */ /* 0x000fea0003800000 */
[----:B------:R-:W-:-:S04]  /*0990*/  UIADD3 UR6, UR4, 0x1, URZ ;  /* 0x0000000104067890 */ /* 0x000fc8000fffe03f */
[----:B------:R-:W-:Y:S02]  /*09a0*/  USHF.R.S32.HI UR7, URZ, 0x1f, UR6 ;  /* 0x0000001f3f077899 */ /* 0x000fe40008011406 */
.L_x_96:
        /* <DEDUP_REMOVED lines=104> */
.L_x_94:
[----:B------:R-:W-:Y:S01]  /*1030*/  ULOP3.LUT UP0, UR5, UR9, 0x3, URZ, 0xc0, !UPT ;  /* 0x0000000309057892 */ /* 0x000fe2000f80c03f */
[----:B------:R-:W-:-:S05]  /*1040*/  IADD3 R9, -R9, UR12, RZ ;  /* 0x0000000c09097c10 */ /* 0x000fca000fffe1ff */
[----:B------:R-:W-:-:S13]  /*1050*/  PLOP3.LUT P1, PT, PT, PT, UP0, 0x80, 0x0 ;  /* 0x000000000000781c */ /* 0x000fda0003f2f008 */
[----:B------:R-:W-:Y:S05]  /*1060*/  @!P1 BRA `(.L_x_97) ;  /* 0x0000025000009947 */ /* 0x000fea0003800000 */
.L_x_98:
        /* <DEDUP_REMOVED lines=37> */
.L_x_97:
[----:B------:R-:W-:-:S13]  /*12c0*/  ISETP.GE.U32.AND P0, PT, R9, 0x3, PT ;  /* 0x000000030900780c */ /* 0x000fda0003f06070 */
[----:B------:R-:W-:Y:S05]  /*12d0*/  @!P0 BRA `(.L_x_93) ;  /* 0x0000082000008947 */ /* 0x000fea0003800000 */
[----:B------:R-:W-:Y:S01]  /*12e0*/  ISETP.GE.U32.AND P0, PT, R6, c[0x0][0x1d8], PT ;  /* 0x0000760006007a0c */ /* 0x000fe20003f06070 */
[----:B------:R-:W-:Y:S02]  /*12f0*/  USHF.R.S32.HI UR7, URZ, 0x1f, UR4 ;  /* 0x0000001f3f077899 */ /* 0x000fe40008011404 */
[----:B------:R-:W-:Y:S01]  /*1300*/  UMOV UR6, UR4 ;  /* 0x0000000400067c82 */ /* 0x000fe20008000000 */
[----:B------:R-:W-:Y:S02]  /*1310*/  ISETP.GE.AND.EX P0, PT, R7, c[0x0][0x1dc], PT, P0 ;  /* 0x0000770007007a0c */ /* 0x000fe40003f06300 */
.L_x_99:
        /* <DEDUP_REMOVED lines=126> */
.L_x_93:
        /* <DEDUP_REMOVED lines=39> */
.L_x_100:
        /* <DEDUP_REMOVED lines=9> */
.L_x_3183:


//--------------------- .text._Z32group_norm_nhwc_bwd_scale_kernelI11Fp32IOBf16WLi196EEv26Group_norm_nhwc_bwd_params --------------------------
	.section	.text._Z32group_norm_nhwc_bwd_scale_kernelI11Fp32IOBf16WLi196EEv26Group_norm_nhwc_bwd_params,"ax",@progbits
	.sectioninfo	@"SHI_REGISTERS=40"
	.align	128
        .global         _Z32group_norm_nhwc_bwd_scale_kernelI11Fp32IOBf16WLi196EEv26Group_norm_nhwc_bwd_params
        .type           _Z32group_norm_nhwc_bwd_scale_kernelI11Fp32IOBf16WLi196EEv26Group_norm_nhwc_bwd_params,@function
        .size           _Z32group_norm_nhwc_bwd_scale_kernelI11Fp32IOBf16WLi196EEv26Group_norm_nhwc_bwd_params,(.L_x_3184 - _Z32group_norm_nhwc_bwd_scale_kernelI11Fp32IOBf16WLi196EEv26Group_norm_nhwc_bwd_params)
        .other          _Z32group_norm_nhwc_bwd_scale_kernelI11Fp32IOBf16WLi196EEv26Group_norm_nhwc_bwd_params,@"STO_CUDA_ENTRY STV_DEFAULT"
_Z32group_norm_nhwc_bwd_scale_kernelI11Fp32IOBf16WLi196EEv26Group_norm_nhwc_bwd_params:
.text._Z32group_norm_nhwc_bwd_scale_kernelI11Fp32IOBf16WLi196EEv26Group_norm_nhwc_bwd_params:
[----:B------:R-:W-:Y:S02]  /*0000*/  MOV R1, c[0x0][0x28] ;  /* 0x00000a0000017a02 */ /* 0x000fe40000000f00 */
[----:B------:R-:W-:Y:S01]  /*0010*/  IABS R3, c[0x0][0x204] ;  /* 0x0000810000037a13 */ /* 0x000fe20000000000 */
[----:B------:R-:W0:Y:S01]  /*0020*/  S2R R5, SR_TID.X ;  /* 0x0000000000057919 */ /* 0x000e220000002100 */
[----:B------:R-:W-:Y:S01]  /*0030*/  MOV R15, 0x8 ;  /* 0x00000008000f7802 */ /* 0x000fe20000000f00 */
[----:B------:R-:W-:Y:S01]  /*0040*/  ULDC.64 UR8, c[0x0][0x118] ;  /* 0x0000460000087ab9 */ /* 0x000fe20000000a00 */
        /* <DEDUP_REMOVED lines=9> */
[----:B-1----:R-:W-:-:S04]  /*00e0*/  IMAD.MOV R4, RZ, RZ, -R7 ;  /* 0x000000ffff047224 */ /* 0x002fc800078e0a07 */
[----:B------:R-:W-:-:S05]  /*00f0*/  IMAD R9, R4, R3, RZ ;  /* 0x0000000304097224 */ /* 0x000fca00078e02ff */
[----:B------:R-:W-:-:S06]  /*0100*/  IMAD.HI.U32 R7, R7, R9, R6 ;  /* 0x0000000907077227 */ /* 0x000fcc00078e0006 */
[----:B------:R-:W-:-:S04]  /*0110*/  IMAD.HI.U32 R7, R7, R0, RZ ;  /* 0x0000000007077227 */ /* 0x000fc800078e00ff */
[----:B------:R-:W-:-:S04]  /*0120*/  IMAD.MOV R4, RZ, RZ, -R7 ;  /* 0x000000ffff047224 */ /* 0x000fc800078e0a07 */
[----:B------:R-:W-:-:S05]  /*0130*/  IMAD R0, R3, R4, R0 ;  /* 0x0000000403007224 */ /* 0x000fca00078e0200 */
[----:B------:R-:W-:-:S13]  /*0140*/  ISETP.GT.U32.AND P1, PT, R3, R0, PT ;  /* 0x000000000300720c */ /* 0x000fda0003f24070 */
[-C--:B------:R-:W-:Y:S02]  /*0150*/  @!P1 IADD3 R0, R0, -R3.reuse, RZ ;  /* 0x8000000300009210 */ /* 0x080fe40007ffe0ff */
[----:B------:R-:W-:Y:S02]  /*0160*/  @!P1 IADD3 R7, R7, 0x1, RZ ;  /* 0x0000000107079810 */ /* 0x000fe40007ffe0ff */
[----:B------:R-:W-:Y:S02]  /*0170*/  ISETP.GE.U32.AND P0, PT, R0, R3, PT ;  /* 0x000000030000720c */ /* 0x000fe40003f06070 */
[----:B------:R-:W0:Y:S01]  /*0180*/  S2R R3, SR_CTAID.Z ;  /* 0x0000000000037919 */ /* 0x000e220000002700 */
[----:B------:R-:W-:Y:S02]  /*0190*/  LOP3.LUT R0, R12, c[0x0][0x204], RZ, 0x3c, !PT ;  /* 0x000081000c007a12 */ /* 0x000fe400078e3cff */
[----:B------:R-:W-:Y:S02]  /*01a0*/  ISETP.NE.AND P1, PT, RZ, c[0x0][0x204], PT ;  /* 0x00008100ff007a0c */ /* 0x000fe40003f25270 */
[----:B------:R-:W-:-:S06]  /*01b0*/  ISETP.GE.AND P2, PT, R0, RZ, PT ;  /* 0x000000ff0000720c */ /* 0x000fcc0003f46270 */
[----:B------:R-:W-:-:S07]  /*01c0*/  @P0 IADD3 R7, R7, 0x1, RZ ;  /* 0x0000000107070810 */ /* 0x000fce0007ffe0ff */
[----:B------:R-:W-:Y:S01]  /*01d0*/  @!P2 IMAD.MOV R7, RZ, RZ, -R7 ;  /* 0x000000ffff07a224 */ /* 0x000fe200078e0a07 */
[----:B------:R-:W-:-:S05]  /*01e0*/  @!P1 LOP3.LUT R7, RZ, c[0x0][0x204], RZ, 0x33, !PT ;  /* 0x00008100ff079a12 */ /* 0x000fca00078e33ff */
[----:B0-----:R-:W-:-:S04]  /*01f0*/  IMAD R14, R3, c[0x0][0x1f0], R7 ;  /* 0x00007c00030e7a24 */ /* 0x001fc800078e0207 */
[----:B------:R-:W-:-:S06]  /*0200*/  IMAD.WIDE R14, R14, R15, c[0x0][0x198] ;  /* 0x000066000e0e7625 */ /* 0x000fcc00078e020f */
[----:B------:R-:W2:Y:S01]  /*0210*/  LDG.E.64 R14, [R14.64] ;  /* 0x000000080e0e7981 */ /* 0x000ea2000c1e1b00 */
[----:B------:R-:W-:Y:S01]  /*0220*/  ISETP.GE.AND P0, PT, R7, c[0x0][0x1f0], PT ;  /* 0x00007c0007007a0c */ /* 0x000fe20003f06270 */
[----:B------:R-:W-:Y:S01]  /*0230*/  HFMA2.MMA R16, -RZ, RZ, 0, 0 ;  /* 0x00000000ff107435 */ /* 0x000fe200000001ff */
[----:B------:R-:W-:-:S11]  /*0240*/  MOV R28, RZ ;  /* 0x000000ff001c7202 */ /* 0x000fd60000000f00 */
[----:B------:R-:W-:Y:S01]  /*0250*/  @!P0 SHF.L.U32 R0, R3, 0x1, RZ ;  /* 0x0000000103008819 */ /* 0x000fe200000006ff */
[----:B------:R-:W-:-:S03]  /*0260*/  @!P0 IMAD.MOV.U32 R9, RZ, RZ, 0x4 ;  /* 0x00000004ff098424 */ /* 0x000fc600078e00ff */
[C---:B------:R-:W-:Y:S01]  /*0270*/  @!P0 IADD3 R4, R0.reuse, 0x1, RZ ;  /* 0x0000000100048810 */ /* 0x040fe20007ffe0ff */
[--C-:B------:R-:W-:Y:S02]  /*0280*/  @!P0 IMAD R6, R0, c[0x0][0x1f0], R7.reuse ;  /* 0x00007c0000068a24 */ /* 0x100fe400078e0207 */
[----:B------:R-:W0:Y:S02]  /*0290*/  S2R R0, SR_CTAID.Y ;  /* 0x0000000000007919 */ /* 0x000e240000002600 */
[----:B------:R-:W-:Y:S02]  /*02a0*/  @!P0 IMAD R4, R4, c[0x0][0x1f0], R7 ;  /* 0x00007c0004048a24 */ /* 0x000fe400078e0207 */
[----:B------:R-:W-:-:S04]  /*02b0*/  @!P0 IMAD.WIDE R6, R6, R9, c[0x0][0x1b8] ;  /* 0x00006e0006068625 */ /* 0x000fc800078e0209 */
[----:B------:R-:W-:Y:S01]  /*02c0*/  @!P0 IMAD.WIDE R8, R4, R9, c[0x0][0x1b8] ;  /* 0x00006e0004088625 */ /* 0x000fe200078e0209 */
[----:B------:R1:W5:Y:S03]  /*02d0*/  @!P0 LDG.E R16, [R6.64] ;  /* 0x0000000806108981 */ /* 0x000366000c1e1900 */
[----:B------:R-:W-:Y:S01]  /*02e0*/  IMAD.MOV.U32 R11, RZ, RZ, c[0x0][0x1fc] ;  /* 0x00007f00ff0b7624 */ /* 0x000fe200078e00ff */
[----:B------:R3:W5:Y:S01]  /*02f0*/  @!P0 LDG.E R28, [R8.64] ;  /* 0x00000008081c8981 */ /* 0x000762000c1e1900 */
[----:B------:R-:W-:Y:S01]  /*0300*/  BSSY B0, `(.L_x_101) ;  /* 0x0000025000007945 */ /* 0x000fe20003800000 */
[----:B-1----:R-:W-:Y:S01]  /*0310*/  MOV R7, RZ ;  /* 0x000000ff00077202 */ /* 0x002fe20000000f00 */
[----:B---3--:R-:W-:Y:S01]  /*0320*/  CS2R R8, SRZ ;  /* 0x0000000000087805 */ /* 0x008fe2000001ff00 */
[----:B--2---:R-:W-:Y:S02]  /*0330*/  FFMA.FTZ R13, -R14, R14, R15 ;  /* 0x0000000e0e0d7223 */ /* 0x004fe4000001010f */
[----:B0-----:R-:W-:-:S03]  /*0340*/  IMAD R15, R0, c[0x0][0x1fc], RZ ;  /* 0x00007f00000f7a24 */ /* 0x001fc600078e02ff */
[----:B------:R-:W-:Y:S02]  /*0350*/  FSETP.GTU.FTZ.AND P2, PT, R13, RZ, PT ;  /* 0x000000ff0d00720b */ /* 0x000fe40003f5c000 */
[----:B------:R-:W-:Y:S02]  /*0360*/  IADD3 R10, P0, R15, c[0x0][0x1fc], RZ ;  /* 0x00007f000f0a7a10 */ /* 0x000fe40007f1e0ff */
[----:B------:R-:W-:Y:S02]  /*0370*/  SHF.R.S32.HI R18, RZ, 0x1f, R15 ;  /* 0x0000001fff127819 */ /* 0x000fe4000001140f */
[----:B------:R-:W-:Y:S02]  /*0380*/  ISETP.LT.U32.AND P1, PT, R10, c[0x0][0x1e0], PT ;  /* 0x000078000a007a0c */ /* 0x000fe40003f21070 */
[----:B------:R-:W-:Y:S02]  /*0390*/  LEA.HI.X.SX32 R4, R11, R18, 0x1, P0 ;  /* 0x000000120b047211 */ /* 0x000fe400000f0eff */
[----:B------:R-:W-:-:S02]  /*03a0*/  ISETP.GE.U32.AND P0, PT, R12, c[0x0][0x1d8], PT ;  /* 0x000076000c007a0c */ /* 0x000fc40003f06070 */
[----:B------:R-:W-:Y:S01]  /*03b0*/  ISETP.LT.AND.EX P1, PT, R4, c[0x0][0x1e4], PT, P1 ;  /* 0x0000790004007a0c */ /* 0x000fe20003f21310 */
[----:B------:R-:W-:Y:S01]  /*03c0*/  @P2 FADD.FTZ R11, R13, c[0x0][0x1a0] ;  /* 0x000068000d0b2621 */ /* 0x000fe20000010000 */
[----:B------:R-:W-:Y:S01]  /*03d0*/  SHF.R.S32.HI R13, RZ, 0x1f, R12 ;  /* 0x0000001fff0d7819 */ /* 0x000fe2000001140c */
[----:B------:R-:W-:Y:S01]  /*03e0*/  HFMA2.MMA R4, -RZ, RZ, 1.875, 0 ;  /* 0x3f800000ff047435 */ /* 0x000fe200000001ff */
[----:B------:R-:W-:Y:S01]  /*03f0*/  SEL R6, R10, c[0x0][0x1e0], P1 ;  /* 0x000078000a067a07 */ /* 0x000fe20000800000 */
[----:B------:R-:W-:Y:S01]  /*0400*/  IMAD.MOV.U32 R10, RZ, RZ, RZ ;  /* 0x000000ffff0a7224 */ /* 0x000fe200078e00ff */
[----:B------:R-:W-:-:S07]  /*0410*/  ISETP.GE.AND.EX P0, PT, R13, c[0x0][0x1dc], PT, P0 ;  /* 0x000077000d007a0c */ /* 0x000fce0003f06300 */
[----:B------:R0:W1:Y:S01]  /*0420*/  @P2 MUFU.RSQ R4, R11 ;  /* 0x0000000b00042308 */ /* 0x0000620000001400 */
[----:B------:R-:W-:-:S05]  /*0430*/  ISETP.GE.AND P2, PT, R15, R6, PT ;  /* 0x000000060f00720c */ /* 0x000fca0003f46270 */
[----:B------:R-:W-:Y:S05]  /*0440*/  @P0 BRA `(.L_x_102) ;  /* 0x0000010000000947 */ /* 0x000fea0003800000 */
[----:B------:R-:W-:Y:S01]  /*0450*/  ULDC.U8 UR4, c[0x0][0x1f4] ;  /* 0x00007d0000047ab9 */ /* 0x000fe20000000000 */
[----:B------:R-:W-:Y:S02]  /*0460*/  SHF.L.U32 R20, R12, 0x1, RZ ;  /* 0x000000010c147819 */ /* 0x000fe400000006ff */
[----:B------:R-:W-:Y:S02]  /*0470*/  ISETP.NE.AND P1, PT, RZ, UR4, PT ;  /* 0x00000004ff007c0c */ /* 0x000fe4000bf25270 */
[----:B------:R-:W-:Y:S02]  /*0480*/  IADD3 R10, P3, R20, c[0x0][0x188], RZ ;  /* 0x00006200140a7a10 */ /* 0x000fe40007f7e0ff */
[----:B------:R-:W-:-:S04]  /*0490*/  SHF.L.U64.HI R7, R12, 0x1, R13 ;  /* 0x000000010c077819 */ /* 0x000fc8000001020d */
[----:B0-----:R-:W-:-:S05]  /*04a0*/  IADD3.X R11, R7, c[0x0][0x18c], RZ, P3, !PT ;  /* 0x00006300070b7a10 */ /* 0x001fca0001ffe4ff */
[----:B------:R-:W-:Y:S01]  /*04b0*/  @P1 IADD3 R20, P4, R20, c[0x0][0x190], RZ ;  /* 0x0000640014141a10 */ /* 0x000fe20007f9e0ff */
[----:B------:R-:W2:Y:S03]  /*04c0*/  LDG.E.U16 R17, [R10.64+0x2] ;  /* 0x000002080a117981 */ /* 0x000ea6000c1e1500 */
[----:B------:R-:W-:Y:S02]  /*04d0*/  @P1 IADD3.X R21, R7, c[0x0][0x194], RZ, P4, !PT ;  /* 0x0000650007151a10 */ /* 0x000fe400027fe4ff */
[----:B------:R2:W3:Y:S04]  /*04e0*/  LDG.E.U16 R7, [R10.64] ;  /* 0x000000080a077981 */ /* 0x0004e8000c1e1500 */
[----:B------:R-:W4:Y:S04]  /*04f0*/  @P1 LDG.E.U16 R22, [R20.64] ;  /* 0x0000000814161981 */ /* 0x000f28000c1e1500 */
[----:B------:R-:W4:Y:S01]  /*0500*/  @P1 LDG.E.U16 R19, [R20.64+0x2] ;  /* 0x0000020814131981 */ /* 0x000f22000c1e1500 */
[----:B--2---:R-:W-:-:S02]  /*0510*/  PRMT R10, RZ, 0x5410, R17 ;  /* 0x00005410ff0a7816 */ /* 0x004fc40000000011 */
[----:B---3--:R-:W-:Y:S02]  /*0520*/  PRMT R7, RZ, 0x5410, R7 ;  /* 0x00005410ff077816 */ /* 0x008fe40000000007 */
[----:B----4-:R-:W-:Y:S02]  /*0530*/  @P1 PRMT R8, RZ, 0x5410, R22 ;  /* 0x00005410ff081816 */ /* 0x010fe40000000016 */
[----:B------:R-:W-:Y:S02]  /*0540*/  @P1 PRMT R9, RZ, 0x5410, R19 ;  /* 0x00005410ff091816 */ /* 0x000fe40000000013 */
.L_x_102:
[----:B------:R-:W-:Y:S05]  /*0550*/  BSYNC B0 ;  /* 0x0000000000007941 */ /* 0x000fea0003800000 */
.L_x_101:
[----:B0----5:R-:W-:Y:S02]  /*0560*/  FMUL.FTZ R11, R16, c[0x0][0x20c] ;  /* 0x00008300100b7a20 */ /* 0x021fe40000410000 */
[----:B------:R-:W-:Y:S01]  /*0570*/  FMUL.FTZ R28, R28, c[0x0][0x20c] ;  /* 0x000083001c1c7a20 */ /* 0x000fe20000410000 */
[----:B------:R-:W-:Y:S05]  /*0580*/  @P2 BRA `(.L_x_103) ;  /* 0x00000a8000002947 */ /* 0x000fea0003800000 */
[----:B------:R-:W-:Y:S01]  /*0590*/  IADD3 R16, -R15, R6, RZ ;  /* 0x000000060f107210 */ /* 0x000fe20007ffe1ff */
[----:B------:R-:W-:Y:S01]  /*05a0*/  ULDC.U8 UR4, c[0x0][0x1f4] ;  /* 0x00007d0000047ab9 */ /* 0x000fe20000000000 */
[----:B------:R-:W-:Y:S02]  /*05b0*/  SHF.R.S32.HI R19, RZ, 0x1f, R3 ;  /* 0x0000001fff137819 */ /* 0x000fe40000011403 */
[----:B------:R-:W-:-:S02]  /*05c0*/  LOP3.LUT R16, R16, 0x1, RZ, 0xc0, !PT ;  /* 0x0000000110107812 */ /* 0x000fc400078ec0ff */
[----:B------:R-:W-:Y:S02]  /*05d0*/  IADD3 R17, -R15, -0x2, RZ ;  /* 0xfffffffe0f117810 */ /* 0x000fe40007ffe1ff */
[----:B------:R-:W-:Y:S02]  /*05e0*/  ISETP.NE.U32.AND P2, PT, R16, 0x1, PT ;  /* 0x000000011000780c */ /* 0x000fe40003f45070 */
[----:B------:R-:W-:-:S04]  /*05f0*/  LOP3.LUT R20, RZ, R6, RZ, 0x33, !PT ;  /* 0x00000006ff147212 */ /* 0x000fc800078e33ff */
[----:B------:R-:W-:Y:S01]  /*0600*/  ISETP.NE.AND P1, PT, R17, R20, PT ;  /* 0x000000141100720c */ /* 0x000fe20003f25270 */
[----:B------:R-:W-:Y:S02]  /*0610*/  IMAD R20, R19, c[0x0][0x1e8], RZ ;  /* 0x00007a0013147a24 */ /* 0x000fe400078e02ff */
[----:B------:R-:W-:-:S04]  /*0620*/  IMAD.WIDE.U32 R16, R3, c[0x0][0x1e8], R12 ;  /* 0x00007a0003107a25 */ /* 0x000fc800078e000c */
[----:B------:R-:W-:-:S04]  /*0630*/  IMAD R19, R3, c[0x0][0x1ec], R20 ;  /* 0x00007b0003137a24 */ /* 0x000fc800078e0214 */
[----:B------:R-:W-:Y:S01]  /*0640*/  IMAD.IADD R19, R17, 0x1, R19 ;  /* 0x0000000111137824 */ /* 0x000fe200078e0213 */
[----:B------:R-:W-:Y:S05]  /*0650*/  @P2 BRA `(.L_x_104) ;  /* 0x0000030000002947 */ /* 0x000fea0003800000 */
[----:B------:R-:W-:Y:S01]  /*0660*/  IMAD R20, R18, c[0x0][0x1d8], RZ ;  /* 0x0000760012147a24 */ /* 0x000fe200078e02ff */
[----:B------:R-:W-:Y:S01]  /*0670*/  MOV R18, R16 ;  /* 0x0000001000127202 */ /* 0x000fe20000000f00 */
[----:B------:R-:W-:Y:S02]  /*0680*/  CS2R R22, SRZ ;  /* 0x0000000000167805 */ /* 0x000fe4000001ff00 */
[C---:B------:R-:W-:Y:S02]  /*0690*/  IMAD R21, R15.reuse, c[0x0][0x1dc], R20 ;  /* 0x000077000f157a24 */ /* 0x040fe400078e0214 */
[----:B------:R-:W-:-:S04]  /*06a0*/  IMAD.WIDE.U32 R26, R15, c[0x0][0x1d8], R18 ;  /* 0x000076000f1a7a25 */ /* 0x000fc800078e0012 */
[----:B------:R-:W-:Y:S01]  /*06b0*/  IMAD.IADD R27, R27, 0x1, R21 ;  /* 0x000000011b1b7824 */ /* 0x000fe200078e0215 */
[----:B------:R-:W-:-:S04]  /*06c0*/  @!P0 SHF.L.U32 R24, R26, 0x2, RZ ;  /* 0x000000021a188819 */ /* 0x000fc800000006ff */
        /* <DEDUP_REMOVED lines=8> */
[----:B------:R-:W-:Y:S02]  /*0750*/  ISETP.NE.AND P2, PT, RZ, UR4, PT ;  /* 0x00000004ff007c0c */ /* 0x000fe4000bf45270 */
[----:B------:R-:W-:Y:S01]  /*0760*/  IADD3 R15, R15, 0x1, RZ ;  /* 0x000000010f0f7810 */ /* 0x000fe20007ffe0ff */
[----:B--2---:R-:W-:-:S04]  /*0770*/  FADD.FTZ R29, -R14, R22 ;  /* 0x000000160e1d7221 */ /* 0x004fc80000010100 */
[----:B-1----:R-:W-:Y:S02]  /*0780*/  FMUL.FTZ R22, R29, R4 ;  /* 0x000000041d167220 */ /* 0x002fe40000410000 */
[----:B------:R-:W-:-:S04]  /*0790*/  FADD.FTZ R29, -R14, R23 ;  /* 0x000000170e1d7221 */ /* 0x000fc80000010100 */
[----:B------:R-:W-:Y:S02]  /*07a0*/  @P2 FFMA.FTZ R23, R22, R7, R8 ;  /* 0x0000000716172223 */ /* 0x000fe40000010008 */
[----:B------:R-:W-:Y:S02]  /*07b0*/  FMUL.FTZ R29, R29, R4 ;  /* 0x000000041d1d7220 */ /* 0x000fe40000410000 */
[----:B------:R-:W-:Y:S02]  /*07c0*/  @P2 FMUL.FTZ R31, R23, -1.4426950216293334961 ;  /* 0xbfb8aa3b171f2820 */ /* 0x000fe40000410000 */
[----:B------:R-:W-:Y:S02]  /*07d0*/  @P2 FFMA.FTZ R30, R29, R10, R9 ;  /* 0x0000000a1d1e2223 */ /* 0x000fe40000010009 */
[----:B------:R-:W-:Y:S02]  /*07e0*/  FFMA.FTZ R29, R11, R29, R28 ;  /* 0x0000001d0b1d7223 */ /* 0x000fe4000001001c */
[----:B------:R-:W-:Y:S01]  /*07f0*/  @P2 FMUL.FTZ R32, R30, -1.4426950216293334961 ;  /* 0xbfb8aa3b1e202820 */ /* 0x000fe20000410000 */
[----:B------:R-:W0:Y:S08]  /*0800*/  @P2 MUFU.EX2 R31, R31 ;  /* 0x0000001f001f2308 */ /* 0x000e300000000800 */
[----:B------:R-:W1:Y:S01]  /*0810*/  @P2 MUFU.EX2 R32, R32 ;  /* 0x0000002000202308 */ /* 0x000e620000000800 */
[----:B0-----:R-:W-:-:S07]  /*0820*/  @P2 FADD.FTZ R24, R31, 1 ;  /* 0x3f8000001f182421 */ /* 0x001fce0000010000 */
[----:B------:R-:W0:Y:S01]  /*0830*/  @P2 MUFU.RCP R25, R24 ;  /* 0x0000001800192308 */ /* 0x000e220000001000 */
[----:B-1----:R-:W-:-:S07]  /*0840*/  @P2 FADD.FTZ R33, R32, 1 ;  /* 0x3f80000020212421 */ /* 0x002fce0000010000 */
[----:B------:R-:W1:Y:S01]  /*0850*/  @P2 MUFU.RCP R34, R33 ;  /* 0x0000002100222308 */ /* 0x000e620000001000 */
[----:B0-----:R-:W-:Y:S02]  /*0860*/  @P2 FADD.FTZ R36, -R25, 1 ;  /* 0x3f80000019242421 */ /* 0x001fe40000010100 */
[----:B---3--:R-:W-:Y:S02]  /*0870*/  @P2 FMUL.FTZ R25, R20, R25 ;  /* 0x0000001914192220 */ /* 0x008fe40000410000 */
[----:B------:R-:W-:Y:S02]  /*0880*/  @P2 FFMA.FTZ R36, R23, R36, 1 ;  /* 0x3f80000017242423 */ /* 0x000fe40000010024 */
[----:B------:R-:W-:Y:S02]  /*0890*/  FFMA.FTZ R23, R11, R22, R28 ;  /* 0x000000160b177223 */ /* 0x000fe4000001001c */
[----:B-1----:R-:W-:Y:S02]  /*08a0*/  @P2 FADD.FTZ R35, -R34, 1 ;  /* 0x3f80000022232421 */ /* 0x002fe40000010100 */
[----:B------:R-:W-:-:S02]  /*08b0*/  @P2 FMUL.FTZ R34, R21, R34 ;  /* 0x0000002215222220 */ /* 0x000fc40000410000 */
[----:B------:R-:W-:Y:S02]  /*08c0*/  @P2 FFMA.FTZ R35, R30, R35, 1 ;  /* 0x3f8000001e232423 */ /* 0x000fe40000010023 */
[----:B------:R-:W-:Y:S02]  /*08d0*/  @P2 FMUL.FTZ R20, R25, R36 ;  /* 0x0000002419142220 */ /* 0x000fe40000410000 */
[----:B------:R-:W-:Y:S01]  /*08e0*/  @P2 FMUL.FTZ R21, R34, R35 ;  /* 0x0000002322152220 */ /* 0x000fe20000410000 */
[----:B------:R-:W-:Y:S01]  /*08f0*/  @!P0 LEA R22, P2, R26, c[0x0][0x160], 0x2 ;  /* 0x000058001a168a11 */ /* 0x000fe200078410ff */
[----:B------:R-:W-:Y:S02]  /*0900*/  FFMA.FTZ R25, R20, R7, -R23 ;  /* 0x0000000714197223 */ /* 0x000fe40000010817 */
[----:B------:R-:W-:Y:S01]  /*0910*/  FFMA.FTZ R21, R21, R10, -R29 ;  /* 0x0000000a15157223 */ /* 0x000fe2000001081d */
[----:B------:R-:W-:Y:S01]  /*0920*/  @!P0 LEA.HI.X R23, R26, c[0x0][0x164], R27, 0x2, P2 ;  /* 0x000059001a178a11 */ /* 0x000fe200010f141b */
[----:B------:R-:W-:-:S02]  /*0930*/  FMUL.FTZ R20, R25, R4 ;  /* 0x0000000419147220 */ /* 0x000fc40000410000 */
[----:B------:R-:W-:-:S05]  /*0940*/  @!P0 FMUL.FTZ R21, R21, R4 ;  /* 0x0000000415158220 */ /* 0x000fca0000410000 */
[----:B------:R0:W-:Y:S02]  /*0950*/  @!P0 STG.E.64 [R22.64], R20 ;  /* 0x0000001416008986 */ /* 0x0001e4000c101b08 */
.L_x_104:
[----:B------:R-:W-:Y:S05]  /*0960*/  @!P1 BRA `(.L_x_103) ;  /* 0x000006a000009947 */ /* 0x000fea0003800000 */
[----:B------:R-:W-:-:S04]  /*0970*/  IADD3 R15, R15, 0x1, RZ ;  /* 0x000000010f0f7810 */ /* 0x000fc80007ffe0ff */
[----:B------:R-:W-:Y:S02]  /*0980*/  SHF.R.S32.HI R29, RZ, 0x1f, R15 ;  /* 0x0000001fff1d7819 */ /* 0x000fe4000001140f */
.L_x_108:
[----:B0-----:R-:W-:Y:S01]  /*0990*/  IADD3 R23, P1, R15, -0x1, RZ ;  /* 0xffffffff0f177810 */ /* 0x001fe20007f3e0ff */
[----:B------:R-:W-:Y:S01]  /*09a0*/  CS2R R24, SRZ ;  /* 0x0000000000187805 */ /* 0x000fe2000001ff00 */
[----:B------:R-:W-:Y:S02]  /*09b0*/  MOV R21, R19 ;  /* 0x0000001300157202 */ /* 0x000fe40000000f00 */
[----:B------:R-:W-:-:S05]  /*09c0*/  IADD3.X R20, R29, -0x1, RZ, P1, !PT ;  /* 0xffffffff1d147810 */ /* 0x000fca0000ffe4ff */
[----:B------:R-:W-:Y:S01]  /*09d0*/  IMAD R22, R20, c[0x0][0x1d8], RZ ;  /* 0x0000760014167a24 */ /* 0x000fe200078e02ff */
[----:B------:R-:W-:-:S05]  /*09e0*/  MOV R20, R16 ;  /* 0x0000001000147202 */ /* 0x000fca0000000f00 */
[----:B------:R-:W-:-:S04]  /*09f0*/  IMAD.WIDE.U32 R26, R23, c[0x0][0x1d8], R20 ;  /* 0x00007600171a7a25 */ /* 0x000fc800078e0014 */
[----:B------:R-:W-:Y:S02]  /*0a00*/  IMAD R23, R23, c[0x0][0x1dc], R22 ;  /* 0x0000770017177a24 */ /* 0x000fe400078e0216 */
[----:B------:R-:W-:-:S03]  /*0a10*/  @!P0 IMAD.SHL.U32 R30, R26, 0x4, RZ ;  /* 0x000000041a1e8824 */ /* 0x000fc600078e00ff */
[----:B------:R-:W-:Y:S02]  /*0a20*/  IADD3 R27, R27, R23, RZ ;  /* 0x000000171b1b7210 */ /* 0x000fe40007ffe0ff */
        /* <DEDUP_REMOVED lines=8> */
[----:B------:R-:W-:Y:S01]  /*0ab0*/  ISETP.NE.AND P3, PT, RZ, UR4, PT ;  /* 0x00000004ff007c0c */ /* 0x000fe2000bf65270 */
[----:B------:R-:W-:Y:S01]  /*0ac0*/  IMAD.WIDE.U32 R20, R15, c[0x0][0x1d8], R20 ;  /* 0x000076000f147a25 */ /* 0x000fe200078e0014 */
[----:B------:R-:W-:Y:S03]  /*0ad0*/  BSSY B0, `(.L_x_105) ;  /* 0x000002e000007945 */ /* 0x000fe60003800000 */
[C---:B--2---:R-:W-:Y:S02]  /*0ae0*/  FADD.FTZ R35, -R14.reuse, R24 ;  /* 0x000000180e237221 */ /* 0x044fe40000010100 */
[----:B------:R-:W-:Y:S02]  /*0af0*/  FADD.FTZ R25, -R14, R25 ;  /* 0x000000190e197221 */ /* 0x000fe40000010100 */
[----:B-1----:R-:W-:-:S02]  /*0b00*/  FMUL.FTZ R34, R35, R4 ;  /* 0x0000000423227220 */ /* 0x002fc40000410000 */
[----:B------:R-:W-:Y:S02]  /*0b10*/  FMUL.FTZ R25, R25, R4 ;  /* 0x0000000419197220 */ /* 0x000fe40000410000 */
[----:B------:R-:W-:Y:S02]  /*0b20*/  @P3 FFMA.FTZ R24, R34, R7, R8 ;  /* 0x0000000722183223 */ /* 0x000fe40000010008 */
[----:B------:R-:W-:Y:S02]  /*0b30*/  @P3 FFMA.FTZ R32, R25, R10, R9 ;  /* 0x0000000a19203223 */ /* 0x000fe40000010009 */
[----:B------:R-:W-:Y:S02]  /*0b40*/  @P3 FMUL.FTZ R33, R24, -1.4426950216293334961 ;  /* 0xbfb8aa3b18213820 */ /* 0x000fe40000410000 */
[----:B------:R-:W-:Y:S02]  /*0b50*/  @P3 FMUL.FTZ R35, R32, -1.4426950216293334961 ;  /* 0xbfb8aa3b20233820 */ /* 0x000fe40000410000 */
[----:B------:R-:W-:-:S02]  /*0b60*/  FFMA.FTZ R34, R11, R34, R28 ;  /* 0x000000220b227223 */ /* 0x000fc4000001001c */
[----:B------:R-:W0:Y:S08]  /*0b70*/  @P3 MUFU.EX2 R33, R33 ;  /* 0x0000002100213308 */ /* 0x000e300000000800 */
[----:B------:R-:W1:Y:S01]  /*0b80*/  @P3 MUFU.EX2 R35, R35 ;  /* 0x0000002300233308 */ /* 0x000e620000000800 */
[----:B0-----:R-:W-:-:S07]  /*0b90*/  @P3 FADD.FTZ R31, R33, 1 ;  /* 0x3f800000211f3421 */ /* 0x001fce0000010000 */
[----:B------:R-:W0:Y:S01]  /*0ba0*/  @P3 MUFU.RCP R31, R31 ;  /* 0x0000001f001f3308 */ /* 0x000e220000001000 */
[----:B-1----:R-:W-:-:S07]  /*0bb0*/  @P3 FADD.FTZ R30, R35, 1 ;  /* 0x3f800000231e3421 */ /* 0x002fce0000010000 */
[----:B------:R-:W1:Y:S01]  /*0bc0*/  @P3 MUFU.RCP R30, R30 ;  /* 0x0000001e001e3308 */ /* 0x000e620000001000 */
[----:B0-----:R-:W-:-:S04]  /*0bd0*/  @P3 FADD.FTZ R37, -R31, 1 ;  /* 0x3f8000001f253421 */ /* 0x001fc80000010100 */
[----:B------:R-:W-:Y:S02]  /*0be0*/  @P3 FFMA.FTZ R37, R24, R37, 1 ;  /* 0x3f80000018253423 */ /* 0x000fe40000010025 */
[----:B---3--:R-:W-:Y:S02]  /*0bf0*/  @P3 FMUL.FTZ R24, R22, R31 ;  /* 0x0000001f16183220 */ /* 0x008fe40000410000 */
[----:B-1----:R-:W-:Y:S02]  /*0c00*/  @P3 FADD.FTZ R33, -R30, 1 ;  /* 0x3f8000001e213421 */ /* 0x002fe40000010100 */
[----:B------:R-:W-:Y:S02]  /*0c10*/  @P3 FMUL.FTZ R22, R24, R37 ;  /* 0x0000002518163220 */ /* 0x000fe40000410000 */
[----:B------:R-:W-:Y:S02]  /*0c20*/  @P3 FFMA.FTZ R33, R32, R33, 1 ;  /* 0x3f80000020213423 */ /* 0x000fe40000010021 */
[----:B------:R-:W-:Y:S01]  /*0c30*/  @P3 FMUL.FTZ R24, R23, R30 ;  /* 0x0000001e17183220 */ /* 0x000fe20000410000 */
[----:B------:R-:W-:-:S03]  /*0c40*/  @!P0 LEA R30, P1, R26, c[0x0][0x160], 0x2 ;  /* 0x000058001a1e8a11 */ /* 0x000fc600078210ff */
[----:B------:R-:W-:Y:S01]  /*0c50*/  @P3 FMUL.FTZ R23, R24, R33 ;  /* 0x0000002118173220 */ /* 0x000fe20000410000 */
[----:B------:R-:W-:Y:S01]  /*0c60*/  @!P0 LEA.HI.X R31, R26, c[0x0][0x164], R27, 0x2, P1 ;  /* 0x000059001a1f8a11 */ /* 0x000fe200008f141b */
[----:B------:R-:W-:Y:S02]  /*0c70*/  FFMA.FTZ R24, R11, R25, R28 ;  /* 0x000000190b187223 */ /* 0x000fe4000001001c */
[----:B------:R-:W-:Y:S02]  /*0c80*/  FFMA.FTZ R25, R22, R7, -R34 ;  /* 0x0000000716197223 */ /* 0x000fe40000010822 */
[----:B------:R-:W-:Y:S02]  /*0c90*/  FFMA.FTZ R23, R23, R10, -R24 ;  /* 0x0000000a17177223 */ /* 0x000fe40000010818 */
[-C--:B------:R-:W-:Y:S02]  /*0ca0*/  FMUL.FTZ R26, R25, R4.reuse ;  /* 0x00000004191a7220 */ /* 0x080fe40000410000 */
[----:B------:R-:W-:Y:S01]  /*0cb0*/  @!P0 FMUL.FTZ R27, R23, R4 ;  /* 0x00000004171b8220 */ /* 0x000fe20000410000 */
[----:B------:R-:W-:Y:S01]  /*0cc0*/  CS2R R24, SRZ ;  /* 0x0000000000187805 */ /* 0x000fe2000001ff00 */
[----:B------:R-:W-:-:S03]  /*0cd0*/  IMAD R22, R29, c[0x0][0x1d8], RZ ;  /* 0x000076001d167a24 */ /* 0x000fc600078e02ff */
[----:B------:R0:W-:Y:S01]  /*0ce0*/  @!P0 STG.E.64 [R30.64], R26 ;  /* 0x0000001a1e008986 */ /* 0x0001e2000c101b08 */
[----:B------:R-:W-:Y:S02]  /*0cf0*/  IMAD R33, R15, c[0x0][0x1dc], R22 ;  /* 0x000077000f217a24 */ /* 0x000fe400078e0216 */
[----:B------:R-:W-:-:S03]  /*0d00*/  CS2R R22, SRZ ;  /* 0x0000000000167805 */ /* 0x000fc6000001ff00 */
[----:B------:R-:W-:Y:S01]  /*0d10*/  IADD3 R33, R21, R33, RZ ;  /* 0x0000002115217210 */ /* 0x000fe20007ffe0ff */
[----:B------:R-:W-:Y:S05]  /*0d20*/  @P0 BRA `(.L_x_106) ;  /* 0x0000008000000947 */ /* 0x000fea0003800000 */
[C---:B------:R-:W-:Y:S01]  /*0d30*/  IMAD.SHL.U32 R22, R20.reuse, 0x4, RZ ;  /* 0x0000000414167824 */ /* 0x040fe200078e00ff */
[----:B------:R-:W-:-:S04]  /*0d40*/  SHF.L.U64.HI R23, R20, 0x2, R33 ;  /* 0x0000000214177819 */ /* 0x000fc80000010221 */
[C---:B------:R-:W-:Y:S02]  /*0d50*/  IADD3 R24, P1, R22.reuse, c[0x0][0x180], RZ ;  /* 0x0000600016187a10 */ /* 0x040fe40007f3e0ff */
[----:B------:R-:W-:Y:S02]  /*0d60*/  IADD3 R22, P2, R22, c[0x0][0x178], RZ ;  /* 0x00005e0016167a10 */ /* 0x000fe40007f5e0ff */
[C---:B------:R-:W-:Y:S02]  /*0d70*/  IADD3.X R25, R23.reuse, c[0x0][0x184], RZ, P1, !PT ;  /* 0x0000610017197a10 */ /* 0x040fe40000ffe4ff */
[----:B------:R-:W-:-:S04]  /*0d80*/  IADD3.X R23, R23, c[0x0][0x17c], RZ, P2, !PT ;  /* 0x00005f0017177a10 */ /* 0x000fc800017fe4ff */
[----:B------:R-:W5:Y:S04]  /*0d90*/  LDG.E.64 R24, [R24.64] ;  /* 0x0000000818187981 */ /* 0x000f68000c1e1b00 */
[----:B------:R-:W5:Y:S02]  /*0da0*/  LDG.E.64 R22, [R22.64] ;  /* 0x0000000816167981 */ /* 0x000f64000c1e1b00 */
.L_x_106:
[----:B------:R-:W-:Y:S05]  /*0db0*/  BSYNC B0 ;  /* 0x0000000000007941 */ /* 0x000fea0003800000 */
.L_x_105:
[C---:B0----5:R-:W-:Y:S02]  /*0dc0*/  FADD.FTZ R27, -R14.reuse, R24 ;  /* 0x000000180e1b7221 */ /* 0x061fe40000010100 */
[----:B------:R-:W-:Y:S02]  /*0dd0*/  FADD.FTZ R25, -R14, R25 ;  /* 0x000000190e197221 */ /* 0x000fe40000010100 */
[-C--:B------:R-:W-:Y:S02]  /*0de0*/  FMUL.FTZ R24, R27, R4.reuse ;  /* 0x000000041b187220 */ /* 0x080fe40000410000 */
[----:B------:R-:W-:Y:S01]  /*0df0*/  FMUL.FTZ R25, R25, R4 ;  /* 0x0000000419197220 */ /* 0x000fe20000410000 */
[----:B------:R-:W-:Y:S05]  /*0e00*/  @!P3 BRA `(.L_x_107) ;  /* 0x000001200000b947 */ /* 0x000fea0003800000 */
[----:B------:R-:W-:Y:S02]  /*0e10*/  FFMA.FTZ R27, R24, R7, R8 ;  /* 0x00000007181b7223 */ /* 0x000fe40000010008 */
[----:B------:R-:W-:-:S02]  /*0e20*/  FFMA.FTZ R26, R25, R10, R9 ;  /* 0x0000000a191a7223 */ /* 0x000fc40000010009 */
[----:B------:R-:W-:Y:S02]  /*0e30*/  FMUL.FTZ R30, R27, -1.4426950216293334961 ;  /* 0xbfb8aa3b1b1e7820 */ /* 0x000fe40000410000 */
[----:B------:R-:W-:-:S04]  /*0e40*/  FMUL.FTZ R32, R26, -1.4426950216293334961 ;  /* 0xbfb8aa3b1a207820 */ /* 0x000fc80000410000 */
[----:B------:R-:W0:Y:S08]  /*0e50*/  MUFU.EX2 R30, R30 ;  /* 0x0000001e001e7308 */ /* 0x000e300000000800 */
[----:B------:R-:W1:Y:S01]  /*0e60*/  MUFU.EX2 R32, R32 ;  /* 0x0000002000207308 */ /* 0x000e620000000800 */
[----:B0-----:R-:W-:-:S07]  /*0e70*/  FADD.FTZ R31, R30, 1 ;  /* 0x3f8000001e1f7421 */ /* 0x001fce0000010000 */
[----:B------:R-:W0:Y:S01]  /*0e80*/  MUFU.RCP R31, R31 ;  /* 0x0000001f001f7308 */ /* 0x000e220000001000 */
[----:B-1----:R-:W-:-:S07]  /*0e90*/  FADD.FTZ R34, R32, 1 ;  /* 0x3f80000020227421 */ /* 0x002fce0000010000 */
[----:B------:R-:W1:Y:S01]  /*0ea0*/  MUFU.RCP R34, R34 ;  /* 0x0000002200227308 */ /* 0x000e620000001000 */
[----:B0-----:R-:W-:Y:S02]  /*0eb0*/  FADD.FTZ R36, -R31, 1 ;  /* 0x3f8000001f247421 */ /* 0x001fe40000010100 */
[----:B------:R-:W-:Y:S02]  /*0ec0*/  FMUL.FTZ R22, R22, R31 ;  /* 0x0000001f16167220 */ /* 0x000fe40000410000 */
[----:B------:R-:W-:Y:S02]  /*0ed0*/  FFMA.FTZ R27, R27, R36, 1 ;  /* 0x3f8000001b1b7423 */ /* 0x000fe40000010024 */
[----:B-1----:R-:W-:Y:S02]  /*0ee0*/  FADD.FTZ R35, -R34, 1 ;  /* 0x3f80000022237421 */ /* 0x002fe40000010100 */
[----:B------:R-:W-:Y:S02]  /*0ef0*/  FMUL.FTZ R23, R23, R34 ;  /* 0x0000002217177220 */ /* 0x000fe40000410000 */
[----:B------:R-:W-:-:S02]  /*0f00*/  FFMA.FTZ R26, R26, R35, 1 ;  /* 0x3f8000001a1a7423 */ /* 0x000fc40000010023 */
[----:B------:R-:W-:Y:S02]  /*0f10*/  FMUL.FTZ R22, R22, R27 ;  /* 0x0000001b16167220 */ /* 0x000fe40000410000 */
[----:B------:R-:W-:Y:S02]  /*0f20*/  FMUL.FTZ R23, R23, R26 ;  /* 0x0000001a17177220 */ /* 0x000fe40000410000 */
.L_x_107:
[C-C-:B------:R-:W-:Y:S01]  /*0f30*/  FFMA.FTZ R21, R11.reuse, R24, R28.reuse ;  /* 0x000000180b157223 */ /* 0x140fe2000001001c */
[----:B------:R-:W-:Y:S01]  /*0f40*/  @!P0 LEA R24, P1, R20, c[0x0][0x160], 0x2 ;  /* 0x0000580014188a11 */ /* 0x000fe200078210ff */
[----:B------:R-:W-:Y:S02]  /*0f50*/  FFMA.FTZ R25, R11, R25, R28 ;  /* 0x000000190b197223 */ /* 0x000fe4000001001c */
[----:B------:R-:W-:Y:S02]  /*0f60*/  FFMA.FTZ R21, R22, R7, -R21 ;  /* 0x0000000716157223 */ /* 0x000fe40000010815 */
[----:B------:R-:W-:Y:S01]  /*0f70*/  FFMA.FTZ R23, R23, R10, -R25 ;  /* 0x0000000a17177223 */ /* 0x000fe20000010819 */
[----:B------:R-:W-:Y:S01]  /*0f80*/  @!P0 LEA.HI.X R25, R20, c[0x0][0x164], R33, 0x2, P1 ;  /* 0x0000590014198a11 */ /* 0x000fe200008f1421 */
[----:B------:R-:W-:-:S02]  /*0f90*/  FMUL.FTZ R20, R21, R4 ;  /* 0x0000000415147220 */ /* 0x000fc40000410000 */
[----:B------:R-:W-:Y:S01]  /*0fa0*/  @!P0 FMUL.FTZ R21, R23, R4 ;  /* 0x0000000417158220 */ /* 0x000fe20000410000 */
[C---:B------:R-:W-:Y:S02]  /*0fb0*/  IADD3 R23, R15.reuse, 0x1, RZ ;  /* 0x000000010f177810 */ /* 0x040fe40007ffe0ff */
[----:B------:R-:W-:Y:S02]  /*0fc0*/  IADD3 R15, P2, R15, 0x2, RZ ;  /* 0x000000020f0f7810 */ /* 0x000fe40007f5e0ff */
[----:B------:R0:W-:Y:S01]  /*0fd0*/  @!P0 STG.E.64 [R24.64], R20 ;  /* 0x0000001418008986 */ /* 0x0001e2000c101b08 */
[----:B------:R-:W-:Y:S02]  /*0fe0*/  ISETP.GE.AND P1, PT, R23, R6, PT ;  /* 0x000000061700720c */ /* 0x000fe40003f26270 */
[----:B------:R-:W-:-:S11]  /*0ff0*/  IADD3.X R29, RZ, R29, RZ, P2, !PT ;  /* 0x0000001dff1d7210 */ /* 0x000fd600017fe4ff */
[----:B0-----:R-:W-:Y:S05]  /*1000*/  @!P1 BRA `(.L_x_108) ;  /* 0xfffff98000009947 */ /* 0x001fea000383ffff */
.L_x_103:
[----:B------:R-:W-:Y:S02]  /*1010*/  LOP3.LUT P0, RZ, R3, R0, RZ, 0xfc, !PT ;  /* 0x0000000003ff7212 */ /* 0x000fe4000780fcff */
[----:B------:R-:W-:-:S04]  /*1020*/  ISETP.GE.U32.AND P1, PT, R12, c[0x0][0x1d8], PT ;  /* 0x000076000c007a0c */ /* 0x000fc80003f26070 */
[----:B------:R-:W-:-:S13]  /*1030*/  ISETP.GE.OR.EX P0, PT, R13, c[0x0][0x1dc], P0, P1 ;  /* 0x000077000d007a0c */ /* 0x000fda0000706710 */
[----:B------:R-:W-:Y:S05]  /*1040*/  @P0 EXIT ;  /* 0x000000000000094d */ /* 0x000fea0003800000 */
[----:B------:R-:W-:-:S05]  /*1050*/  IMAD R2, R2, c[0x0][0x208], R5 ;  /* 0x0000820002027a24 */ /* 0x000fca00078e0205 */
[----:B------:R-:W-:Y:S02]  /*1060*/  ISETP.GE.U32.AND P0, PT, R2, c[0x0][0x1d8], PT ;  /* 0x0000760002007a0c */ /* 0x000fe40003f06070 */
[----:B-1----:R-:W-:-:S04]  /*1070*/  SHF.R.S32.HI R4, RZ, 0x1f, R2 ;  /* 0x0000001fff047819 */ /* 0x002fc80000011402 */
[----:B------:R-:W-:-:S13]  /*1080*/  ISETP.GE.AND.EX P0, PT, R4, c[0x0][0x1dc], PT, P0 ;  /* 0x0000770004007a0c */ /* 0x000fda0003f06300 */
[----:B------:R-:W-:Y:S05]  /*1090*/  @P0 EXIT ;  /* 0x000000000000094d */ /* 0x000fea0003800000 */
[----:B------:R-:W-:Y:S01]  /*10a0*/  MOV R0, c[0x0][0x1c0] ;  /* 0x0000700000007a02 */ /* 0x000fe20000000f00 */
[----:B------:R-:W-:Y:S02]  /*10b0*/  ULDC.64 UR4, c[0x0][0x1d8] ;  /* 0x0000760000047ab9 */ /* 0x000fe40000000a00 */
[----:B------:R-:W-:Y:S02]  /*10c0*/  USHF.L.U32 UR7, UR4, 0x2, URZ ;  /* 0x0000000204077899 */ /* 0x000fe4000800063f */
[----:B------:R-:W-:Y:S01]  /*10d0*/  IMAD R0, R0, c[0x0][0x1f0], RZ ;  /* 0x00007c0000007a24 */ /* 0x000fe200078e02ff */
[----:B------:R-:W-:Y:S02]  /*10e0*/  UMOV UR6, 0x2 ;  /* 0x0000000200067882 */ /* 0x000fe40000000000 */
[----:B------:R-:W-:Y:S01]  /*10f0*/  USHF.L.U64.HI UR4, UR4, UR6, UR5 ;  /* 0x0000000604047299 */ /* 0x000fe20008010205 */
[----:B------:R-:W-:-:S05]  /*1100*/  IMAD.SHL.U32 R3, R0, 0x2, RZ ;  /* 0x0000000200037824 */ /* 0x000fca00078e00ff */
[----:B------:R-:W-:-:S04]  /*1110*/  IADD3 R2, P0, R2, R3, RZ ;  /* 0x0000000302027210 */ /* 0x000fc80007f1e0ff */
[----:B------:R-:W-:Y:S02]  /*1120*/  LEA.HI.X.SX32 R3, R3, R4, 0x1, P0 ;  /* 0x0000000403037211 */ /* 0x000fe400000f0eff */
[----:B------:R-:W-:-:S04]  /*1130*/  LEA R4, P0, R2, c[0x0][0x1b8], 0x2 ;  /* 0x00006e0002047a11 */ /* 0x000fc800078010ff */
[----:B------:R-:W-:Y:S02]  /*1140*/  LEA.HI.X R5, R2, c[0x0][0x1bc], R3, 0x2, P0 ;  /* 0x00006f0002057a11 */ /* 0x000fe400000f1403 */
[----:B------:R-:W-:Y:S02]  /*1150*/  MOV R3, c[0x0][0x0] ;  /* 0x0000000000037a02 */ /* 0x000fe40000000f00 */
[----:B------:R-:W-:-:S03]  /*1160*/  IADD3 R6, P0, R4, UR7, RZ ;  /* 0x0000000704067c10 */ /* 0x000fc6000ff1e0ff */
[----:B------:R-:W-:Y:S01]  /*1170*/  IMAD.WIDE.U32 R2, R3, 0x4, R4 ;  /* 0x0000000403027825 */ /* 0x000fe200078e0004 */
[----:B------:R-:W-:Y:S01]  /*1180*/  IADD3.X R7, R5, UR4, RZ, P0, !PT ;  /* 0x0000000405077c10 */ /* 0x000fe200087fe4ff */
[----:B------:R-:W2:Y:S03]  /*1190*/  LDG.E R4, [R4.64] ;  /* 0x0000000804047981 */ /* 0x000ea6000c1e1900 */
[----:B------:R-:W-:Y:S01]  /*11a0*/  IADD3 R8, P1, R2, UR7, RZ ;  /* 0x0000000702087c10 */ /* 0x000fe2000ff3e0ff */
[----:B------:R-:W3:Y:S03]  /*11b0*/  LDG.E R6, [R6.64] ;  /* 0x0000000806067981 */ /* 0x000ee6000c1e1900 */
[----:B------:R-:W-:Y:S02]  /*11c0*/  IADD3.X R9, R3, UR4, RZ, P1, !PT ;  /* 0x0000000403097c10 */ /* 0x000fe40008ffe4ff */
[----:B------:R-:W2:Y:S04]  /*11d0*/  LDG.E R3, [R2.64] ;  /* 0x0000000802037981 */ /* 0x000ea8000c1e1900 */
[----:B------:R-:W3:Y:S01]  /*11e0*/  LDG.E R9, [R8.64] ;  /* 0x0000000808097981 */ /* 0x000ee2000c1e1900 */
[----:B------:R-:W-:-:S02]  /*11f0*/  SHF.L.U32 R0, R12, 0x1, RZ ;  /* 0x000000010c007819 */ /* 0x000fc400000006ff */
[----:B------:R-:W-:Y:S02]  /*1200*/  SHF.L.U64.HI R13, R12, 0x1, R13 ;  /* 0x000000010c0d7819 */ /* 0x000fe4000001020d */
[C---:B------:R-:W-:Y:S02]  /*1210*/  IADD3 R10, P0, R0.reuse, c[0x0][0x168], RZ ;  /* 0x00005a00000a7a10 */ /* 0x040fe40007f1e0ff */
[----:B------:R-:W-:Y:S02]  /*1220*/  IADD3 R12, P1, R0, c[0x0][0x170], RZ ;  /* 0x00005c00000c7a10 */ /* 0x000fe40007f3e0ff */
[C---:B------:R-:W-:Y:S02]  /*1230*/  IADD3.X R11, R13.reuse, c[0x0][0x16c], RZ, P0, !PT ;  /* 0x00005b000d0b7a10 */ /* 0x040fe400007fe4ff */
[----:B------:R-:W-:Y:S02]  /*1240*/  IADD3.X R13, R13, c[0x0][0x174], RZ, P1, !PT ;  /* 0x00005d000d0d7a10 */ /* 0x000fe40000ffe4ff */
[----:B--2---:R-:W-:-:S02]  /*1250*/  F2FP.BF16.PACK_AB R15, R3, R4 ;  /* 0x00000004030f723e */ /* 0x004fc400000010ff */
[----:B---3--:R-:W-:-:S03]  /*1260*/  F2FP.BF16.PACK_AB R5, R9, R6 ;  /* 0x000000060905723e */ /* 0x008fc600000010ff */
[----:B------:R-:W-:Y:S04]  /*1270*/  STG.E [R10.64], R15 ;  /* 0x0000000f0a007986 */ /* 0x000fe8000c101908 */
[----:B------:R-:W-:Y:S01]  /*1280*/  STG.E [R12.64], R5 ;  /* 0x000000050c007986 */ /* 0x000fe2000c101908 */
[----:B------:R-:W-:Y:S05]  /*1290*/  EXIT ;  /* 0x000000000000794d */ /* 0x000fea0003800000 */
.L_x_109:
        /* <DEDUP_REMOVED lines=14> */
.L_x_3184:


//--------------------- .text._Z32group_norm_nhwc_bwd_scale_kernelI11Fp32IOBf16WLi168EEv26Group_norm_nhwc_bwd_params --------------------------
	.section	.text._Z32group_norm_nhwc_bwd_scale_kernelI11Fp32IOBf16WLi168EEv26Group_norm_nhwc_bwd_params,"ax",@progbits
	.sectioninfo	@"SHI_REGISTERS=40"
	.align	128
        .global         _Z32group_norm_nhwc_bwd_scale_kernelI11Fp32IOBf16WLi168EEv26Group_norm_nhwc_bwd_params
        .type           _Z32group_norm_nhwc_bwd_scale_kernelI11Fp32IOBf16WLi168EEv26Group_norm_nhwc_bwd_params,@function
        .size           _Z32group_norm_nhwc_bwd_scale_kernelI11Fp32IOBf16WLi168EEv26Group_norm_nhwc_bwd_params,(.L_x_3185 - _Z32group_norm_nhwc_bwd_scale_kernelI11Fp32IOBf16WLi168EEv26Group_norm_nhwc_bwd_params)
        .other          _Z32group_norm_nhwc_bwd_scale_kernelI11Fp32IOBf16WLi168EEv26Group_norm_nhwc_bwd_params,@"STO_CUDA_ENTRY STV_DEFAULT"
_Z32group_norm_nhwc_bwd_scale_kernelI11Fp32IOBf16WLi168EEv26Group_norm_nhwc_bwd_params:
.text._Z32group_norm_nhwc_bwd_scale_kernelI11Fp32IOBf16WLi168EEv26Group_norm_nhwc_bwd_params:
        /* <DEDUP_REMOVED lines=85> */
.L_x_111:
[----:B------:R-:W-:Y:S05]  /*0550*/  BSYNC B0 ;  /* 0x0000000000007941 */ /* 0x000fea0003800000 */
.L_x_110:
        /* <DEDUP_REMOVED lines=64> */
.L_x_113:
[----:B------:R-:W-:Y:S05]  /*0960*/  @!P1 BRA `(.L_x_112) ;  /* 0x000006a000009947 */ /* 0x000fea0003800000 */
[----:B------:R-:W-:-:S04]  /*0970*/  IADD3 R15, R15, 0x1, RZ ;  /* 0x000000010f0f7810 */ /* 0x000fc80007ffe0ff */
[----:B------:R-:W-:Y:S02]  /*0980*/  SHF.R.S32.HI R29, RZ, 0x1f, R15 ;  /* 0x0000001fff1d7819 */ /* 0x000fe4000001140f */
.L_x_117:
        /* <DEDUP_REMOVED lines=66> */
.L_x_115:
[----:B------:R-:W-:Y:S05]  /*0db0*/  BSYNC B0 ;  /* 0x0000000000007941 */ /* 0x000fea0003800000 */
.L_x_114:
        /* <DEDUP_REMOVED lines=23> */
.L_x_116:
        /* <DEDUP_REMOVED lines=14> */
.L_x_112:
        /* <DEDUP_REMOVED lines=41> */
.L_x_118:
        /* <DEDUP_REMOVED lines=14> */
.L_x_3185:


//--------------------- .text._Z32group_norm_nhwc_bwd_scale_kernelI11Fp32IOBf16WLi64EEv26Group_norm_nhwc_bwd_params --------------------------
	.section	.text._Z32group_norm_nhwc_bwd_scale_kernelI11Fp32IOBf16WLi64EEv26Group_norm_nhwc_bwd_params,"ax",@progbits
	.sectioninfo	@"SHI_REGISTERS=40"
	.align	128
        .global         _Z32group_norm_nhwc_bwd_scale_kernelI11Fp32IOBf16WLi64EEv26Group_norm_nhwc_bwd_params
        .type           _Z32group_norm_nhwc_bwd_scale_kernelI11Fp32IOBf16WLi64EEv26Group_norm_nhwc_bwd_params,@function
        .size           _Z32group_norm_nhwc_bwd_scale_kernelI11Fp32IOBf16WLi64EEv26Group_norm_nhwc_bwd_params,(.L_x_3186 - _Z32group_norm_nhwc_bwd_scale_kernelI11Fp32IOBf16WLi64EEv26Group_norm_nhwc_bwd_params)
        .other          _Z32group_norm_nhwc_bwd_scale_kernelI11Fp32IOBf16WLi64EEv26Group_norm_nhwc_bwd_params,@"STO_CUDA_ENTRY STV_DEFAULT"
_Z32group_norm_nhwc_bwd_scale_kernelI11Fp32IOBf16WLi64EEv26Group_norm_nhwc_bwd_params:
.text._Z32group_norm_nhwc_bwd_scale_kernelI11Fp32IOBf16WLi64EEv26Group_norm_nhwc_bwd_params:
        /* <DEDUP_REMOVED lines=85> */
.L_x_120:
[----:B------:R-:W-:Y:S05]  /*0550*/  BSYNC B0 ;  /* 0x0000000000007941 */ /* 0x000fea0003800000 */
.L_x_119:
        /* <DEDUP_REMOVED lines=64> */
.L_x_122:
[----:B------:R-:W-:Y:S05]  /*0960*/  @!P1 BRA `(.L_x_121) ;  /* 0x000006a000009947 */ /* 0x000fea0003800000 */
[----:B------:R-:W-:-:S04]  /*0970*/  IADD3 R15, R15, 0x1, RZ ;  /* 0x000000010f0f7810 */ /* 0x000fc80007ffe0ff */
[----:B------:R-:W-:Y:S02]  /*0980*/  SHF.R.S32.HI R29, RZ, 0x1f, R15 ;  /* 0x0000001fff1d7819 */ /* 0x000fe4000001140f */
.L_x_126:
        /* <DEDUP_REMOVED lines=66> */
.L_x_124:
[----:B------:R-:W-:Y:S05]  /*0db0*/  BSYNC B0 ;  /* 0x0000000000007941 */ /* 0x000fea0003800000 */
.L_x_123:
        /* <DEDUP_REMOVED lines=23> */
.L_x_125:
        /* <DEDUP_REMOVED lines=14> */
.L_x_121:
        /* <DEDUP_REMOVED lines=41> */
.L_x_127:
        /* <DEDUP_REMOVED lines=14> */
.L_x_3186:


//--------------------- .text._Z32group_norm_nhwc_bwd_scale_kernelI11Fp32IOBf16WLi128EEv26Group_norm_nhwc_bwd_params --------------------------
	.section	.text._Z32group_norm_nhwc_bwd_scale_kernelI11Fp32IOBf16WLi128EEv26Group_norm_nhwc_bwd_params,"ax",@progbits
	.sectioninfo	@"SHI_REGISTERS=40"
	.align	128
        .global         _Z32group_norm_nhwc_bwd_scale_kernelI11Fp32IOBf16WLi128EEv26Group_norm_nhwc_bwd_params
        .type           _Z32group_norm_nhwc_bwd_scale_kernelI11Fp32IOBf16WLi128EEv26Group_norm_nhwc_bwd_params,@function
        .size           _Z32group_norm_nhwc_bwd_scale_kernelI11Fp32IOBf16WLi128EEv26Group_norm_nhwc_bwd_params,(.L_x_3187 - _Z32group_norm_nhwc_bwd_scale_kernelI11Fp32IOBf16WLi128EEv26Group_norm_nhwc_bwd_params)
        .other          _Z32group_norm_nhwc_bwd_scale_kernelI11Fp32IOBf16WLi128EEv26Group_norm_nhwc_bwd_params,@"STO_CUDA_ENTRY STV_DEFAULT"
_Z32group_norm_nhwc_bwd_scale_kernelI11Fp32IOBf16WLi128EEv26Group_norm_nhwc_bwd_params:
.text._Z32group_norm_nhwc_bwd_scale_kernelI11Fp32IOBf16WLi128EEv26Group_norm_nhwc_bwd_params:
        /* <DEDUP_REMOVED lines=85> */
.L_x_129:
[----:B------:R-:W-:Y:S05]  /*0550*/  BSYNC B0 ;  /* 0x0000000000007941 */ /* 0x000fea0003800000 */
.L_x_128:
        /* <DEDUP_REMOVED lines=64> */
.L_x_131:
[----:B------:R-:W-:Y:S05]  /*0960*/  @!P1 BRA `(.L_x_130) ;  /* 0x000006a000009947 */ /* 0x000fea0003800000 */
[----:B------:R-:W-:-:S04]  /*0970*/  IADD3 R15, R15, 0x1, RZ ;  /* 0x000000010f0f7810 */ /* 0x000fc80007ffe0ff */
[----:B------:R-:W-:Y:S02]  /*0980*/  SHF.R.S32.HI R29, RZ, 0x1f, R15 ;  /* 0x0000001fff1d7819 */ /* 0x000fe4000001140f */
.L_x_135:
        /* <DEDUP_REMOVED lines=66> */
.L_x_133:
[----:B------:R-:W-:Y:S05]  /*0db0*/  BSYNC B0 ;  /* 0x0000000000007941 */ /* 0x000fea0003800000 */
.L_x_132:
        /* <DEDUP_REMOVED lines=23> */
.L_x_134:
        /* <DEDUP_REMOVED lines=14> */
.L_x_130:
        /* <DEDUP_REMOVED lines=41> */
.L_x_136:
        /* <DEDUP_REMOVED lines=14> */
.L_x_3187:


//--------------------- .text._Z32group_norm_nhwc_bwd_scale_kernelI11Fp32IOBf16WLi192EEv26Group_norm_nhwc_bwd_params --------------------------
	.section	.text._Z32group_norm_nhwc_bwd_scale_kernelI11Fp32IOBf16WLi192EEv26Group_norm_nhwc_bwd_params,"ax",@progbits
	.sectioninfo	@"SHI_REGISTERS=40"
	.align	128
        .global         _Z32group_norm_nhwc_bwd_scale_kernelI11Fp32IOBf16WLi192EEv26Group_norm_nhwc_bwd_params
        .type           _Z32group_norm_nhwc_bwd_scale_kernelI11Fp32IOBf16WLi192EEv26Group_norm_nhwc_bwd_params,@function
        .size           _Z32group_norm_nhwc_bwd_scale_kernelI11Fp32IOBf16WLi192EEv26Group_norm_nhwc_bwd_params,(.L_x_3188 - _Z32group_norm_nhwc_bwd_scale_kernelI11Fp32IOBf16WLi192EEv26Group_norm_nhwc_bwd_params)
        .other          _Z32group_norm_nhwc_bwd_scale_kernelI11Fp32IOBf16WLi192EEv26Group_norm_nhwc_bwd_params,@"STO_CUDA_ENTRY STV_DEFAULT"
_Z32group_norm_nhwc_bwd_scale_kernelI11Fp32IOBf16WLi192EEv26Group_norm_nhwc_bwd_params:
.text._Z32group_norm_nhwc_bwd_scale_kernelI11Fp32IOBf16WLi192EEv26Group_norm_nhwc_bwd_params:
        /* <DEDUP_REMOVED lines=85> */
.L_x_138:
[----:B------:R-:W-:Y:S05]  /*0550*/  BSYNC B0 ;  /* 0x0000000000007941 */ /* 0x000fea0003800000 */
.L_x_137:
        /* <DEDUP_REMOVED lines=64> */
.L_x_140:
[----:B------:R-:W-:Y:S05]  /*0960*/  @!P1 BRA `(.L_x_139) ;  /* 0x000006a000009947 */ /* 0x000fea0003800000 */
[----:B------:R-:W-:-:S04]  /*0970*/  IADD3 R15, R15, 0x1, RZ ;  /* 0x000000010f0f7810 */ /* 0x000fc80007ffe0ff */
[----:B------:R-:W-:Y:S02]  /*0980*/  SHF.R.S32.HI R29, RZ, 0x1f, R15 ;  /* 0x0000001fff1d7819 */ /* 0x000fe4000001140f */
.L_x_144:
        /* <DEDUP_REMOVED lines=66> */
.L_x_142:
[----:B------:R-:W-:Y:S05]  /*0db0*/  BSYNC B0 ;  /* 0x0000000000007941 */ /* 0x000fea0003800000 */
.L_x_141:
        /* <DEDUP_REMOVED lines=23> */
.L_x_143:
        /* <DEDUP_REMOVED lines=14> */
.L_x_139:
        /* <DEDUP_REMOVED lines=41> */
.L_x_145:
        /* <DEDUP_REMOVED lines=14> */
.L_x_3188:


//--------------------- .text._Z32group_norm_nhwc_bwd_scale_kernelI11Fp32IOBf16WLi448EEv26Group_norm_nhwc_bwd_params --------------------------
	.section	.text._Z32group_norm_nhwc_bwd_scale_kernelI11Fp32IOBf16WLi448EEv26Group_norm_nhwc_bwd_params,"ax",@progbits
	.sectioninfo	@"SHI_REGISTERS=40"
	.align	128
        .global         _Z32group_norm_nhwc_bwd_scale_kernelI11Fp32IOBf16WLi448EEv26Group_norm_nhwc_bwd_params
        .type           _Z32group_norm_nhwc_bwd_scale_kernelI11Fp32IOBf16WLi448EEv26Group_norm_nhwc_bwd_params,@function
        .size           _Z32group_norm_nhwc_bwd_scale_kernelI11Fp32IOBf16WLi448EEv26Group_norm_nhwc_bwd_params,(.L_x_3189 - _Z32group_norm_nhwc_bwd_scale_kernelI11Fp32IOBf16WLi448EEv26Group_norm_nhwc_bwd_params)
        .other          _Z32group_norm_nhwc_bwd_scale_kernelI11Fp32IOBf16WLi448EEv26Group_norm_nhwc_bwd_params,@"STO_CUDA_ENTRY STV_DEFAULT"
_Z32group_norm_nhwc_bwd_scale_kernelI11Fp32IOBf16WLi448EEv26Group_norm_nhwc_bwd_params:
.text._Z32group_norm_nhwc_bwd_scale_kernelI11Fp32IOBf16WLi448EEv26Group_norm_nhwc_bwd_params:
        /* <DEDUP_REMOVED lines=85> */
.L_x_147:
[----:B------:R-:W-:Y:S05]  /*0550*/  BSYNC B0 ;  /* 0x0000000000007941 */ /* 0x000fea0003800000 */
.L_x_146:
        /* <DEDUP_REMOVED lines=64> */
.L_x_149:
[----:B------:R-:W-:Y:S05]  /*0960*/  @!P1 BRA `(.L_x_148) ;  /* 0x000006a000009947 */ /* 0x000fea0003800000 */
[----:B------:R-:W-:-:S04]  /*0970*/  IADD3 R15, R15, 0x1, RZ ;  /* 0x000000010f0f7810 */ /* 0x000fc80007ffe0ff */
[----:B------:R-:W-:Y:S02]  /*0980*/  SHF.R.S32.HI R29, RZ, 0x1f, R15 ;  /* 0x0000001fff1d7819 */ /* 0x000fe4000001140f */
.L_x_153:
        /* <DEDUP_REMOVED lines=66> */
.L_x_151:
[----:B------:R-:W-:Y:S05]  /*0db0*/  BSYNC B0 ;  /* 0x0000000000007941 */ /* 0x000fea0003800000 */
.L_x_150:
        /* <DEDUP_REMOVED lines=23> */
.L_x_152:
        /* <DEDUP_REMOVED lines=14> */
.L_x_148:
        /* <DEDUP_REMOVED lines=41> */
.L_x_154:
        /* <DEDUP_REMOVED lines=14> */
.L_x_3189:


//--------------------- .text._Z32group_norm_nhwc_bwd_scale_kernelI11Fp32IOBf16WLi256EEv26Group_norm_nhwc_bwd_params --------------------------
	.section	.text._Z32group_norm_nhwc_bwd_scale_kernelI11Fp32IOBf16WLi256EEv26Group_norm_nhwc_bwd_params,"ax",@progbits
	.sectioninfo	@"SHI_REGISTERS=40"
	.align	128
        .global         _Z32group_norm_nhwc_bwd_scale_kernelI11Fp32IOBf16WLi256EEv26Group_norm_nhwc_bwd_params
        .type           _Z32group_norm_nhwc_bwd_scale_kernelI11Fp32IOBf16WLi256EEv26Group_norm_nhwc_bwd_params,@function
        .size           _Z32group_norm_nhwc_bwd_scale_kernelI11Fp32IOBf16WLi256EEv26Group_norm_nhwc_bwd_params,(.L_x_3190 - _Z32group_norm_nhwc_bwd_scale_kernelI11Fp32IOBf16WLi256EEv26Group_norm_nhwc_bwd_params)
        .other          _Z32group_norm_nhwc_bwd_scale_kernelI11Fp32IOBf16WLi256EEv26Group_norm_nhwc_bwd_params,@"STO_CUDA_ENTRY STV_DEFAULT"
_Z32group_norm_nhwc_bwd_scale_kernelI11Fp32IOBf16WLi256EEv26Group_norm_nhwc_bwd_params:
.text._Z32group_norm_nhwc_bwd_scale_kernelI11Fp32IOBf16WLi256EEv26Group_norm_nhwc_bwd_params:
        /* <DEDUP_REMOVED lines=85> */
.L_x_156:
[----:B------:R-:W-:Y:S05]  /*0550*/  BSYNC B0 ;  /* 0x0000000000007941 */ /* 0x000fea0003800000 */
.L_x_155:
        /* <DEDUP_REMOVED lines=64> */
.L_x_158:
[----:B------:R-:W-:Y:S05]  /*0960*/  @!P1 BRA `(.L_x_157) ;  /* 0x000006a000009947 */ /* 0x000fea0003800000 */
[----:B------:R-:W-:-:S04]  /*0970*/  IADD3 R15, R15, 0x1, RZ ;  /* 0x000000010f0f7810 */ /* 0x000fc80007ffe0ff */
[----:B------:R-:W-:Y:S02]  /*0980*/  SHF.R.S32.HI R29, RZ, 0x1f, R15 ;  /* 0x0000001fff1d7819 */ /* 0x000fe4000001140f */
.L_x_162:
        /* <DEDUP_REMOVED lines=66> */
.L_x_160:
[----:B------:R-:W-:Y:S05]  /*0db0*/  BSYNC B0 ;  /* 0x0000000000007941 */ /* 0x000fea0003800000 */
.L_x_159:
        /* <DEDUP_REMOVED lines=23> */
.L_x_161:
        /* <DEDUP_REMOVED lines=14> */
.L_x_157:
        /* <DEDUP_REMOVED lines=41> */
.L_x_163:
        /* <DEDUP_REMOVED lines=14> */
.L_x_3190:


//--------------------- .text._Z32group_norm_nhwc_bwd_scale_kernelI11Fp32IOBf16WLi120EEv26Group_norm_nhwc_bwd_params --------------------------
	.section	.text._Z32group_norm_nhwc_bwd_scale_kernelI11Fp32IOBf16WLi120EEv26Group_norm_nhwc_bwd_params,"ax",@progbits
	.sectioninfo	@"SHI_REGISTERS=40"
	.align	128
        .global         _Z32group_norm_nhwc_bwd_scale_kernelI11Fp32IOBf16WLi120EEv26Group_norm_nhwc_bwd_params
        .type           _Z32group_norm_nhwc_bwd_scale_kernelI11Fp32IOBf16WLi120EEv26Group_norm_nhwc_bwd_params,@function
        .size           _Z32group_norm_nhwc_bwd_scale_kernelI11Fp32IOBf16WLi120EEv26Group_norm_nhwc_bwd_params,(.L_x_3191 - _Z32group_norm_nhwc_bwd_scale_kernelI11Fp32IOBf16WLi120EEv26Group_norm_nhwc_bwd_params)
        .other          _Z32group_norm_nhwc_bwd_scale_kernelI11Fp32IOBf16WLi120EEv26Group_norm_nhwc_bwd_params,@"STO_CUDA_ENTRY STV_DEFAULT"
_Z32group_norm_nhwc_bwd_scale_kernelI11Fp32IOBf16WLi120EEv26Group_norm_nhwc_bwd_params:
.text._Z32group_norm_nhwc_bwd_scale_kernelI11Fp32IOBf16WLi120EEv26Group_norm_nhwc_bwd_params:
        /* <DEDUP_REMOVED lines=85> */
.L_x_165:
[----:B------:R-:W-:Y:S05]  /*0550*/  BSYNC B0 ;  /* 0x0000000000007941 */ /* 0x000fea0003800000 */
.L_x_164:
        /* <DEDUP_REMOVED lines=64> */
.L_x_167:
[----:B------:R-:W-:Y:S05]  /*0960*/  @!P1 BRA `(.L_x_166) ;  /* 0x000006a000009947 */ /* 0x000fea0003800000 */
[----:B------:R-:W-:-:S04]  /*0970*/  IADD3 R15, R15, 0x1, RZ ;  /* 0x000000010f0f7810 */ /* 0x000fc80007ffe0ff */
[----:B------:R-:W-:Y:S02]  /*0980*/  SHF.R.S32.HI R29, RZ, 0x1f, R15 ;  /* 0x0000001fff1d7819 */ /* 0x000fe4000001140f */
.L_x_171:
        /* <DEDUP_REMOVED lines=66> */
.L_x_169:
[----:B------:R-:W-:Y:S05]  /*0db0*/  BSYNC B0 ;  /* 0x0000000000007941 */ /* 0x000fea0003800000 */
.L_x_168:
        /* <DEDUP_REMOVED lines=23> */
.L_x_170:
        /* <DEDUP_REMOVED lines=14> */
.L_x_166:
        /* <DEDUP_REMOVED lines=41> */
.L_x_172:
        /* <DEDUP_REMOVED lines=14> */
.L_x_3191:


//--------------------- .text._Z32group_norm_nhwc_bwd_scale_kernelI11Fp32IOBf16WLi140EEv26Group_norm_nhwc_bwd_params --------------------------
	.section	.text._Z32group_norm_nhwc_bwd_scale_kernelI11Fp32IOBf16WLi140EEv26Group_norm_nhwc_bwd_params,"ax",@progbits
	.sectioninfo	@"SHI_REGISTERS=40"
	.align	128
        .global         _Z32group_norm_nhwc_bwd_scale_kernelI11Fp32IOBf16WLi140EEv26Group_norm_nhwc_bwd_params
        .type           _Z32group_norm_nhwc_bwd_scale_kernelI11Fp32IOBf16WLi140EEv26Group_norm_nhwc_bwd_params,@function
        .size           _Z32group_norm_nhwc_bwd_scale_kernelI11Fp32IOBf16WLi140EEv26Group_norm_nhwc_bwd_params,(.L_x_3192 - _Z32group_norm_nhwc_bwd_scale_kernelI11Fp32IOBf16WLi140EEv26Group_norm_nhwc_bwd_params)
        .other          _Z32group_norm_nhwc_bwd_scale_kernelI11Fp32IOBf16WLi140EEv26Group_norm_nhwc_bwd_params,@"STO_CUDA_ENTRY STV_DEFAULT"
_Z32group_norm_nhwc_bwd_scale_kernelI11Fp32IOBf16WLi140EEv26Group_norm_nhwc_bwd_params:
.text._Z32group_norm_nhwc_bwd_scale_kernelI11Fp32IOBf16WLi140EEv26Group_norm_nhwc_bwd_params:
        /* <DEDUP_REMOVED lines=85> */
.L_x_174:
[----:B------:R-:W-:Y:S05]  /*0550*/  BSYNC B0 ;  /* 0x0000000000007941 */ /* 0x000fea0003800000 */
.L_x_173:
        /* <DEDUP_REMOVED lines=64> */
.L_x_176:
[----:B------:R-:W-:Y:S05]  /*0960*/  @!P1 BRA `(.L_x_175) ;  /* 0x000006a000009947 */ /* 0x000fea0003800000 */
[----:B------:R-:W-:-:S04]  /*0970*/  IADD3 R15, R15, 0x1, RZ ;  /* 0x000000010f0f7810 */ /* 0x000fc80007ffe0ff */
[----:B------:R-:W-:Y:S02]  /*0980*/  SHF.R.S32.HI R29, RZ, 0x1f, R15 ;  /* 0x0000001fff1d7819 */ /* 0x000fe4000001140f */
.L_x_180:
        /* <DEDUP_REMOVED lines=66> */
.L_x_178:
[----:B------:R-:W-:Y:S05]  /*0db0*/  BSYNC B0 ;  /* 0x0000000000007941 */ /* 0x000fea0003800000 */
.L_x_177:
        /* <DEDUP_REMOVED lines=23> */
.L_x_179:
        /* <DEDUP_REMOVED lines=14> */
.L_x_175:
        /* <DEDUP_REMOVED lines=41> */
.L_x_181:
        /* <DEDUP_REMOVED lines=14> */
.L_x_3192:


//--------------------- .text._Z32group_norm_nhwc_bwd_scale_kernelI11Fp32IOBf16WLi160EEv26Group_norm_nhwc_bwd_params --------------------------
	.section	.text._Z32group_norm_nhwc_bwd_scale_kernelI11Fp32IOBf16WLi160EEv26Group_norm_nhwc_bwd_params,"ax",@progbits
	.sectioninfo	@"SHI_REGISTERS=40"
	.align	128
        .global         _Z32group_norm_nhwc_bwd_scale_kernelI11Fp32IOBf16WLi160EEv26Group_norm_nhwc_bwd_params
        .type           _Z32group_norm_nhwc_bwd_scale_kernelI11Fp32IOBf16WLi160EEv26Group_norm_nhwc_bwd_params,@function
        .size           _Z32group_norm_nhwc_bwd_scale_kernelI11Fp32IOBf16WLi160EEv26Group_norm_nhwc_bwd_params,(.L_x_3193 - _Z32group_norm_nhwc_bwd_scale_kernelI11Fp32IOBf16WLi160EEv26Group_norm_nhwc_bwd_params)
        .other          _Z32group_norm_nhwc_bwd_scale_kernelI11Fp32IOBf16WLi160EEv26Group_norm_nhwc_bwd_params,@"STO_CUDA_ENTRY STV_DEFAULT"
_Z32group_norm_nhwc_bwd_scale_kernelI11Fp32IOBf16WLi160EEv26Group_norm_nhwc_bwd_params:
.text._Z32group_norm_nhwc_bwd_scale_kernelI11Fp32IOBf16WLi160EEv26Group_norm_nhwc_bwd_params:
        /* <DEDUP_REMOVED lines=85> */
.L_x_183:
[----:B------:R-:W-:Y:S05]  /*0550*/  BSYNC B0 ;  /* 0x0000000000007941 */ /* 0x000fea0003800000 */
.L_x_182:
        /* <DEDUP_REMOVED lines=64> */
.L_x_185:
[----:B------:R-:W-:Y:S05]  /*0960*/  @!P1 BRA `(.L_x_184) ;  /* 0x000006a000009947 */ /* 0x000fea0003800000 */
[----:B------:R-:W-:-:S04]  /*0970*/  IADD3 R15, R15, 0x1, RZ ;  /* 0x000000010f0f7810 */ /* 0x000fc80007ffe0ff */
[----:B------:R-:W-:Y:S02]  /*0980*/  SHF.R.S32.HI R29, RZ, 0x1f, R15 ;  /* 0x0000001fff1d7819 */ /* 0x000fe4000001140f */
.L_x_189:
        /* <DEDUP_REMOVED lines=66> */
.L_x_187:
[----:B------:R-:W-:Y:S05]  /*0db0*/  BSYNC B0 ;  /* 0x0000000000007941 */ /* 0x000fea0003800000 */
.L_x_186:
        /* <DEDUP_REMOVED lines=23> */
.L_x_188:
        /* <DEDUP_REMOVED lines=14> */
.L_x_184:
        /* <DEDUP_REMOVED lines=41> */
.L_x_190:
        /* <DEDUP_REMOVED lines=14> */
.L_x_3193:


//--------------------- .text._Z32group_norm_nhwc_bwd_scale_kernelI11Fp32IOFp16WLi196EEv26Group_norm_nhwc_bwd_params --------------------------
	.section	.text._Z32group_norm_nhwc_bwd_scale_kernelI11Fp32IOFp16WLi196EEv26Group_norm_nhwc_bwd_params,"ax",@progbits
	.sectioninfo	@"SHI_REGISTERS=40"
	.align	128
        .global         _Z32group_norm_nhwc_bwd_scale_kernelI11Fp32IOFp16WLi196EEv26Group_norm_nhwc_bwd_params
        .type           _Z32group_norm_nhwc_bwd_scale_kernelI11Fp32IOFp16WLi196EEv26Group_norm_nhwc_bwd_params,@function
        .size           _Z32group_norm_nhwc_bwd_scale_kernelI11Fp32IOFp16WLi196EEv26Group_norm_nhwc_bwd_params,(.L_x_3194 - _Z32group_norm_nhwc_bwd_scale_kernelI11Fp32IOFp16WLi196EEv26Group_norm_nhwc_bwd_params)
        .other          _Z32group_norm_nhwc_bwd_scale_kernelI11Fp32IOFp16WLi196EEv26Group_norm_nhwc_bwd_params,@"STO_CUDA_ENTRY STV_DEFAULT"
_Z32group_norm_nhwc_bwd_scale_kernelI11Fp32IOFp16WLi196EEv26Group_norm_nhwc_bwd_params:
.text._Z32group_norm_nhwc_bwd_scale_kernelI11Fp32IOFp16WLi196EEv26Group_norm_nhwc_bwd_params:
        /* <DEDUP_REMOVED lines=17> */
[----:B------:R-:W-:-:S05]  /*0110*/  IMAD.HI.U32 R7, R7, R0, RZ ;  /* 0x0000000007077227 */ /* 0x000fca00078e00ff */
[----:B------:R-:W-:-:S05]  /*0120*/  IADD3 R4, -R7, RZ, RZ ;  /* 0x000000ff07047210 */ /* 0x000fca0007ffe1ff */
[----:B------:R-:W-:-:S05]  /*0130*/  IMAD R0, R3, R4, R0 ;  /* 0x0000000403007224 */ /* 0x000fca00078e0200 */
[----:B------:R-:W-:-:S13]  /*0140*/  ISETP.GT.U32.AND P1, PT, R3, R0, PT ;  /* 0x000000000300720c */ /* 0x000fda0003f24070 */
[----:B------:R-:W-:Y:S01]  /*0150*/  @!P1 IMAD.IADD R0, R0, 0x1, -R3 ;  /* 0x0000000100009824 */ /* 0x000fe200078e0a03 */
[----:B------:R-:W-:Y:S02]  /*0160*/  @!P1 IADD3 R7, R7, 0x1, RZ ;  /* 0x0000000107079810 */ /* 0x000fe40007ffe0ff */
[----:B------:R-:W-:Y:S02]  /*0170*/  ISETP.NE.AND P1, PT, RZ, c[0x0][0x204], PT ;  /* 0x00008100ff007a0c */ /* 0x000fe40003f25270 */
[----:B------:R-:W-:Y:S02]  /*0180*/  ISETP.GE.U32.AND P0, PT, R0, R3, PT ;  /* 0x000000030000720c */ /* 0x000fe40003f06070 */
[----:B------:R-:W0:Y:S01]  /*0190*/  S2R R3, SR_CTAID.Z ;  /* 0x0000000000037919 */ /* 0x000e220000002700 */
[----:B------:R-:W-:-:S04]  /*01a0*/  LOP3.LUT R0, R12, c[0x0][0x204], RZ, 0x3c, !PT ;  /* 0x000081000c007a12 */ /* 0x000fc800078e3cff */
[----:B------:R-:W-:-:S06]  /*01b0*/  ISETP.GE.AND P2, PT, R0, RZ, PT ;  /* 0x000000ff0000720c */ /* 0x000fcc0003f46270 */
[----:B------:R-:W-:-:S07]  /*01c0*/  @P0 IADD3 R7, R7, 0x1, RZ ;  /* 0x0000000107070810 */ /* 0x000fce0007ffe0ff */
[----:B------:R-:W-:Y:S02]  /*01d0*/  @!P2 IADD3 R7, -R7, RZ, RZ ;  /* 0x000000ff0707a210 */ /* 0x000fe40007ffe1ff */
[----:B------:R-:W-:-:S05]  /*01e0*/  @!P1 LOP3.LUT R7, RZ, c[0x0][0x204], RZ, 0x33, !PT ;  /* 0x00008100ff079a12 */ /* 0x000fca00078e33ff */
[----:B0-----:R-:W-:-:S04]  /*01f0*/  IMAD R14, R3, c[0x0][0x1f0], R7 ;  /* 0x00007c00030e7a24 */ /* 0x001fc800078e0207 */
[----:B------:R-:W-:-:S06]  /*0200*/  IMAD.WIDE R14, R14, R15, c[0x0][0x198] ;  /* 0x000066000e0e7625 */ /* 0x000fcc00078e020f */
[----:B------:R-:W2:Y:S01]  /*0210*/  LDG.E.64 R14, [R14.64] ;  /* 0x000000080e0e7981 */ /* 0x000ea2000c1e1b00 */
[----:B------:R-:W-:Y:S01]  /*0220*/  ISETP.GE.AND P0, PT, R7, c[0x0][0x1f0], PT ;  /* 0x00007c0007007a0c */ /* 0x000fe20003f06270 */
[----:B------:R-:W-:Y:S01]  /*0230*/  HFMA2.MMA R11, -RZ, RZ, 0, 0 ;  /* 0x00000000ff0b7435 */ /* 0x000fe200000001ff */
[----:B------:R-:W-:-:S11]  /*0240*/  IMAD.MOV.U32 R28, RZ, RZ, RZ ;  /* 0x000000ffff1c7224 */ /* 0x000fd600078e00ff */
[----:B------:R-:W-:Y:S01]  /*0250*/  @!P0 IMAD.SHL.U32 R0, R3, 0x2, RZ ;  /* 0x0000000203008824 */ /* 0x000fe200078e00ff */
[----:B------:R-:W-:-:S03]  /*0260*/  @!P0 MOV R9, 0x4 ;  /* 0x0000000400098802 */ /* 0x000fc60000000f00 */
[C-C-:B------:R-:W-:Y:S01]  /*0270*/  @!P0 IMAD R6, R0.reuse, c[0x0][0x1f0], R7.reuse ;  /* 0x00007c0000068a24 */ /* 0x140fe200078e0207 */
[----:B------:R-:W-:Y:S02]  /*0280*/  @!P0 IADD3 R4, R0, 0x1, RZ ;  /* 0x0000000100048810 */ /* 0x000fe40007ffe0ff */
[----:B------:R-:W0:Y:S03]  /*0290*/  S2R R0, SR_CTAID.Y ;  /* 0x0000000000007919 */ /* 0x000e260000002600 */
[----:B------:R-:W-:Y:S02]  /*02a0*/  @!P0 IMAD R4, R4, c[0x0][0x1f0], R7 ;  /* 0x00007c0004048a24 */ /* 0x000fe400078e0207 */
[----:B------:R-:W-:-:S04]  /*02b0*/  @!P0 IMAD.WIDE R6, R6, R9, c[0x0][0x1b8] ;  /* 0x00006e0006068625 */ /* 0x000fc800078e0209 */
[----:B------:R-:W-:Y:S01]  /*02c0*/  @!P0 IMAD.WIDE R8, R4, R9, c[0x0][0x1b8] ;  /* 0x00006e0004088625 */ /* 0x000fe200078e0209 */
[----:B------:R1:W5:Y:S01]  /*02d0*/  @!P0 LDG.E R11, [R6.64] ;  /* 0x00000008060b8981 */ /* 0x000362000c1e1900 */
[----:B------:R-:W-:-:S03]  /*02e0*/  MOV R13, c[0x0][0x1fc] ;  /* 0x00007f00000d7a02 */ /* 0x000fc60000000f00 */
[----:B------:R3:W5:Y:S01]  /*02f0*/  @!P0 LDG.E R28, [R8.64] ;  /* 0x00000008081c8981 */ /* 0x000762000c1e1900 */
[----:B------:R-:W-:Y:S01]  /*0300*/  BSSY B0, `(.L_x_191) ;  /* 0x0000025000007945 */ /* 0x000fe20003800000 */
[----:B-1----:R-:W-:Y:S01]  /*0310*/  IMAD.MOV.U32 R7, RZ, RZ, RZ ;  /* 0x000000ffff077224 */ /* 0x002fe200078e00ff */
        /* <DEDUP_REMOVED lines=9> */
[----:B------:R-:W-:Y:S01]  /*03b0*/  SHF.R.S32.HI R13, RZ, 0x1f, R12 ;  /* 0x0000001fff0d7819 */ /* 0x000fe2000001140c */
[----:B------:R-:W-:Y:S01]  /*03c0*/  @P2 FADD.FTZ R16, R16, c[0x0][0x1a0] ;  /* 0x0000680010102621 */ /* 0x000fe20000010000 */
[----:B------:R-:W-:Y:S01]  /*03d0*/  ISETP.LT.AND.EX P1, PT, R4, c[0x0][0x1e4], PT, P1 ;  /* 0x0000790004007a0c */ /* 0x000fe20003f21310 */
[----:B------:R-:W-:Y:S01]  /*03e0*/  HFMA2.MMA R4, -RZ, RZ, 1.875, 0 ;  /* 0x3f800000ff047435 */ /* 0x000fe200000001ff */
[----:B------:R-:W-:Y:S02]  /*03f0*/  ISETP.GE.AND.EX P0, PT, R13, c[0x0][0x1dc], PT, P0 ;  /* 0x000077000d007a0c */ /* 0x000fe40003f06300 */
[----:B------:R-:W-:Y:S02]  /*0400*/  SEL R6, R10, c[0x0][0x1e0], P1 ;  /* 0x000078000a067a07 */ /* 0x000fe40000800000 */
[----:B------:R-:W-:-:S05]  /*0410*/  MOV R10, RZ ;  /* 0x000000ff000a7202 */ /* 0x000fca0000000f00 */
[----:B------:R0:W1:Y:S01]  /*0420*/  @P2 MUFU.RSQ R4, R16 ;  /* 0x0000001000042308 */ /* 0x0000620000001400 */
[----:B------:R-:W-:-:S03]  /*0430*/  ISETP.GE.AND P2, PT, R15, R6, PT ;  /* 0x000000060f00720c */ /* 0x000fc60003f46270 */
[----:B------:R-:W-:Y:S05]  /*0440*/  @P0 BRA `(.L_x_192) ;  /* 0x0000010000000947 */ /* 0x000fea0003800000 */
[----:B------:R-:W-:Y:S01]  /*0450*/  ULDC.U8 UR4, c[0x0][0x1f4] ;  /* 0x00007d0000047ab9 */ /* 0x000fe20000000000 */
[----:B------:R-:W-:Y:S02]  /*0460*/  SHF.L.U32 R20, R12, 0x1, RZ ;  /* 0x000000010c147819 */ /* 0x000fe400000006ff */
[----:B------:R-:W-:Y:S02]  /*0470*/  ISETP.NE.AND P1, PT, RZ, UR4, PT ;  /* 0x00000004ff007c0c */ /* 0x000fe4000bf25270 */
[----:B0-----:R-:W-:Y:S02]  /*0480*/  IADD3 R16, P3, R20, c[0x0][0x188], RZ ;  /* 0x0000620014107a10 */ /* 0x001fe40007f7e0ff */
[----:B------:R-:W-:-:S04]  /*0490*/  SHF.L.U64.HI R7, R12, 0x1, R13 ;  /* 0x000000010c077819 */ /* 0x000fc8000001020d */
[----:B------:R-:W-:-:S05]  /*04a0*/  IADD3.X R17, R7, c[0x0][0x18c], RZ, P3, !PT ;  /* 0x0000630007117a10 */ /* 0x000fca0001ffe4ff */
[----:B------:R-:W-:Y:S01]  /*04b0*/  @P1 IADD3 R20, P4, R20, c[0x0][0x190], RZ ;  /* 0x0000640014141a10 */ /* 0x000fe20007f9e0ff */
[----:B------:R-:W2:Y:S03]  /*04c0*/  LDG.E.U16 R10, [R16.64+0x2] ;  /* 0x00000208100a7981 */ /* 0x000ea6000c1e1500 */
[----:B------:R-:W-:Y:S02]  /*04d0*/  @P1 IADD3.X R21, R7, c[0x0][0x194], RZ, P4, !PT ;  /* 0x0000650007151a10 */ /* 0x000fe400027fe4ff */
[----:B------:R-:W3:Y:S04]  /*04e0*/  LDG.E.U16 R7, [R16.64] ;  /* 0x0000000810077981 */ /* 0x000ee8000c1e1500 */
[----:B------:R-:W4:Y:S04]  /*04f0*/  @P1 LDG.E.U16 R22, [R20.64] ;  /* 0x0000000814161981 */ /* 0x000f28000c1e1500 */
[----:B------:R-:W4:Y:S01]  /*0500*/  @P1 LDG.E.U16 R19, [R20.64+0x2] ;  /* 0x0000020814131981 */ /* 0x000f22000c1e1500 */
[----:B--2---:R-:W-:-:S02]  /*0510*/  HADD2.F32 R10, -RZ, R10.H0_H0 ;  /* 0x2000000aff0a7230 */ /* 0x004fc40000004100 */
[----:B---3--:R-:W-:Y:S02]  /*0520*/  HADD2.F32 R7, -RZ, R7.H0_H0 ;  /* 0x20000007ff077230 */ /* 0x008fe40000004100 */
[----:B----4-:R-:W-:Y:S02]  /*0530*/  @P1 HADD2.F32 R8, -RZ, R22.H0_H0 ;  /* 0x20000016ff081230 */ /* 0x010fe40000004100 */
[----:B------:R-:W-:Y:S02]  /*0540*/  @P1 HADD2.F32 R9, -RZ, R19.H0_H0 ;  /* 0x20000013ff091230 */ /* 0x000fe40000004100 */
.L_x_192:
[----:B------:R-:W-:Y:S05]  /*0550*/  BSYNC B0 ;  /* 0x0000000000007941 */ /* 0x000fea0003800000 */
.L_x_191:
[----:B-----5:R-:W-:Y:S02]  /*0560*/  FMUL.FTZ R11, R11, c[0x0][0x20c] ;  /* 0x000083000b0b7a20 */ /* 0x020fe40000410000 */
[----:B------:R-:W-:Y:S01]  /*0570*/  FMUL.FTZ R28, R28, c[0x0][0x20c] ;  /* 0x000083001c1c7a20 */ /* 0x000fe20000410000 */
[----:B------:R-:W-:Y:S05]  /*0580*/  @P2 BRA `(.L_x_193) ;  /* 0x00000a8000002947 */ /* 0x000fea0003800000 */
[----:B0-----:R-:W-:Y:S01]  /*0590*/  IMAD.IADD R16, R6, 0x1, -R15 ;  /* 0x0000000106107824 */ /* 0x001fe200078e0a0f */
[----:B------:R-:W-:Y:S01]  /*05a0*/  SHF.R.S32.HI R19, RZ, 0x1f, R3 ;  /* 0x0000001fff137819 */ /* 0x000fe20000011403 */
[----:B------:R-:W-:Y:S01]  /*05b0*/  ULDC.U8 UR4, c[0x0][0x1f4] ;  /* 0x00007d0000047ab9 */ /* 0x000fe20000000000 */
[----:B------:R-:W-:-:S02]  /*05c0*/  IADD3 R17, -R15, -0x2, RZ ;  /* 0xfffffffe0f117810 */ /* 0x000fc40007ffe1ff */
[----:B------:R-:W-:Y:S02]  /*05d0*/  LOP3.LUT R16, R16, 0x1, RZ, 0xc0, !PT ;  /* 0x0000000110107812 */ /* 0x000fe400078ec0ff */
[----:B------:R-:W-:Y:S02]  /*05e0*/  LOP3.LUT R20, RZ, R6, RZ, 0x33, !PT ;  /* 0x00000006ff147212 */ /* 0x000fe400078e33ff */
[----:B------:R-:W-:Y:S02]  /*05f0*/  ISETP.NE.U32.AND P2, PT, R16, 0x1, PT ;  /* 0x000000011000780c */ /* 0x000fe40003f45070 */
[----:B------:R-:W-:Y:S01]  /*0600*/  ISETP.NE.AND P1, PT, R17, R20, PT ;  /* 0x000000141100720c */ /* 0x000fe20003f25270 */
[----:B------:R-:W-:Y:S02]  /*0610*/  IMAD R20, R19, c[0x0][0x1e8], RZ ;  /* 0x00007a0013147a24 */ /* 0x000fe400078e02ff */
[----:B------:R-:W-:-:S04]  /*0620*/  IMAD.WIDE.U32 R16, R3, c[0x0][0x1e8], R12 ;  /* 0x00007a0003107a25 */ /* 0x000fc800078e000c */
[----:B------:R-:W-:-:S05]  /*0630*/  IMAD R19, R3, c[0x0][0x1ec], R20 ;  /* 0x00007b0003137a24 */ /* 0x000fca00078e0214 */
[----:B------:R-:W-:Y:S01]  /*0640*/  IADD3 R19, R17, R19, RZ ;  /* 0x0000001311137210 */ /* 0x000fe20007ffe0ff */
        /* <DEDUP_REMOVED lines=49> */
.L_x_194:
[----:B------:R-:W-:Y:S05]  /*0960*/  @!P1 BRA `(.L_x_193) ;  /* 0x000006a000009947 */ /* 0x000fea0003800000 */
[----:B------:R-:W-:-:S04]  /*0970*/  IADD3 R15, R15, 0x1, RZ ;  /* 0x000000010f0f7810 */ /* 0x000fc80007ffe0ff */
[----:B------:R-:W-:Y:S02]  /*0980*/  SHF.R.S32.HI R29, RZ, 0x1f, R15 ;  /* 0x0000001fff1d7819 */ /* 0x000fe4000001140f */
.L_x_198:
[----:B0-----:R-:W-:Y:S01]  /*0990*/  IADD3 R23, P1, R15, -0x1, RZ ;  /* 0xffffffff0f177810 */ /* 0x001fe20007f3e0ff */
[----:B------:R-:W-:Y:S01]  /*09a0*/  CS2R R24, SRZ ;  /* 0x0000000000187805 */ /* 0x000fe2000001ff00 */
[----:B------:R-:W-:Y:S02]  /*09b0*/  MOV R21, R19 ;  /* 0x0000001300157202 */ /* 0x000fe40000000f00 */
[----:B------:R-:W-:-:S05]  /*09c0*/  IADD3.X R20, R29, -0x1, RZ, P1, !PT ;  /* 0xffffffff1d147810 */ /* 0x000fca0000ffe4ff */
[----:B------:R-:W-:Y:S01]  /*09d0*/  IMAD R22, R20, c[0x0][0x1d8], RZ ;  /* 0x0000760014167a24 */ /* 0x000fe200078e02ff */
[----:B------:R-:W-:-:S05]  /*09e0*/  MOV R20, R16 ;  /* 0x0000001000147202 */ /* 0x000fca0000000f00 */
[----:B------:R-:W-:-:S04]  /*09f0*/  IMAD.WIDE.U32 R26, R23, c[0x0][0x1d8], R20 ;  /* 0x00007600171a7a25 */ /* 0x000fc800078e0014 */
[----:B------:R-:W-:Y:S01]  /*0a00*/  IMAD R23, R23, c[0x0][0x1dc], R22 ;  /* 0x0000770017177a24 */ /* 0x000fe200078e0216 */
[----:B------:R-:W-:-:S03]  /*0a10*/  @!P0 SHF.L.U32 R30, R26, 0x2, RZ ;  /* 0x000000021a1e8819 */ /* 0x000fc600000006ff */
[----:B------:R-:W-:Y:S01]  /*0a20*/  IMAD.IADD R27, R27, 0x1, R23 ;  /* 0x000000011b1b7824 */ /* 0x000fe200078e0217 */
[----:B------:R-:W-:-:S04]  /*0a30*/  @!P0 IADD3 R32, P1, R30, c[0x0][0x180], RZ ;  /* 0x000060001e208a10 */ /* 0x000fc80007f3e0ff */
        /* <DEDUP_REMOVED lines=47> */
[C---:B------:R-:W-:Y:S02]  /*0d30*/  SHF.L.U32 R22, R20.reuse, 0x2, RZ ;  /* 0x0000000214167819 */ /* 0x040fe400000006ff */
[----:B------:R-:W-:Y:S02]  /*0d40*/  SHF.L.U64.HI R23, R20, 0x2, R33 ;  /* 0x0000000214177819 */ /* 0x000fe40000010221 */
[C---:B------:R-:W-:Y:S02]  /*0d50*/  IADD3 R24, P1, R22.reuse, c[0x0][0x180], RZ ;  /* 0x0000600016187a10 */ /* 0x040fe40007f3e0ff */
[----:B------:R-:W-:Y:S02]  /*0d60*/  IADD3 R22, P2, R22, c[0x0][0x178], RZ ;  /* 0x00005e0016167a10 */ /* 0x000fe40007f5e0ff */
[C---:B------:R-:W-:Y:S02]  /*0d70*/  IADD3.X R25, R23.reuse, c[0x0][0x184], RZ, P1, !PT ;  /* 0x0000610017197a10 */ /* 0x040fe40000ffe4ff */
[----:B------:R-:W-:-:S04]  /*0d80*/  IADD3.X R23, R23, c[0x0][0x17c], RZ, P2, !PT ;  /* 0x00005f0017177a10 */ /* 0x000fc800017fe4ff */
[----:B------:R-:W5:Y:S04]  /*0d90*/  LDG.E.64 R24, [R24.64] ;  /* 0x0000000818187981 */ /* 0x000f68000c1e1b00 */
[----:B------:R-:W5:Y:S02]  /*0da0*/  LDG.E.64 R22, [R22.64] ;  /* 0x0000000816167981 */ /* 0x000f64000c1e1b00 */
.L_x_196:
[----:B------:R-:W-:Y:S05]  /*0db0*/  BSYNC B0 ;  /* 0x0000000000007941 */ /* 0x000fea0003800000 */
.L_x_195:
        /* <DEDUP_REMOVED lines=23> */
.L_x_197:
        /* <DEDUP_REMOVED lines=14> */
.L_x_193:
        /* <DEDUP_REMOVED lines=9> */
[----:B------:R-:W-:Y:S01]  /*10a0*/  IMAD.MOV.U32 R0, RZ, RZ, c[0x0][0x1c0] ;  /* 0x00007000ff007624 */ /* 0x000fe200078e00ff */
[----:B------:R-:W-:Y:S02]  /*10b0*/  ULDC.64 UR4, c[0x0][0x1d8] ;  /* 0x0000760000047ab9 */ /* 0x000fe40000000a00 */
[----:B------:R-:W-:Y:S01]  /*10c0*/  USHF.L.U32 UR7, UR4, 0x2, URZ ;  /* 0x0000000204077899 */ /* 0x000fe2000800063f */
        /* <DEDUP_REMOVED lines=24> */
[----:B--2---:R-:W-:-:S02]  /*1250*/  F2FP.PACK_AB R15, R3, R4 ;  /* 0x00000004030f723e */ /* 0x004fc400000000ff */
[----:B---3--:R-:W-:-:S03]  /*1260*/  F2FP.PACK_AB R5, R9, R6 ;  /* 0x000000060905723e */ /* 0x008fc600000000ff */
[----:B------:R-:W-:Y:S04]  /*1270*/  STG.E [R10.64], R15 ;  /* 0x0000000f0a007986 */ /* 0x000fe8000c101908 */
[----:B------:R-:W-:Y:S01]  /*1280*/  STG.E [R12.64], R5 ;  /* 0x000000050c007986 */ /* 0x000fe2000c101908 */
[----:B------:R-:W-:Y:S05]  /*1290*/  EXIT ;  /* 0x000000000000794d */ /* 0x000fea0003800000 */
.L_x_199:
        /* <DEDUP_REMOVED lines=14> */
.L_x_3194:


//--------------------- .text._Z32group_norm_nhwc_bwd_scale_kernelI11Fp32IOFp16WLi168EEv26Group_norm_nhwc_bwd_params --------------------------
	.section	.text._Z32group_norm_nhwc_bwd_scale_kernelI11Fp32IOFp16WLi168EEv26Group_norm_nhwc_bwd_params,"ax",@progbits
	.sectioninfo	@"SHI_REGISTERS=40"
	.align	128
        .global         _Z32group_norm_nhwc_bwd_scale_kernelI11Fp32IOFp16WLi168EEv26Group_norm_nhwc_bwd_params
        .type           _Z32group_norm_nhwc_bwd_scale_kernelI11Fp32IOFp16WLi168EEv26Group_norm_nhwc_bwd_params,@function
        .size           _Z32group_norm_nhwc_bwd_scale_kernelI11Fp32IOFp16WLi168EEv26Group_norm_nhwc_bwd_params,(.L_x_3195 - _Z32group_norm_nhwc_bwd_scale_kernelI11Fp32IOFp16WLi168EEv26Group_norm_nhwc_bwd_params)
        .other          _Z32group_norm_nhwc_bwd_scale_kernelI11Fp32IOFp16WLi168EEv26Group_norm_nhwc_bwd_params,@"STO_CUDA_ENTRY STV_DEFAULT"
_Z32group_norm_nhwc_bwd_scale_kernelI11Fp32IOFp16WLi168EEv26Group_norm_nhwc_bwd_params:
.text._Z32group_norm_nhwc_bwd_scale_kernelI11Fp32IOFp16WLi168EEv26Group_norm_nhwc_bwd_params:
        /* <DEDUP_REMOVED lines=85> */
.L_x_201:
[----:B------:R-:W-:Y:S05]  /*0550*/  BSYNC B0 ;  /* 0x0000000000007941 */ /* 0x000fea0003800000 */
.L_x_200:
        /* <DEDUP_REMOVED lines=64> */
.L_x_203:
[----:B------:R-:W-:Y:S05]  /*0960*/  @!P1 BRA `(.L_x_202) ;  /* 0x000006a000009947 */ /* 0x000fea0003800000 */
[----:B------:R-:W-:-:S04]  /*0970*/  IADD3 R15, R15, 0x1, RZ ;  /* 0x000000010f0f7810 */ /* 0x000fc80007ffe0ff */
[----:B------:R-:W-:Y:S02]  /*0980*/  SHF.R.S32.HI R29, RZ, 0x1f, R15 ;  /* 0x0000001fff1d7819 */ /* 0x000fe4000001140f */
.L_x_207:
        /* <DEDUP_REMOVED lines=66> */
.L_x_205:
[----:B------:R-:W-:Y:S05]  /*0db0*/  BSYNC B0 ;  /* 0x0000000000007941 */ /* 0x000fea0003800000 */
.L_x_204:
        /* <DEDUP_REMOVED lines=23> */
.L_x_206:
        /* <DEDUP_REMOVED lines=14> */
.L_x_202:
        /* <DEDUP_REMOVED lines=41> */
.L_x_208:
        /* <DEDUP_REMOVED lines=14> */
.L_x_3195:


//--------------------- .text._Z32group_norm_nhwc_bwd_scale_kernelI11Fp32IOFp16WLi64EEv26Group_norm_nhwc_bwd_params --------------------------
	.section	.text._Z32group_norm_nhwc_bwd_scale_kernelI11Fp32IOFp16WLi64EEv26Group_norm_nhwc_bwd_params,"ax",@progbits
	.sectioninfo	@"SHI_REGISTERS=40"
	.align	128
        .global         _Z32group_norm_nhwc_bwd_scale_kernelI11Fp32IOFp16WLi64EEv26Group_norm_nhwc_bwd_params
        .type           _Z32group_norm_nhwc_bwd_scale_kernelI11Fp32IOFp16WLi64EEv26Group_norm_nhwc_bwd_params,@function
        .size           _Z32group_norm_nhwc_bwd_scale_kernelI11Fp32IOFp16WLi64EEv26Group_norm_nhwc_bwd_params,(.L_x_3196 - _Z32group_norm_nhwc_bwd_scale_kernelI11Fp32IOFp16WLi64EEv26Group_norm_nhwc_bwd_params)
        .other          _Z32group_norm_nhwc_bwd_scale_kernelI11Fp32IOFp16WLi64EEv26Group_norm_nhwc_bwd_params,@"STO_CUDA_ENTRY STV_DEFAULT"
_Z32group_norm_nhwc_bwd_scale_kernelI11Fp32IOFp16WLi64EEv26Group_norm_nhwc_bwd_params:
.text._Z32group_norm_nhwc_bwd_scale_kernelI11Fp32IOFp16WLi64EEv26Group_norm_nhwc_bwd_params:
        /* <DEDUP_REMOVED lines=85> */
.L_x_210:
[----:B------:R-:W-:Y:S05]  /*0550*/  BSYNC B0 ;  /* 0x0000000000007941 */ /* 0x000fea0003800000 */
.L_x_209:
        /* <DEDUP_REMOVED lines=64> */
.L_x_212:
[----:B------:R-:W-:Y:S05]  /*0960*/  @!P1 BRA `(.L_x_211) ;  /* 0x000006a000009947 */ /* 0x000fea0003800000 */
[----:B------:R-:W-:-:S04]  /*0970*/  IADD3 R15, R15, 0x1, RZ ;  /* 0x000000010f0f7810 */ /* 0x000fc80007ffe0ff */
[----:B------:R-:W-:Y:S02]  /*0980*/  SHF.R.S32.HI R29, RZ, 0x1f, R15 ;  /* 0x0000001fff1d7819 */ /* 0x000fe4000001140f */
.L_x_216:
        /* <DEDUP_REMOVED lines=66> */
.L_x_214:
[----:B------:R-:W-:Y:S05]  /*0db0*/  BSYNC B0 ;  /* 0x0000000000007941 */ /* 0x000fea0003800000 */
.L_x_213:
        /* <DEDUP_REMOVED lines=23> */
.L_x_215:
        /* <DEDUP_REMOVED lines=14> */
.L_x_211:
        /* <DEDUP_REMOVED lines=41> */
.L_x_217:
        /* <DEDUP_REMOVED lines=14> */
.L_x_3196:


//--------------------- .text._Z32group_norm_nhwc_bwd_scale_kernelI11Fp32IOFp16WLi128EEv26Group_norm_nhwc_bwd_params --------------------------
	.section	.text._Z32group_norm_nhwc_bwd_scale_kernelI11Fp32IOFp16WLi128EEv26Group_norm_nhwc_bwd_params,"ax",@progbits
	.sectioninfo	@"SHI_REGISTERS=40"
	.align	128
        .global         _Z32group_norm_nhwc_bwd_scale_kernelI11Fp32IOFp16WLi128EEv26Group_norm_nhwc_bwd_params
        .type           _Z32group_norm_nhwc_bwd_scale_kernelI11Fp32IOFp16WLi128EEv26Group_norm_nhwc_bwd_params,@function
        .size           _Z32group_norm_nhwc_bwd_scale_kernelI11Fp32IOFp16WLi128EEv26Group_norm_nhwc_bwd_params,(.L_x_3197 - _Z32group_norm_nhwc_bwd_scale_kernelI11Fp32IOFp16WLi128EEv26Group_norm_nhwc_bwd_params)
        .other          _Z32group_norm_nhwc_bwd_scale_kernelI11Fp32IOFp16WLi128EEv26Group_norm_nhwc_bwd_params,@"STO_CUDA_ENTRY STV_DEFAULT"
_Z32group_norm_nhwc_bwd_scale_kernelI11Fp32IOFp16WLi128EEv26Group_norm_nhwc_bwd_params:
.text._Z32group_norm_nhwc_bwd_scale_kernelI11Fp32IOFp16WLi128EEv26Group_norm_nhwc_bwd_params:
        /* <DEDUP_REMOVED lines=85> */
.L_x_219:
[----:B------:R-:W-:Y:S05]  /*0550*/  BSYNC B0 ;  /* 0x0000000000007941 */ /* 0x000fea0003800000 */
.L_x_218:
        /* <DEDUP_REMOVED lines=64> */
.L_x_221:
[----:B------:R-:W-:Y:S05]  /*0960*/  @!P1 BRA `(.L_x_220) ;  /* 0x000006a000009947 */ /* 0x000fea0003800000 */
[----:B------:R-:W-:-:S04]  /*0970*/  IADD3 R15, R15, 0x1, RZ ;  /* 0x000000010f0f7810 */ /* 0x000fc80007ffe0ff */
[----:B------:R-:W-:Y:S02]  /*0980*/  SHF.R.S32.HI R29, RZ, 0x1f, R15 ;  /* 0x0000001fff1d7819 */ /* 0x000fe4000001140f */
.L_x_225:
        /* <DEDUP_REMOVED lines=66> */
.L_x_223:
[----:B------:R-:W-:Y:S05]  /*0db0*/  BSYNC B0 ;  /* 0x0000000000007941 */ /* 0x000fea0003800000 */
.L_x_222:
        /* <DEDUP_REMOVED lines=23> */
.L_x_224:
        /* <DEDUP_REMOVED lines=14> */
.L_x_220:
        /* <DEDUP_REMOVED lines=41> */
.L_x_226:
        /* <DEDUP_REMOVED lines=14> */
.L_x_3197:


//--------------------- .text._Z32group_norm_nhwc_bwd_scale_kernelI11Fp32IOFp16WLi192EEv26Group_norm_nhwc_bwd_params --------------------------
	.section	.text._Z32group_norm_nhwc_bwd_scale_kernelI11Fp32IOFp16WLi192EEv26Group_norm_nhwc_bwd_params,"ax",@progbits
	.sectioninfo	@"SHI_REGISTERS=40"
	.align	128
        .global         _Z32group_norm_nhwc_bwd_scale_kernelI11Fp32IOFp16WLi192EEv26Group_norm_nhwc_bwd_params
        .type           _Z32group_norm_nhwc_bwd_scale_kernelI11Fp32IOFp16WLi192EEv26Group_norm_nhwc_bwd_params,@function
        .size           _Z32group_norm_nhwc_bwd_scale_kernelI11Fp32IOFp16WLi192EEv26Group_norm_nhwc_bwd_params,(.L_x_3198 - _Z32group_norm_nhwc_bwd_scale_kernelI11Fp32IOFp16WLi192EEv26Group_norm_nhwc_bwd_params)
        .other          _Z32group_norm_nhwc_bwd_scale_kernelI11Fp32IOFp16WLi192EEv26Group_norm_nhwc_bwd_params,@"STO_CUDA_ENTRY STV_DEFAULT"
_Z32group_norm_nhwc_bwd_scale_kernelI11Fp32IOFp16WLi192EEv26Group_norm_nhwc_bwd_params:
.text._Z32group_norm_nhwc_bwd_scale_kernelI11Fp32IOFp16WLi192EEv26Group_norm_nhwc_bwd_params:
        /* <DEDUP_REMOVED lines=85> */
.L_x_228:
[----:B------:R-:W-:Y:S05]  /*0550*/  BSYNC B0 ;  /* 0x0000000000007941 */ /* 0x000fea0003800000 */
.L_x_227:
        /* <DEDUP_REMOVED lines=64> */
.L_x_230:
[----:B------:R-:W-:Y:S05]  /*0960*/  @!P1 BRA `(.L_x_229) ;  /* 0x000006a000009947 */ /* 0x000fea0003800000 */
[----:B------:R-:W-:-:S04]  /*0970*/  IADD3 R15, R15, 0x1, RZ ;  /* 0x000000010f0f7810 */ /* 0x000fc80007ffe0ff */
[----:B------:R-:W-:Y:S02]  /*0980*/  SHF.R.S32.HI R29, RZ, 0x1f, R15 ;  /* 0x0000001fff1d7819 */ /* 0x000fe4000001140f */
.L_x_234:
        /* <DEDUP_REMOVED lines=66> */
.L_x_232:
[----:B------:R-:W-:Y:S05]  /*0db0*/  BSYNC B0 ;  /* 0x0000000000007941 */ /* 0x000fea0003800000 */
.L_x_231:
        /* <DEDUP_REMOVED lines=23> */
.L_x_233:
        /* <DEDUP_REMOVED lines=14> */
.L_x_229:
        /* <DEDUP_REMOVED lines=41> */
.L_x_235:
        /* <DEDUP_REMOVED lines=14> */
.L_x_3198:


//--------------------- .text._Z32group_norm_nhwc_bwd_scale_kernelI11Fp32IOFp16WLi448EEv26Group_norm_nhwc_bwd_params --------------------------
	.section	.text._Z32group_norm_nhwc_bwd_scale_kernelI11Fp32IOFp16WLi448EEv26Group_norm_nhwc_bwd_params,"ax",@progbits
	.sectioninfo	@"SHI_REGISTERS=40"
	.align	128
        .global         _Z32group_norm_nhwc_bwd_scale_kernelI11Fp32IOFp16WLi448EEv26Group_norm_nhwc_bwd_params
        .type           _Z32group_norm_nhwc_bwd_scale_kernelI11Fp32IOFp16WLi448EEv26Group_norm_nhwc_bwd_params,@function
        .size           _Z32group_norm_nhwc_bwd_scale_kernelI11Fp32IOFp16WLi448EEv26Group_norm_nhwc_bwd_params,(.L_x_3199 - _Z32group_norm_nhwc_bwd_scale_kernelI11Fp32IOFp16WLi448EEv26Group_norm_nhwc_bwd_params)
        .other          _Z32group_norm_nhwc_bwd_scale_kernelI11Fp32IOFp16WLi448EEv26Group_norm_nhwc_bwd_params,@"STO_CUDA_ENTRY STV_DEFAULT"
_Z32group_norm_nhwc_bwd_scale_kernelI11Fp32IOFp16WLi448EEv26Group_norm_nhwc_bwd_params:
.text._Z32group_norm_nhwc_bwd_scale_kernelI11Fp32IOFp16WLi448EEv26Group_norm_nhwc_bwd_params:
        /* <DEDUP_REMOVED lines=85> */
.L_x_237:
[----:B------:R-:W-:Y:S05]  /*0550*/  BSYNC B0 ;  /* 0x0000000000007941 */ /* 0x000fea0003800000 */
.L_x_236:
        /* <DEDUP_REMOVED lines=64> */
.L_x_239:
[----:B------:R-:W-:Y:S05]  /*0960*/  @!P1 BRA `(.L_x_238) ;  /* 0x000006a000009947 */ /* 0x000fea0003800000 */
[----:B------:R-:W-:-:S04]  /*0970*/  IADD3 R15, R15, 0x1, RZ ;  /* 0x000000010f0f7810 */ /* 0x000fc80007ffe0ff */
[----:B------:R-:W-:Y:S02]  /*0980*/  SHF.R.S32.HI R29, RZ, 0x1f, R15 ;  /* 0x0000001fff1d7819 */ /* 0x000fe4000001140f */
.L_x_243:
        /* <DEDUP_REMOVED lines=66> */
.L_x_241:
[----:B------:R-:W-:Y:S05]  /*0db0*/  BSYNC B0 ;  /* 0x0000000000007941 */ /* 0x000fea0003800000 */
.L_x_240:
        /* <DEDUP_REMOVED lines=23> */
.L_x_242:
        /* <DEDUP_REMOVED lines=14> */
.L_x_238:
        /* <DEDUP_REMOVED lines=41> */
.L_x_244:
        /* <DEDUP_REMOVED lines=14> */
.L_x_3199:


//--------------------- .text._Z32group_norm_nhwc_bwd_scale_kernelI11Fp32IOFp16WLi256EEv26Group_norm_nhwc_bwd_params --------------------------
	.section	.text._Z32group_norm_nhwc_bwd_scale_kernelI11Fp32IOFp16WLi256EEv26Group_norm_nhwc_bwd_params,"ax",@progbits
	.sectioninfo	@"SHI_REGISTERS=40"
	.align	128
        .global         _Z32group_norm_nhwc_bwd_scale_kernelI11Fp32IOFp16WLi256EEv26Group_norm_nhwc_bwd_params
        .type           _Z32group_norm_nhwc_bwd_scale_kernelI11Fp32IOFp16WLi256EEv26Group_norm_nhwc_bwd_params,@function
        .size           _Z32group_norm_nhwc_bwd_scale_kernelI11Fp32IOFp16WLi256EEv26Group_norm_nhwc_bwd_params,(.L_x_3200 - _Z32group_norm_nhwc_bwd_scale_kernelI11Fp32IOFp16WLi256EEv26Group_norm_nhwc_bwd_params)
        .other          _Z32group_norm_nhwc_bwd_scale_kernelI11Fp32IOFp16WLi256EEv26Group_norm_nhwc_bwd_params,@"STO_CUDA_ENTRY STV_DEFAULT"
_Z32group_norm_nhwc_bwd_scale_kernelI11Fp32IOFp16WLi256EEv26Group_norm_nhwc_bwd_params:
.text._Z32group_norm_nhwc_bwd_scale_kernelI11Fp32IOFp16WLi256EEv26Group_norm_nhwc_bwd_params:
        /* <DEDUP_REMOVED lines=85> */
.L_x_246:
[----:B------:R-:W-:Y:S05]  /*0550*/  BSYNC B0 ;  /* 0x0000000000007941 */ /* 0x000fea0003800000 */
.L_x_245:
        /* <DEDUP_REMOVED lines=64> */
.L_x_248:
[----:B------:R-:W-:Y:S05]  /*0960*/  @!P1 BRA `(.L_x_247) ;  /* 0x000006a000009947 */ /* 0x000fea0003800000 */
[----:B------:R-:W-:-:S04]  /*0970*/  IADD3 R15, R15, 0x1, RZ ;  /* 0x000000010f0f7810 */ /* 0x000fc80007ffe0ff */
[----:B------:R-:W-:Y:S02]  /*0980*/  SHF.R.S32.HI R29, RZ, 0x1f, R15 ;  /* 0x0000001fff1d7819 */ /* 0x000fe4000001140f */
.L_x_252:
        /* <DEDUP_REMOVED lines=66> */
.L_x_250:
[----:B------:R-:W-:Y:S05]  /*0db0*/  BSYNC B0 ;  /* 0x0000000000007941 */ /* 0x000fea0003800000 */
.L_x_249:
        /* <DEDUP_REMOVED lines=23> */
.L_x_251:
        /* <DEDUP_REMOVED lines=14> */
.L_x_247:
        /* <DEDUP_REMOVED lines=41> */
.L_x_253:
        /* <DEDUP_REMOVED lines=14> */
.L_x_3200:


//--------------------- .text._Z32group_norm_nhwc_bwd_scale_kernelI11Fp32IOFp16WLi120EEv26Group_norm_nhwc_bwd_params --------------------------
	.section	.text._Z32group_norm_nhwc_bwd_scale_kernelI11Fp32IOFp16WLi120EEv26Group_norm_nhwc_bwd_params,"ax",@progbits
	.sectioninfo	@"SHI_REGISTERS=40"
	.align	128
        .global         _Z32group_norm_nhwc_bwd_scale_kernelI11Fp32IOFp16WLi120EEv26Group_norm_nhwc_bwd_params
        .type           _Z32group_norm_nhwc_bwd_scale_kernelI11Fp32IOFp16WLi120EEv26Group_norm_nhwc_bwd_params,@function
        .size           _Z32group_norm_nhwc_bwd_scale_kernelI11Fp32IOFp16WLi120EEv26Group_norm_nhwc_bwd_params,(.L_x_3201 - _Z32group_norm_nhwc_bwd_scale_kernelI11Fp32IOFp16WLi120EEv26Group_norm_nhwc_bwd_params)
        .other          _Z32group_norm_nhwc_bwd_scale_kernelI11Fp32IOFp16WLi120EEv26Group_norm_nhwc_bwd_params,@"STO_CUDA_ENTRY STV_DEFAULT"
_Z32group_norm_nhwc_bwd_scale_kernelI11Fp32IOFp16WLi120EEv26Group_norm_nhwc_bwd_params:
.text._Z32group_norm_nhwc_bwd_scale_kernelI11Fp32IOFp16WLi120EEv26Group_norm_nhwc_bwd_params:
        /* <DEDUP_REMOVED lines=85> */
.L_x_255:
[----:B------:R-:W-:Y:S05]  /*0550*/  BSYNC B0 ;  /* 0x0000000000007941 */ /* 0x000fea0003800000 */
.L_x_254:
        /* <DEDUP_REMOVED lines=64> */
.L_x_257:
[----:B------:R-:W-:Y:S05]  /*0960*/  @!P1 BRA `(.L_x_256) ;  /* 0x000006a000009947 */ /* 0x000fea0003800000 */
[----:B------:R-:W-:-:S04]  /*0970*/  IADD3 R15, R15, 0x1, RZ ;  /* 0x000000010f0f7810 */ /* 0x000fc80007ffe0ff */
[----:B------:R-:W-:Y:S02]  /*0980*/  SHF.R.S32.HI R29, RZ, 0x1f, R15 ;  /* 0x0000001fff1d7819 */ /* 0x000fe4000001140f */
.L_x_261:
        /* <DEDUP_REMOVED lines=66> */
.L_x_259:
[----:B------:R-:W-:Y:S05]  /*0db0*/  BSYNC B0 ;  /* 0x0000000000007941 */ /* 0x000fea0003800000 */
.L_x_258:
        /* <DEDUP_REMOVED lines=23> */
.L_x_260:
        /* <DEDUP_REMOVED lines=14> */
.L_x_256:
        /* <DEDUP_REMOVED lines=41> */
.L_x_262:
        /* <DEDUP_REMOVED lines=14> */
.L_x_3201:


//--------------------- .text._Z32group_norm_nhwc_bwd_scale_kernelI11Fp32IOFp16WLi140EEv26Group_norm_nhwc_bwd_params --------------------------
	.section	.text._Z32group_norm_nhwc_bwd_scale_kernelI11Fp32IOFp16WLi140EEv26Group_norm_nhwc_bwd_params,"ax",@progbits
	.sectioninfo	@"SHI_REGISTERS=40"
	.align	128
        .global         _Z32group_norm_nhwc_bwd_scale_kernelI11Fp32IOFp16WLi140EEv26Group_norm_nhwc_bwd_params
        .type           _Z32group_norm_nhwc_bwd_scale_kernelI11Fp32IOFp16WLi140EEv26Group_norm_nhwc_bwd_params,@function
        .size           _Z32group_norm_nhwc_bwd_scale_kernelI11Fp32IOFp16WLi140EEv26Group_norm_nhwc_bwd_params,(.L_x_3202 - _Z32group_norm_nhwc_bwd_scale_kernelI11Fp32IOFp16WLi140EEv26Group_norm_nhwc_bwd_params)
        .other          _Z32group_norm_nhwc_bwd_scale_kernelI11Fp32IOFp16WLi140EEv26Group_norm_nhwc_bwd_params,@"STO_CUDA_ENTRY STV_DEFAULT"
_Z32group_norm_nhwc_bwd_scale_kernelI11Fp32IOFp16WLi140EEv26Group_norm_nhwc_bwd_params:
.text._Z32group_norm_nhwc_bwd_scale_kernelI11Fp32IOFp16WLi140EEv26Group_norm_nhwc_bwd_params:
        /* <DEDUP_REMOVED lines=85> */
.L_x_264:
[----:B------:R-:W-:Y:S05]  /*0550*/  BSYNC B0 ;  /* 0x0000000000007941 */ /* 0x000fea0003800000 */
.L_x_263:
        /* <DEDUP_REMOVED lines=64> */
.L_x_266:
[----:B------:R-:W-:Y:S05]  /*0960*/  @!P1 BRA `(.L_x_265) ;  /* 0x000006a000009947 */ /* 0x000fea0003800000 */
[----:B------:R-:W-:-:S04]  /*0970*/  IADD3 R15, R15, 0x1, RZ ;  /* 0x000000010f0f7810 */ /* 0x000fc80007ffe0ff */
[----:B------:R-:W-:Y:S02]  /*0980*/  SHF.R.S32.HI R29, RZ, 0x1f, R15 ;  /* 0x0000001fff1d7819 */ /* 0x000fe4000001140f */
.L_x_270:
        /* <DEDUP_REMOVED lines=66> */
.L_x_268:
[----:B------:R-:W-:Y:S05]  /*0db0*/  BSYNC B0 ;  /* 0x0000000000007941 */ /* 0x000fea0003800000 */
.L_x_267:
        /* <DEDUP_REMOVED lines=23> */
.L_x_269:
        /* <DEDUP_REMOVED lines=14> */
.L_x_265:
        /* <DEDUP_REMOVED lines=41> */
.L_x_271:
        /* <DEDUP_REMOVED lines=14> */
.L_x_3202:


//--------------------- .text._Z32group_norm_nhwc_bwd_scale_kernelI11Fp32IOFp16WLi160EEv26Group_norm_nhwc_bwd_params --------------------------
	.section	.text._Z32group_norm_nhwc_bwd_scale_kernelI11Fp32IOFp16WLi160EEv26Group_norm_nhwc_bwd_params,"ax",@progbits
	.sectioninfo	@"SHI_REGISTERS=40"
	.align	128
        .global         _Z32group_norm_nhwc_bwd_scale_kernelI11Fp32IOFp16WLi160EEv26Group_norm_nhwc_bwd_params
        .type           _Z32group_norm_nhwc_bwd_scale_kernelI11Fp32IOFp16WLi160EEv26Group_norm_nhwc_bwd_params,@function
        .size           _Z32group_norm_nhwc_bwd_scale_kernelI11Fp32IOFp16WLi160EEv26Group_norm_nhwc_bwd_params,(.L_x_3203 - _Z32group_norm_nhwc_bwd_scale_kernelI11Fp32IOFp16WLi160EEv26Group_norm_nhwc_bwd_params)
        .other          _Z32group_norm_nhwc_bwd_scale_kernelI11Fp32IOFp16WLi160EEv26Group_norm_nhwc_bwd_params,@"STO_CUDA_ENTRY STV_DEFAULT"
_Z32group_norm_nhwc_bwd_scale_kernelI11Fp32IOFp16WLi160EEv26Group_norm_nhwc_bwd_params:
.text._Z32group_norm_nhwc_bwd_scale_kernelI11Fp32IOFp16WLi160EEv26Group_norm_nhwc_bwd_params:
        /* <DEDUP_REMOVED lines=85> */
.L_x_273:
[----:B------:R-:W-:Y:S05]  /*0550*/  BSYNC B0 ;  /* 0x0000000000007941 */ /* 0x000fea0003800000 */
.L_x_272:
        /* <DEDUP_REMOVED lines=64> */
.L_x_275:
[----:B------:R-:W-:Y:S05]  /*0960*/  @!P1 BRA `(.L_x_274) ;  /* 0x000006a000009947 */ /* 0x000fea0003800000 */
[----:B------:R-:W-:-:S04]  /*0970*/  IADD3 R15, R15, 0x1, RZ ;  /* 0x000000010f0f7810 */ /* 0x000fc80007ffe0ff */
[----:B------:R-:W-:Y:S02]  /*0980*/  SHF.R.S32.HI R29, RZ, 0x1f, R15 ;  /* 0x0000001fff1d7819 */ /* 0x000fe4000001140f */
.L_x_279:
        /* <DEDUP_REMOVED lines=66> */
.L_x_277:
[----:B------:R-:W-:Y:S05]  /*0db0*/  BSYNC B0 ;  /* 0x0000000000007941 */ /* 0x000fea0003800000 */
.L_x_276:
        /* <DEDUP_REMOVED lines=23> */
.L_x_278:
        /* <DEDUP_REMOVED lines=14> */
.L_x_274:
        /* <DEDUP_REMOVED lines=41> */
.L_x_280:
        /* <DEDUP_REMOVED lines=14> */
.L_x_3203:


//--------------------- .text._Z32group_norm_nhwc_bwd_scale_kernelI11Bf16IOFp32WLi196EEv26Group_norm_nhwc_bwd_params --------------------------
	.section	.text._Z32group_norm_nhwc_bwd_scale_kernelI11Bf16IOFp32WLi196EEv26Group_norm_nhwc_bwd_params,"ax",@progbits
	.sectioninfo	@"SHI_REGISTERS=32"
	.align	128
        .global         _Z32group_norm_nhwc_bwd_scale_kernelI11Bf16IOFp32WLi196EEv26Group_norm_nhwc_bwd_params
        .type           _Z32group_norm_nhwc_bwd_scale_kernelI11Bf16IOFp32WLi196EEv26Group_norm_nhwc_bwd_params,@function
        .size           _Z32group_norm_nhwc_bwd_scale_kernelI11Bf16IOFp32WLi196EEv26Group_norm_nhwc_bwd_params,(.L_x_3204 - _Z32group_norm_nhwc_bwd_scale_kernelI11Bf16IOFp32WLi196EEv26Group_norm_nhwc_bwd_params)
        .other          _Z32group_norm_nhwc_bwd_scale_kernelI11Bf16IOFp32WLi196EEv26Group_norm_nhwc_bwd_params,@"STO_CUDA_ENTRY STV_DEFAULT"
_Z32group_norm_nhwc_bwd_scale_kernelI11Bf16IOFp32WLi196EEv26Group_norm_nhwc_bwd_params:
.text._Z32group_norm_nhwc_bwd_scale_kernelI11Bf16IOFp32WLi196EEv26Group_norm_nhwc_bwd_params:
[----:B------:R-:W-:Y:S02]  /*0000*/  IMAD.MOV.U32 R1, RZ, RZ, c[0x0][0x28] ;  /* 0x00000a00ff017624 */ /* 0x000fe400078e00ff */
[----:B------:R-:W-:Y:S01]  /*0010*/  IABS R7, c[0x0][0x204] ;  /* 0x0000810000077a13 */ /* 0x000fe20000000000 */
[----:B------:R-:W0:Y:S01]  /*0020*/  S2R R3, SR_TID.X ;  /* 0x0000000000037919 */ /* 0x000e220000002100 */
[----:B------:R-:W-:Y:S01]  /*0030*/  IMAD.MOV.U32 R11, RZ, RZ, 0x8 ;  /* 0x00000008ff0b7424 */ /* 0x000fe200078e00ff */
[----:B------:R-:W-:Y:S01]  /*0040*/  ULDC.64 UR10, c[0x0][0x118] ;  /* 0x00004600000a7ab9 */ /* 0x000fe20000000a00 */
[----:B------:R-:W1:Y:S01]  /*0050*/  I2F.RP R0, R7 ;  /* 0x0000000700007306 */ /* 0x000e620000209400 */
[----:B------:R-:W2:Y:S01]  /*0060*/  S2R R2, SR_CTAID.X ;  /* 0x0000000000027919 */ /* 0x000ea20000002500 */
[----:B------:R-:W-:-:S06]  /*0070*/  IMAD.MOV.U32 R26, RZ, RZ, RZ ;  /* 0x000000ffff1a7224 */ /* 0x000fcc00078e00ff */
[----:B-1----:R-:W1:Y:S01]  /*0080*/  MUFU.RCP R0, R0 ;  /* 0x0000000000007308 */ /* 0x002e620000001000 */
[----:B0-----:R-:W-:-:S04]  /*0090*/  IMAD.SHL.U32 R13, R3, 0x2, RZ ;  /* 0x00000002030d7824 */ /* 0x001fc800078e00ff */
        /* <DEDUP_REMOVED lines=12> */
[----:B------:R-:W-:Y:S01]  /*0160*/  @!P1 IMAD.IADD R0, R0, 0x1, -R7 ;  /* 0x0000000100009824 */ /* 0x000fe200078e0a07 */
[----:B------:R-:W-:Y:S02]  /*0170*/  @!P1 IADD3 R5, R5, 0x1, RZ ;  /* 0x0000000105059810 */ /* 0x000fe40007ffe0ff */
[----:B------:R-:W-:Y:S02]  /*0180*/  ISETP.NE.AND P1, PT, RZ, c[0x0][0x204], PT ;  /* 0x00008100ff007a0c */ /* 0x000fe40003f25270 */
[----:B------:R-:W-:Y:S02]  /*0190*/  ISETP.GE.U32.AND P0, PT, R0, R7, PT ;  /* 0x000000070000720c */ /* 0x000fe40003f06070 */
[----:B------:R-:W-:-:S04]  /*01a0*/  LOP3.LUT R0, R12, c[0x0][0x204], RZ, 0x3c, !PT ;  /* 0x000081000c007a12 */ /* 0x000fc800078e3cff */
[----:B------:R-:W-:Y:S02]  /*01b0*/  ISETP.GE.AND P2, PT, R0, RZ, PT ;  /* 0x000000ff0000720c */ /* 0x000fe40003f46270 */
[----:B------:R-:W0:Y:S05]  /*01c0*/  S2R R0, SR_CTAID.Z ;  /* 0x0000000000007919 */ /* 0x000e2a0000002700 */
        /* <DEDUP_REMOVED lines=8> */
[----:B------:R-:W-:Y:S02]  /*0250*/  @!P0 IMAD.SHL.U32 R4, R0, 0x2, RZ ;  /* 0x0000000200048824 */ /* 0x000fe400078e00ff */
[----:B------:R-:W-:Y:S02]  /*0260*/  @!P0 IMAD.MOV.U32 R17, RZ, RZ, 0x4 ;  /* 0x00000004ff118424 */ /* 0x000fe400078e00ff */
[C---:B------:R-:W-:Y:S01]  /*0270*/  @!P0 IMAD R14, R4.reuse, c[0x0][0x1f0], R7 ;  /* 0x00007c00040e8a24 */ /* 0x040fe200078e0207 */
[----:B------:R-:W-:-:S03]  /*0280*/  @!P0 IADD3 R5, R4, 0x1, RZ ;  /* 0x0000000104058810 */ /* 0x000fc60007ffe0ff */
[----:B------:R-:W-:-:S04]  /*0290*/  @!P0 IMAD.WIDE R14, R14, R17, c[0x0][0x1b8] ;  /* 0x00006e000e0e8625 */ /* 0x000fc800078e0211 */
[----:B------:R-:W-:Y:S01]  /*02a0*/  @!P0 IMAD R16, R5, c[0x0][0x1f0], R7 ;  /* 0x00007c0005108a24 */ /* 0x000fe200078e0207 */
[----:B------:R-:W-:-:S03]  /*02b0*/  MOV R5, RZ ;  /* 0x000000ff00057202 */ /* 0x000fc60000000f00 */
[----:B------:R-:W-:Y:S01]  /*02c0*/  @!P0 IMAD.WIDE R16, R16, R17, c[0x0][0x1b8] ;  /* 0x00006e0010108625 */ /* 0x000fe200078e0211 */
[----:B------:R-:W-:Y:S02]  /*02d0*/  SHF.R.S32.HI R13, RZ, 0x1f, R12 ;  /* 0x0000001fff0d7819 */ /* 0x000fe4000001140c */
[----:B------:R0:W5:Y:S04]  /*02e0*/  @!P0 LDG.E R5, [R14.64] ;  /* 0x0000000a0e058981 */ /* 0x000168000c1e1900 */
[----:B------:R0:W5:Y:S01]  /*02f0*/  @!P0 LDG.E R26, [R16.64] ;  /* 0x0000000a101a8981 */ /* 0x000162000c1e1900 */
[----:B------:R-:W-:-:S04]  /*0300*/  ISETP.GE.U32.AND P0, PT, R12, c[0x0][0x1d8], PT ;  /* 0x000076000c007a0c */ /* 0x000fc80003f06070 */
[----:B------:R-:W-:Y:S01]  /*0310*/  ISETP.GE.AND.EX P0, PT, R13, c[0x0][0x1dc], PT, P0 ;  /* 0x000077000d007a0c */ /* 0x000fe20003f06300 */
[----:B------:R-:W1:Y:S01]  /*0320*/  S2UR UR12, SR_CTAID.Y ;  /* 0x00000000000c79c3 */ /* 0x000e620000002600 */
[----:B------:R-:W-:Y:S01]  /*0330*/  BSSY B0, `(.L_x_281) ;  /* 0x000000e000007945 */ /* 0x000fe20003800000 */
[----:B------:R-:W-:Y:S01]  /*0340*/  CS2R R8, SRZ ;  /* 0x0000000000087805 */ /* 0x000fe2000001ff00 */
[----:B------:R-:W-:-:S09]  /*0350*/  CS2R R6, SRZ ;  /* 0x0000000000067805 */ /* 0x000fd2000001ff00 */
[----:B------:R-:W-:Y:S05]  /*0360*/  @P0 BRA `(.L_x_282) ;  /* 0x000000a000000947 */ /* 0x000fea0003800000 */
[----:B0-----:R-:W-:Y:S01]  /*0370*/  ULDC.U8 UR4, c[0x0][0x1f4] ;  /* 0x00007d0000047ab9 */ /* 0x001fe20000000000 */
[C---:B------:R-:W-:Y:S01]  /*0380*/  IMAD.SHL.U32 R14, R12.reuse, 0x4, RZ ;  /* 0x000000040c0e7824 */ /* 0x040fe200078e00ff */
        /* <DEDUP_REMOVED lines=8> */
.L_x_282:
[----:B0-----:R-:W-:Y:S05]  /*0410*/  BSYNC B0 ;  /* 0x0000000000007941 */ /* 0x001fea0003800000 */
.L_x_281:
[----:B------:R-:W-:Y:S01]  /*0420*/  ULDC UR5, c[0x0][0x1fc] ;  /* 0x00007f0000057ab9 */ /* 0x000fe20000000800 */
[----:B-----5:R-:W-:Y:S01]  /*0430*/  FFMA.FTZ R11, -R10, R10, R11 ;  /* 0x0000000a0a0b7223 */ /* 0x020fe2000001010b */
[----:B-1----:R-:W-:Y:S01]  /*0440*/  UIMAD UR4, UR12, UR5, URZ ;  /* 0x000000050c0472a4 */ /* 0x002fe2000f8e023f */
[----:B------:R-:W-:Y:S01]  /*0450*/  IMAD.MOV.U32 R4, RZ, RZ, 0x3f800000 ;  /* 0x3f800000ff047424 */ /* 0x000fe200078e00ff */
[----:B------:R-:W-:Y:S01]  /*0460*/  ULDC.64 UR8, c[0x0][0x1e0] ;  /* 0x0000780000087ab9 */ /* 0x000fe20000000a00 */
[----:B------:R-:W-:Y:S01]  /*0470*/  FMUL.FTZ R5, R5, c[0x0][0x20c] ;  /* 0x0000830005057a20 */ /* 0x000fe20000410000 */
[----:B------:R-:W-:Y:S01]  /*0480*/  USHF.R.S32.HI UR6, URZ, 0x1f, UR4 ;  /* 0x0000001f3f067899 */ /* 0x000fe20008011404 */
[----:B------:R-:W-:Y:S01]  /*0490*/  FSETP.GTU.FTZ.AND P1, PT, R11, RZ, PT ;  /* 0x000000ff0b00720b */ /* 0x000fe20003f3c000 */
[----:B------:R-:W-:Y:S01]  /*04a0*/  UIADD3 UR7, UP0, UR4, UR5, URZ ;  /* 0x0000000504077290 */ /* 0x000fe2000ff1e03f */
[----:B------:R-:W-:-:S03]  /*04b0*/  FMUL.FTZ R26, R26, c[0x0][0x20c] ;  /* 0x000083001a1a7a20 */ /* 0x000fc60000410000 */
[----:B------:R-:W-:Y:S02]  /*04c0*/  ULEA.HI.X.SX32 UR5, UR5, UR6, 0x1, UP0 ;  /* 0x0000000605057291 */ /* 0x000fe400080f0e3f */
[----:B------:R-:W-:-:S04]  /*04d0*/  UISETP.LT.U32.AND UP0, UPT, UR7, UR8, UPT ;  /* 0x000000080700728c */ /* 0x000fc8000bf01070 */
[----:B------:R-:W-:Y:S02]  /*04e0*/  UISETP.LT.AND.EX UP0, UPT, UR5, UR9, UPT, UP0 ;  /* 0x000000090500728c */ /* 0x000fe4000bf01300 */
[----:B------:R-:W-:Y:S02]  /*04f0*/  @P1 FADD.FTZ R11, R11, c[0x0][0x1a0] ;  /* 0x000068000b0b1621 */ /* 0x000fe40000010000 */
[----:B------:R-:W-:Y:S02]  /*0500*/  USEL UR7, UR7, UR8, UP0 ;  /* 0x0000000807077287 */ /* 0x000fe40008000000 */
[----:B------:R0:W1:Y:S02]  /*0510*/  @P1 MUFU.RSQ R4, R11 ;  /* 0x0000000b00041308 */ /* 0x0000640000001400 */
[----:B------:R-:W-:-:S06]  /*0520*/  UISETP.GE.AND UP0, UPT, UR4, UR7, UPT ;  /* 0x000000070400728c */ /* 0x000fcc000bf06270 */
[----:B------:R-:W-:-:S13]  /*0530*/  PLOP3.LUT P1, PT, PT, PT, UP0, 0x80, 0x0 ;  /* 0x000000000000781c */ /* 0x000fda0003f2f008 */
[----:B------:R-:W-:Y:S05]  /*0540*/  @P1 BRA `(.L_x_283) ;  /* 0x00000d3000001947 */ /* 0x000fea0003800000 */
[----:B01----:R-:W-:Y:S01]  /*0550*/  UIADD3 UR5, -UR4, UR7, URZ ;  /* 0x0000000704057290 */ /* 0x003fe2000fffe13f */
[----:B------:R-:W-:Y:S01]  /*0560*/  SHF.R.S32.HI R11, RZ, 0x1f, R0 ;  /* 0x0000001fff0b7819 */ /* 0x000fe20000011400 */
[----:B------:R-:W-:Y:S01]  /*0570*/  IMAD.WIDE.U32 R14, R0, c[0x0][0x1e8], R12 ;  /* 0x00007a00000e7a25 */ /* 0x000fe200078e000c */
[----:B------:R-:W-:Y:S02]  /*0580*/  ULDC.U8 UR14, c[0x0][0x1f4] ;  /* 0x00007d00000e7ab9 */ /* 0x000fe40000000000 */
[----:B------:R-:W-:Y:S01]  /*0590*/  ULOP3.LUT UR5, UR5, 0x1, URZ, 0xc0, !UPT ;  /* 0x0000000105057892 */ /* 0x000fe2000f8ec03f */
[----:B------:R-:W-:-:S03]  /*05a0*/  IMAD R11, R11, c[0x0][0x1e8], RZ ;  /* 0x00007a000b0b7a24 */ /* 0x000fc600078e02ff */
[----:B------:R-:W-:Y:S01]  /*05b0*/  UISETP.NE.U32.AND UP0, UPT, UR5, 0x1, UPT ;  /* 0x000000010500788c */ /* 0x000fe2000bf05070 */
[----:B------:R-:W-:Y:S02]  /*05c0*/  IMAD R11, R0, c[0x0][0x1ec], R11 ;  /* 0x00007b00000b7a24 */ /* 0x000fe400078e020b */
[----:B------:R-:W-:-:S03]  /*05d0*/  UMOV UR5, UR4 ;  /* 0x0000000400057c82 */ /* 0x000fc60008000000 */
[----:B------:R-:W-:Y:S02]  /*05e0*/  PLOP3.LUT P1, PT, PT, PT, UP0, 0x80, 0x0 ;  /* 0x000000000000781c */ /* 0x000fe40003f2f008 */
[----:B------:R-:W-:-:S11]  /*05f0*/  IADD3 R17, R15, R11, RZ ;  /* 0x0000000b0f117210 */ /* 0x000fd60007ffe0ff */
[----:B------:R-:W-:Y:S05]  /*0600*/  @P1 BRA `(.L_x_284) ;  /* 0x000003e000001947 */ /* 0x000fea0003800000 */
[----:B------:R-:W-:Y:S01]  /*0610*/  ULDC.64 UR8, c[0x0][0x1d8] ;  /* 0x0000760000087ab9 */ /* 0x000fe20000000a00 */
[----:B------:R-:W-:Y:S01]  /*0620*/  IMAD.U32 R23, RZ, RZ, UR4 ;  /* 0x00000004ff177e24 */ /* 0x000fe2000f8e00ff */
[----:B------:R-:W-:Y:S01]  /*0630*/  UIMAD UR6, UR6, UR8, URZ ;  /* 0x00000008060672a4 */ /* 0x000fe2000f8e023f */
[----:B------:R-:W-:-:S03]  /*0640*/  IMAD.MOV.U32 R16, RZ, RZ, R14 ;  /* 0x000000ffff107224 */ /* 0x000fc600078e000e */
[----:B------:R-:W-:Y:S01]  /*0650*/  UIMAD UR6, UR4, UR9, UR6 ;  /* 0x00000009040672a4 */ /* 0x000fe2000f8e0206 */
[----:B------:R-:W-:-:S05]  /*0660*/  IMAD.WIDE.U32 R22, R23, c[0x0][0x1d8], R16 ;  /* 0x0000760017167a25 */ /* 0x000fca00078e0010 */
[----:B------:R-:W-:Y:S02]  /*0670*/  @!P0 SHF.L.U32 R20, R22, 0x1, RZ ;  /* 0x0000000116148819 */ /* 0x000fe400000006ff */
[----:B------:R-:W-:Y:S02]  /*0680*/  IADD3 R11, R23, UR6, RZ ;  /* 0x00000006170b7c10 */ /* 0x000fe4000fffe0ff */
[----:B------:R-:W-:Y:S02]  /*0690*/  @!P0 IADD3 R18, P1, R20, c[0x0][0x180], RZ ;  /* 0x0000600014128a10 */ /* 0x000fe40007f3e0ff */
[----:B------:R-:W-:-:S04]  /*06a0*/  @!P0 SHF.L.U64.HI R21, R22, 0x1, R11 ;  /* 0x0000000116158819 */ /* 0x000fc8000001020b */
[----:B------:R-:W-:Y:S02]  /*06b0*/  @!P0 IADD3.X R19, R21, c[0x0][0x184], RZ, P1, !PT ;  /* 0x0000610015138a10 */ /* 0x000fe40000ffe4ff */
[----:B------:R-:W-:-:S03]  /*06c0*/  @!P0 IADD3 R20, P1, R20, c[0x0][0x178], RZ ;  /* 0x00005e0014148a10 */ /* 0x000fc60007f3e0ff */
[----:B------:R0:W2:Y:S01]  /*06d0*/  @!P0 LDG.E R18, [R18.64] ;  /* 0x0000000a12128981 */ /* 0x0000a2000c1e1900 */
[----:B------:R-:W-:-:S05]  /*06e0*/  @!P0 IADD3.X R21, R21, c[0x0][0x17c], RZ, P1, !PT ;  /* 0x00005f0015158a10 */ /* 0x000fca0000ffe4ff */
[----:B------:R1:W3:Y:S01]  /*06f0*/  @!P0 LDG.E R20, [R20.64] ;  /* 0x0000000a14148981 */ /* 0x0002e2000c1e1900 */
[----:B------:R-:W-:Y:S02]  /*0700*/  PRMT R25, R25, 0x5410, RZ ;  /* 0x0000541019197816 */ /* 0x000fe400000000ff */
[----:B------:R-:W-:Y:S02]  /*0710*/  ISETP.NE.AND P1, PT, RZ, UR14, PT ;  /* 0x0000000eff007c0c */ /* 0x000fe4000bf25270 */
[----:B0-----:R-:W-:Y:S02]  /*0720*/  PRMT R19, R19, 0x5410, RZ ;  /* 0x0000541013137816 */ /* 0x001fe400000000ff */
[----:B------:R-:W-:Y:S02]  /*0730*/  PRMT R24, R24, 0x5410, RZ ;  /* 0x0000541018187816 */ /* 0x000fe400000000ff */
[----:B-1----:R-:W-:Y:S02]  /*0740*/  PRMT R21, R21, 0x5410, RZ ;  /* 0x0000541015157816 */ /* 0x002fe400000000ff */
[----:B--2---:R-:W-:-:S02]  /*0750*/  @!P0 PRMT R19, R19, 0x5410, R18 ;  /* 0x0000541013138816 */ /* 0x004fc40000000012 */
[----:B------:R-:W-:Y:S02]  /*0760*/  @!P0 PRMT R25, R25, 0x7610, R18 ;  /* 0x0000761019198816 */ /* 0x000fe40000000012 */
[----:B------:R-:W-:Y:S02]  /*0770*/  PRMT R19, RZ, 0x7610, R19 ;  /* 0x00007610ff137816 */ /* 0x000fe40000000013 */
[----:B------:R-:W-:Y:S02]  /*0780*/  PRMT R25, RZ, 0x7610, R25 ;  /* 0x00007610ff197816 */ /* 0x000fe40000000019 */
[--C-:B---3--:R-:W-:Y:S01]  /*0790*/  @!P0 PRMT R24, R24, 0x5410, R20.reuse ;  /* 0x0000541018188816 */ /* 0x108fe20000000014 */
[C---:B------:R-:W-:Y:S01]  /*07a0*/  FADD.FTZ R19, -R10.reuse, R19 ;  /* 0x000000130a137221 */ /* 0x040fe20000010100 */
[----:B------:R-:W-:Y:S01]  /*07b0*/  @!P0 PRMT R21, R21, 0x7610, R20 ;  /* 0x0000761015158816 */ /* 0x000fe20000000014 */
[----:B------:R-:W-:Y:S01]  /*07c0*/  FADD.FTZ R25, -R10, R25 ;  /* 0x000000190a197221 */ /* 0x000fe20000010100 */
[----:B------:R-:W-:Y:S01]  /*07d0*/  PRMT R24, RZ, 0x7610, R24 ;  /* 0x00007610ff187816 */ /* 0x000fe20000000018 */
[-C--:B------:R-:W-:Y:S01]  /*07e0*/  FMUL.FTZ R27, R19, R4.reuse ;  /* 0x00000004131b7220 */ /* 0x080fe20000410000 */
[----:B------:R-:W-:Y:S01]  /*07f0*/  PRMT R21, RZ, 0x7610, R21 ;  /* 0x00007610ff157816 */ /* 0x000fe20000000015 */
[----:B------:R-:W-:-:S02]  /*0800*/  FMUL.FTZ R20, R25, R4 ;  /* 0x0000000419147220 */ /* 0x000fc40000410000 */
[C-C-:B------:R-:W-:Y:S02]  /*0810*/  FFMA.FTZ R19, R5.reuse, R27, R26.reuse ;  /* 0x0000001b05137223 */ /* 0x140fe4000001001a */
[----:B------:R-:W-:Y:S01]  /*0820*/  FFMA.FTZ R18, R5, R20, R26 ;  /* 0x0000001405127223 */ /* 0x000fe2000001001a */
[----:B------:R-:W-:Y:S05]  /*0830*/  @!P1 BRA `(.L_x_285) ;  /* 0x0000012000009947 */ /* 0x000fea0003800000 */
[----:B------:R-:W-:Y:S02]  /*0840*/  FFMA.FTZ R25, R27, R8, R6 ;  /* 0x000000081b197223 */ /* 0x000fe40000010006 */
[----:B------:R-:W-:Y:S02]  /*0850*/  FFMA.FTZ R20, R20, R9, R7 ;  /* 0x0000000914147223 */ /* 0x000fe40000010007 */
[----:B------:R-:W-:-:S06]  /*0860*/  FMUL.FTZ R27, R25, -1.4426950216293334961 ;  /* 0xbfb8aa3b191b7820 */ /* 0x000fcc0000410000 */
[----:B------:R-:W0:Y:S02]  /*0870*/  MUFU.EX2 R27, R27 ;  /* 0x0000001b001b7308 */ /* 0x000e240000000800 */
[----:B0-----:R-:W-:-:S06]  /*0880*/  FADD.FTZ R28, R27, 1 ;  /* 0x3f8000001b1c7421 */ /* 0x001fcc0000010000 */
[----:B------:R-:W0:Y:S02]  /*0890*/  MUFU.RCP R29, R28 ;  /* 0x0000001c001d7308 */ /* 0x000e240000001000 */
[----:B0-----:R-:W-:Y:S02]  /*08a0*/  FMUL.FTZ R24, R24, R29 ;  /* 0x0000001d18187220 */ /* 0x001fe40000410000 */
[----:B------:R-:W-:-:S04]  /*08b0*/  FADD.FTZ R29, -R29, 1 ;  /* 0x3f8000001d1d7421 */ /* 0x000fc80000010100 */
[----:B------:R-:W-:Y:S02]  /*08c0*/  FFMA.FTZ R25, R25, R29, 1 ;  /* 0x3f80000019197423 */ /* 0x000fe4000001001d */
[----:B------:R-:W-:Y:S02]  /*08d0*/  FMUL.FTZ R29, R20, -1.4426950216293334961 ;  /* 0xbfb8aa3b141d7820 */ /* 0x000fe40000410000 */
[----:B------:R-:W-:-:S04]  /*08e0*/  FMUL.FTZ R24, R24, R25 ;  /* 0x0000001918187220 */ /* 0x000fc80000410000 */
[----:B------:R-:W0:Y:S02]  /*08f0*/  MUFU.EX2 R29, R29 ;  /* 0x0000001d001d7308 */ /* 0x000e240000000800 */
[----:B0-----:R-:W-:-:S06]  /*0900*/  FADD.FTZ R29, R29, 1 ;  /* 0x3f8000001d1d7421 */ /* 0x001fcc0000010000 */
[----:B------:R-:W0:Y:S02]  /*0910*/  MUFU.RCP R28, R29 ;  /* 0x0000001d001c7308 */ /* 0x000e240000001000 */
[----:B0-----:R-:W-:Y:S02]  /*0920*/  FADD.FTZ R27, -R28, 1 ;  /* 0x3f8000001c1b7421 */ /* 0x001fe40000010100 */
[----:B------:R-:W-:Y:S02]  /*0930*/  FMUL.FTZ R21, R21, R28 ;  /* 0x0000001c15157220 */ /* 0x000fe40000410000 */
[----:B------:R-:W-:-:S04]  /*0940*/  FFMA.FTZ R20, R20, R27, 1 ;  /* 0x3f80000014147423 */ /* 0x000fc8000001001b */
[----:B------:R-:W-:Y:S02]  /*0950*/  FMUL.FTZ R21, R21, R20 ;  /* 0x0000001415157220 */ /* 0x000fe40000410000 */
.L_x_285:
[----:B------:R-:W-:Y:S01]  /*0960*/  FFMA.FTZ R19, R24, R8, -R19 ;  /* 0x0000000818137223 */ /* 0x000fe20000010813 */
[----:B------:R-:W-:Y:S01]  /*0970*/  UIADD3 UR5, UR4, 0x1, URZ ;  /* 0x0000000104057890 */ /* 0x000fe2000fffe03f */
[----:B------:R-:W-:Y:S01]  /*0980*/  FFMA.FTZ R23, R21, R9, -R18 ;  /* 0x0000000915177223 */ /* 0x000fe20000010812 */
[C---:B------:R-:W-:Y:S01]  /*0990*/  @!P0 LEA R18, P1, R22.reuse, c[0x0][0x160], 0x1 ;  /* 0x0000580016128a11 */ /* 0x040fe200078208ff */
[-C--:B------:R-:W-:Y:S02]  /*09a0*/  FMUL.FTZ R21, R19, R4.reuse ;  /* 0x0000000413157220 */ /* 0x080fe40000410000 */
[----:B------:R-:W-:Y:S01]  /*09b0*/  @!P0 FMUL.FTZ R20, R23, R4 ;  /* 0x0000000417148220 */ /* 0x000fe20000410000 */
[----:B------:R-:W-:-:S04]  /*09c0*/  @!P0 LEA.HI.X R19, R22, c[0x0][0x164], R11, 0x1, P1 ;  /* 0x0000590016138a11 */ /* 0x000fc800008f0c0b */
[----:B------:R-:W-:-:S05]  /*09d0*/  @!P0 F2FP.BF16.PACK_AB R11, R20, R21 ;  /* 0x00000015140b823e */ /* 0x000fca00000010ff */
[----:B------:R0:W-:Y:S02]  /*09e0*/  @!P0 STG.E [R18.64], R11 ;  /* 0x0000000b12008986 */ /* 0x0001e4000c10190a */
.L_x_284:
[----:B------:R-:W-:Y:S01]  /*09f0*/  UIADD3 UR4, -UR4, -0x2, URZ ;  /* 0xfffffffe04047890 */ /* 0x000fe2000fffe13f */
[----:B0-----:R-:W-:-:S05]  /*0a00*/  LOP3.LUT R11, RZ, UR7, RZ, 0x33, !PT ;  /* 0x00000007ff0b7c12 */ /* 0x001fca000f8e33ff */
[----:B------:R-:W-:-:S13]  /*0a10*/  ISETP.NE.AND P1, PT, R11, UR4, PT ;  /* 0x000000040b007c0c */ /* 0x000fda000bf25270 */
[----:B------:R-:W-:Y:S05]  /*0a20*/  @!P1 BRA `(.L_x_283) ;  /* 0x0000085000009947 */ /* 0x000fea0003800000 */
[----:B------:R-:W-:-:S04]  /*0a30*/  UIADD3 UR6, UR5, 0x1, URZ ;  /* 0x0000000105067890 */ /* 0x000fc8000fffe03f */
[----:B------:R-:W-:Y:S02]  /*0a40*/  USHF.R.S32.HI UR13, URZ, 0x1f, UR6 ;  /* 0x0000001f3f0d7899 */ /* 0x000fe40008011406 */
.L_x_290:
[----:B------:R-:W-:Y:S01]  /*0a50*/  UIADD3 UR4, UP0, UR6, -0x1, URZ ;  /* 0xffffffff06047890 */ /* 0x000fe2000ff1e03f */
[----:B0-----:R-:W-:Y:S01]  /*0a60*/  MOV R19, R17 ;  /* 0x0000001100137202 */ /* 0x001fe20000000f00 */
[----:B------:R-:W-:Y:S01]  /*0a70*/  ULDC.64 UR8, c[0x0][0x1d8] ;  /* 0x0000760000087ab9 */ /* 0x000fe20000000a00 */
[----:B------:R-:W-:Y:S01]  /*0a80*/  IMAD.MOV.U32 R18, RZ, RZ, R14 ;  /* 0x000000ffff127224 */ /* 0x000fe200078e000e */
[----:B------:R-:W-:Y:S02]  /*0a90*/  UIADD3.X UR5, UR13, -0x1, URZ, UP0, !UPT ;  /* 0xffffffff0d057890 */ /* 0x000fe400087fe43f */
[----:B------:R-:W-:Y:S02]  /*0aa0*/  IMAD.U32 R21, RZ, RZ, UR4 ;  /* 0x00000004ff157e24 */ /* 0x000fe4000f8e00ff */
[----:B------:R-:W-:Y:S02]  /*0ab0*/  UIMAD UR5, UR5, UR8, URZ ;  /* 0x00000008050572a4 */ /* 0x000fe4000f8e023f */
[----:B------:R-:W-:-:S02]  /*0ac0*/  IMAD.WIDE.U32 R20, R21, c[0x0][0x1d8], R18 ;  /* 0x0000760015147a25 */ /* 0x000fc400078e0012 */
[----:B------:R-:W-:Y:S02]  /*0ad0*/  UIMAD UR5, UR4, UR9, UR5 ;  /* 0x00000009040572a4 */ /* 0x000fe4000f8e0205 */
[----:B------:R-:W-:-:S04]  /*0ae0*/  @!P0 IMAD.SHL.U32 R24, R20, 0x2, RZ ;  /* 0x0000000214188824 */ /* 0x000fc800078e00ff */
[----:B------:R-:W-:Y:S02]  /*0af0*/  IADD3 R11, R21, UR5, RZ ;  /* 0x00000005150b7c10 */ /* 0x000fe4000fffe0ff */
[----:B------:R-:W-:Y:S02]  /*0b00*/  @!P0 IADD3 R22, P1, R24, c[0x0][0x180], RZ ;  /* 0x0000600018168a10 */ /* 0x000fe40007f3e0ff */
[----:B------:R-:W-:Y:S02]  /*0b10*/  @!P0 SHF.L.U64.HI R25, R20, 0x1, R11 ;  /* 0x0000000114198819 */ /* 0x000fe4000001020b */
[----:B------:R-:W-:Y:S02]  /*0b20*/  @!P0 IADD3 R24, P2, R24, c[0x0][0x178], RZ ;  /* 0x00005e0018188a10 */ /* 0x000fe40007f5e0ff */
[C---:B------:R-:W-:Y:S02]  /*0b30*/  @!P0 IADD3.X R23, R25.reuse, c[0x0][0x184], RZ, P1, !PT ;  /* 0x0000610019178a10 */ /* 0x040fe40000ffe4ff */
[----:B------:R-:W-:-:S03]  /*0b40*/  @!P0 IADD3.X R25, R25, c[0x0][0x17c], RZ, P2, !PT ;  /* 0x00005f0019198a10 */ /* 0x000fc600017fe4ff */
[----:B------:R0:W2:Y:S04]  /*0b50*/  @!P0 LDG.E R22, [R22.64] ;  /* 0x0000000a16168981 */ /* 0x0000a8000c1e1900 */
[----:B------:R1:W3:Y:S01]  /*0b60*/  @!P0 LDG.E R24, [R24.64] ;  /* 0x0000000a18188981 */ /* 0x0002e2000c1e1900 */
[----:B------:R-:W-:Y:S02]  /*0b70*/  PRMT R27, R27, 0x5410, RZ ;  /* 0x000054101b1b7816 */ /* 0x000fe400000000ff */
[----:B------:R-:W-:Y:S02]  /*0b80*/  ISETP.NE.AND P1, PT, RZ, UR14, PT ;  /* 0x0000000eff007c0c */ /* 0x000fe4000bf25270 */
[----:B0-----:R-:W-:Y:S02]  /*0b90*/  PRMT R23, R23, 0x5410, RZ ;  /* 0x0000541017177816 */ /* 0x001fe400000000ff */
[----:B-1----:R-:W-:-:S04]  /*0ba0*/  PRMT R25, RZ, 0x5410, RZ ;  /* 0x00005410ff197816 */ /* 0x002fc800000000ff */
[--C-:B--2---:R-:W-:Y:S02]  /*0bb0*/  @!P0 PRMT R25, R25, 0x5410, R22.reuse ;  /* 0x0000541019198816 */ /* 0x104fe40000000016 */
[----:B------:R-:W-:Y:S02]  /*0bc0*/  @!P0 PRMT R27, R27, 0x7610, R22 ;  /* 0x000076101b1b8816 */ /* 0x000fe40000000016 */
[----:B---3--:R-:W-:Y:S02]  /*0bd0*/  @!P0 PRMT R25, R24, 0x7632, R25 ;  /* 0x0000763218198816 */ /* 0x008fe40000000019 */
[----:B------:R-:W-:Y:S02]  /*0be0*/  PRMT R27, RZ, 0x7610, R27 ;  /* 0x00007610ff1b7816 */ /* 0x000fe4000000001b */
[----:B------:R-:W-:Y:S02]  /*0bf0*/  PRMT R29, RZ, 0x7610, R25 ;  /* 0x00007610ff1d7816 */ /* 0x000fe40000000019 */
[----:B------:R-:W-:Y:S01]  /*0c00*/  @!P0 PRMT R23, R23, 0x5410, R24 ;  /* 0x0000541017178816 */ /* 0x000fe20000000018 */
[C---:B------:R-:W-:Y:S01]  /*0c10*/  FADD.FTZ R28, -R10.reuse, R27 ;  /* 0x0000001b0a1c7221 */ /* 0x040fe20000010100 */
[----:B------:R-:W-:Y:S01]  /*0c20*/  PRMT R24, RZ, 0x5410, R25 ;  /* 0x00005410ff187816 */ /* 0x000fe20000000019 */
[----:B------:R-:W-:Y:S01]  /*0c30*/  FADD.FTZ R29, -R10, R29 ;  /* 0x0000001d0a1d7221 */ /* 0x000fe20000010100 */
[----:B------:R-:W-:Y:S01]  /*0c40*/  PRMT R23, RZ, 0x7610, R23 ;  /* 0x00007610ff177816 */ /* 0x000fe20000000017 */
[----:B------:R-:W-:-:S02]  /*0c50*/  FMUL.FTZ R28, R28, R4 ;  /* 0x000000041c1c7220 */ /* 0x000fc40000410000 */
[----:B------:R-:W-:-:S04]  /*0c60*/  FMUL.FTZ R27, R29, R4 ;  /* 0x000000041d1b7220 */ /* 0x000fc80000410000 */
[----:B------:R-:W-:Y:S01]  /*0c70*/  FFMA.FTZ R22, R5, R27, R26 ;  /* 0x0000001b05167223 */ /* 0x000fe2000001001a */
[----:B------:R-:W-:Y:S05]  /*0c80*/  @!P1 BRA `(.L_x_286) ;  /* 0x0000012000009947 */ /* 0x000fea0003800000 */
[----:B------:R-:W-:-:S04]  /*0c90*/  FFMA.FTZ R27, R27, R8, R6 ;  /* 0x000000081b1b7223 */ /* 0x000fc80000010006 */
[----:B------:R-:W-:-:S06]  /*0ca0*/  FMUL.FTZ R29, R27, -1.4426950216293334961 ;  /* 0xbfb8aa3b1b1d7820 */ /* 0x000fcc0000410000 */
[----:B------:R-:W0:Y:S02]  /*0cb0*/  MUFU.EX2 R29, R29 ;  /* 0x0000001d001d7308 */ /* 0x000e240000000800 */
[----:B0-----:R-:W-:-:S06]  /*0cc0*/  FADD.FTZ R29, R29, 1 ;  /* 0x3f8000001d1d7421 */ /* 0x001fcc0000010000 */
[----:B------:R-:W0:Y:S02]  /*0cd0*/  MUFU.RCP R25, R29 ;  /* 0x0000001d00197308 */ /* 0x000e240000001000 */
[----:B0-----:R-:W-:Y:S02]  /*0ce0*/  FMUL.FTZ R23, R23, R25 ;  /* 0x0000001917177220 */ /* 0x001fe40000410000 */
[----:B------:R-:W-:-:S04]  /*0cf0*/  FADD.FTZ R25, -R25, 1 ;  /* 0x3f80000019197421 */ /* 0x000fc80000010100 */
[----:B------:R-:W-:-:S04]  /*0d00*/  FFMA.FTZ R25, R27, R25, 1 ;  /* 0x3f8000001b197423 */ /* 0x000fc80000010019 */
[----:B------:R-:W-:Y:S02]  /*0d10*/  FMUL.FTZ R23, R23, R25 ;  /* 0x0000001917177220 */ /* 0x000fe40000410000 */
[----:B------:R-:W-:-:S04]  /*0d20*/  FFMA.FTZ R25, R28, R9, R7 ;  /* 0x000000091c197223 */ /* 0x000fc80000010007 */
[----:B------:R-:W-:-:S06]  /*0d30*/  FMUL.FTZ R27, R25, -1.4426950216293334961 ;  /* 0xbfb8aa3b191b7820 */ /* 0x000fcc0000410000 */
[----:B------:R-:W0:Y:S02]  /*0d40*/  MUFU.EX2 R27, R27 ;  /* 0x0000001b001b7308 */ /* 0x000e240000000800 */
[----:B0-----:R-:W-:-:S06]  /*0d50*/  FADD.FTZ R27, R27, 1 ;  /* 0x3f8000001b1b7421 */ /* 0x001fcc0000010000 */
[----:B------:R-:W0:Y:S02]  /*0d60*/  MUFU.RCP R27, R27 ;  /* 0x0000001b001b7308 */ /* 0x000e240000001000 */
[----:B0-----:R-:W-:Y:S02]  /*0d70*/  FADD.FTZ R29, -R27, 1 ;  /* 0x3f8000001b1d7421 */ /* 0x001fe40000010100 */
[----:B------:R-:W-:Y:S02]  /*0d80*/  FMUL.FTZ R24, R24, R27 ;  /* 0x0000001b18187220 */ /* 0x000fe40000410000 */
[----:B------:R-:W-:-:S04]  /*0d90*/  FFMA.FTZ R29, R25, R29, 1 ;  /* 0x3f800000191d7423 */ /* 0x000fc8000001001d */
[----:B------:R-:W-:Y:S02]  /*0da0*/  FMUL.FTZ R24, R24, R29 ;  /* 0x0000001d18187220 */ /* 0x000fe40000410000 */
.L_x_286:
[----:B------:R-:W-:Y:S01]  /*0db0*/  FFMA.FTZ R21, R23, R8, -R22 ;  /* 0x0000000817157223 */ /* 0x000fe20000010816 */
[C---:B------:R-:W-:Y:S01]  /*0dc0*/  @!P0 LEA R22, P2, R20.reuse, c[0x0][0x160], 0x1 ;  /* 0x0000580014168a11 */ /* 0x040fe200078408ff */
[----:B------:R-:W-:Y:S01]  /*0dd0*/  FFMA.FTZ R28, R5, R28, R26 ;  /* 0x0000001c051c7223 */ /* 0x000fe2000001001a */
[----:B------:R-:W-:Y:S01]  /*0de0*/  ULDC.64 UR4, c[0x0][0x1d8] ;  /* 0x0000760000047ab9 */ /* 0x000fe20000000a00 */
[----:B------:R-:W-:Y:S01]  /*0df0*/  BSSY B0, `(.L_x_287) ;  /* 0x000001d000007945 */ /* 0x000fe20003800000 */
[----:B------:R-:W-:Y:S01]  /*0e00*/  @!P0 LEA.HI.X R23, R20, c[0x0][0x164], R11, 0x1, P2 ;  /* 0x0000590014178a11 */ /* 0x000fe200010f0c0b */
[C---:B------:R-:W-:Y:S01]  /*0e10*/  FFMA.FTZ R25, R24.reuse, R9, -R28 ;  /* 0x0000000918197223 */ /* 0x040fe2000001081c */
[----:B------:R-:W-:Y:S01]  /*0e20*/  UIMAD UR4, UR13, UR4, URZ ;  /* 0x000000040d0472a4 */ /* 0x000fe2000f8e023f */
[-C--:B------:R-:W-:Y:S01]  /*0e30*/  FMUL.FTZ R20, R21, R4.reuse ;  /* 0x0000000415147220 */ /* 0x080fe20000410000 */
[----:B------:R-:W-:Y:S01]  /*0e40*/  PRMT R24, R24, 0x5410, RZ ;  /* 0x0000541018187816 */ /* 0x000fe200000000ff */
[----:B------:R-:W-:Y:S01]  /*0e50*/  IMAD.U32 R21, RZ, RZ, UR6 ;  /* 0x00000006ff157e24 */ /* 0x000fe2000f8e00ff */
[----:B------:R-:W-:Y:S01]  /*0e60*/  UIMAD UR4, UR6, UR5, UR4 ;  /* 0x00000005060472a4 */ /* 0x000fe2000f8e0204 */
[C---:B------:R-:W-:Y:S01]  /*0e70*/  @!P0 FMUL.FTZ R11, R25.reuse, R4 ;  /* 0x00000004190b8220 */ /* 0x040fe20000410000 */
[----:B------:R-:W-:Y:S01]  /*0e80*/  PRMT R25, R25, 0x5410, RZ ;  /* 0x0000541019197816 */ /* 0x000fe200000000ff */
[C---:B------:R-:W-:Y:S01]  /*0e90*/  IMAD.WIDE.U32 R18, R21.reuse, c[0x0][0x1d8], R18 ;  /* 0x0000760015127a25 */ /* 0x040fe200078e0012 */
[----:B------:R-:W-:-:S02]  /*0ea0*/  PRMT R21, R21, 0x5410, RZ ;  /* 0x0000541015157816 */ /* 0x000fc400000000ff */
[----:B------:R-:W-:Y:S02]  /*0eb0*/  @!P0 F2FP.BF16.PACK_AB R27, R11, R20 ;  /* 0x000000140b1b823e */ /* 0x000fe400000010ff */
[----:B------:R-:W-:-:S03]  /*0ec0*/  IADD3 R11, R19, UR4, RZ ;  /* 0x00000004130b7c10 */ /* 0x000fc6000fffe0ff */
[----:B------:R0:W-:Y:S02]  /*0ed0*/  @!P0 STG.E [R22.64], R27 ;  /* 0x0000001b16008986 */ /* 0x0001e4000c10190a */
[----:B0-----:R-:W-:Y:S01]  /*0ee0*/  PRMT R23, R23, 0x5410, RZ ;  /* 0x0000541017177816 */ /* 0x001fe200000000ff */
[----:B------:R-:W-:Y:S05]  /*0ef0*/  @P0 BRA `(.L_x_288) ;  /* 0x000000c000000947 */ /* 0x000fea0003800000 */
[C---:B------:R-:W-:Y:S02]  /*0f00*/  SHF.L.U32 R20, R18.reuse, 0x1, RZ ;  /* 0x0000000112147819 */ /* 0x040fe400000006ff */
[----:B------:R-:W-:Y:S02]  /*0f10*/  SHF.L.U64.HI R21, R18, 0x1, R11 ;  /* 0x0000000112157819 */ /* 0x000fe4000001020b */
[C---:B------:R-:W-:Y:S02]  /*0f20*/  IADD3 R22, P2, R20.reuse, c[0x0][0x180], RZ ;  /* 0x0000600014167a10 */ /* 0x040fe40007f5e0ff */
[----:B------:R-:W-:Y:S02]  /*0f30*/  IADD3 R20, P3, R20, c[0x0][0x178], RZ ;  /* 0x00005e0014147a10 */ /* 0x000fe40007f7e0ff */
[----:B------:R-:W-:-:S02]  /*0f40*/  IADD3.X R23, R21, c[0x0][0x184], RZ, P2, !PT ;  /* 0x0000610015177a10 */ /* 0x000fc400017fe4ff */
[----:B------:R-:W-:-:S03]  /*0f50*/  IADD3.X R21, R21, c[0x0][0x17c], RZ, P3, !PT ;  /* 0x00005f0015157a10 */ /* 0x000fc60001ffe4ff */
[----:B------:R-:W2:Y:S04]  /*0f60*/  LDG.E R22, [R22.64] ;  /* 0x0000000a16167981 */ /* 0x000ea8000c1e1900 */
[----:B------:R2:W3:Y:S02]  /*0f70*/  LDG.E R20, [R20.64] ;  /* 0x0000000a14147981 */ /* 0x0004e4000c1e1900 */
[--C-:B--2---:R-:W-:Y:S02]  /*0f80*/  PRMT R21, R21, 0x5410, R22.reuse ;  /* 0x0000541015157816 */ /* 0x104fe40000000016 */
[----:B------:R-:W-:Y:S02]  /*0f90*/  PRMT R24, R24, 0x7610, R22 ;  /* 0x0000761018187816 */ /* 0x000fe40000000016 */
[----:B---3--:R-:W-:-:S02]  /*0fa0*/  PRMT R25, R25, 0x5410, R20 ;  /* 0x0000541019197816 */ /* 0x008fc40000000014 */
[----:B------:R-:W-:Y:S02]  /*0fb0*/  PRMT R23, R23, 0x7610, R20 ;  /* 0x0000761017177816 */ /* 0x000fe40000000014 */
.L_x_288:
[----:B------:R-:W-:Y:S05]  /*0fc0*/  BSYNC B0 ;  /* 0x0000000000007941 */ /* 0x000fea0003800000 */
.L_x_287:
[----:B------:R-:W-:Y:S02]  /*0fd0*/  PRMT R21, RZ, 0x7610, R21 ;  /* 0x00007610ff157816 */ /* 0x000fe40000000015 */
[----:B------:R-:W-:Y:S02]  /*0fe0*/  PRMT R24, RZ, 0x7610, R24 ;  /* 0x00007610ff187816 */ /* 0x000fe40000000018 */
[----:B------:R-:W-:Y:S01]  /*0ff0*/  PRMT R25, RZ, 0x7610, R25 ;  /* 0x00007610ff197816 */ /* 0x000fe20000000019 */
[C---:B------:R-:W-:Y:S01]  /*1000*/  FADD.FTZ R21, -R10.reuse, R21 ;  /* 0x000000150a157221 */ /* 0x040fe20000010100 */
[----:B------:R-:W-:Y:S01]  /*1010*/  PRMT R23, RZ, 0x7610, R23 ;  /* 0x00007610ff177816 */ /* 0x000fe20000000017 */
[----:B------:R-:W-:Y:S02]  /*1020*/  FADD.FTZ R27, -R10, R24 ;  /* 0x000000180a1b7221 */ /* 0x000fe40000010100 */
[-C--:B------:R-:W-:Y:S02]  /*1030*/  FMUL.FTZ R21, R21, R4.reuse ;  /* 0x0000000415157220 */ /* 0x080fe40000410000 */
[----:B------:R-:W-:Y:S01]  /*1040*/  FMUL.FTZ R20, R27, R4 ;  /* 0x000000041b147220 */ /* 0x000fe20000410000 */
[----:B------:R-:W-:Y:S05]  /*1050*/  @!P1 BRA `(.L_x_289) ;  /* 0x0000012000009947 */ /* 0x000fea0003800000 */
[----:B------:R-:W-:Y:S02]  /*1060*/  FFMA.FTZ R22, R21, R8, R6 ;  /* 0x0000000815167223 */ /* 0x000fe40000010006 */
[----:B------:R-:W-:-:S02]  /*1070*/  FFMA.FTZ R24, R20, R9, R7 ;  /* 0x0000000914187223 */ /* 0x000fc40000010007 */
[----:B------:R-:W-:-:S06]  /*1080*/  FMUL.FTZ R27, R22, -1.4426950216293334961 ;  /* 0xbfb8aa3b161b7820 */ /* 0x000fcc0000410000 */
[----:B------:R-:W0:Y:S02]  /*1090*/  MUFU.EX2 R27, R27 ;  /* 0x0000001b001b7308 */ /* 0x000e240000000800 */
[----:B0-----:R-:W-:-:S06]  /*10a0*/  FADD.FTZ R28, R27, 1 ;  /* 0x3f8000001b1c7421 */ /* 0x001fcc0000010000 */
[----:B------:R-:W0:Y:S02]  /*10b0*/  MUFU.RCP R28, R28 ;  /* 0x0000001c001c7308 */ /* 0x000e240000001000 */
[----:B0-----:R-:W-:Y:S02]  /*10c0*/  FADD.FTZ R29, -R28, 1 ;  /* 0x3f8000001c1d7421 */ /* 0x001fe40000010100 */
[----:B------:R-:W-:Y:S02]  /*10d0*/  FMUL.FTZ R25, R25, R28 ;  /* 0x0000001c19197220 */ /* 0x000fe40000410000 */
        /* <DEDUP_REMOVED lines=10> */
.L_x_289:
[C-C-:B------:R-:W-:Y:S01]  /*1180*/  FFMA.FTZ R21, R5.reuse, R21, R26.reuse ;  /* 0x0000001505157223 */ /* 0x140fe2000001001a */
[----:B------:R-:W-:Y:S01]  /*1190*/  UIADD3 UR4, UR6, 0x1, URZ ;  /* 0x0000000106047890 */ /* 0x000fe2000fffe03f */
[----:B------:R-:W-:Y:S01]  /*11a0*/  FFMA.FTZ R20, R5, R20, R26 ;  /* 0x0000001405147223 */ /* 0x000fe2000001001a */
[----:B------:R-:W-:Y:S01]  /*11b0*/  UIADD3 UR6, UP1, UR6, 0x2, URZ ;  /* 0x0000000206067890 */ /* 0x000fe2000ff3e03f */
[----:B------:R-:W-:Y:S01]  /*11c0*/  FFMA.FTZ R21, R25, R8, -R21 ;  /* 0x0000000819157223 */ /* 0x000fe20000010815 */
[----:B------:R-:W-:Y:S01]  /*11d0*/  UISETP.GE.AND UP0, UPT, UR4, UR7, UPT ;  /* 0x000000070400728c */ /* 0x000fe2000bf06270 */
[----:B------:R-:W-:Y:S01]  /*11e0*/  FFMA.FTZ R19, R23, R9, -R20 ;  /* 0x0000000917137223 */ /* 0x000fe20000010814 */
[C---:B------:R-:W-:Y:S01]  /*11f0*/  @!P0 LEA R20, P1, R18.reuse, c[0x0][0x160], 0x1 ;  /* 0x0000580012148a11 */ /* 0x040fe200078208ff */
[-C--:B------:R-:W-:Y:S01]  /*1200*/  FMUL.FTZ R22, R21, R4.reuse ;  /* 0x0000000415167220 */ /* 0x080fe20000410000 */
[----:B------:R-:W-:Y:S01]  /*1210*/  UIADD3.X UR13, URZ, UR13, URZ, UP1, !UPT ;  /* 0x0000000d3f0d7290 */ /* 0x000fe20008ffe43f */
[----:B------:R-:W-:Y:S01]  /*1220*/  @!P0 FMUL.FTZ R19, R19, R4 ;  /* 0x0000000413138220 */ /* 0x000fe20000410000 */
[----:B------:R-:W-:-:S02]  /*1230*/  @!P0 LEA.HI.X R21, R18, c[0x0][0x164], R11, 0x1, P1 ;  /* 0x0000590012158a11 */ /* 0x000fc400008f0c0b */
[----:B------:R-:W-:Y:S02]  /*1240*/  PLOP3.LUT P1, PT, PT, PT, UP0, 0x80, 0x0 ;  /* 0x000000000000781c */ /* 0x000fe40003f2f008 */
[----:B------:R-:W-:-:S05]  /*1250*/  @!P0 F2FP.BF16.PACK_AB R19, R19, R22 ;  /* 0x000000161313823e */ /* 0x000fca00000010ff */
[----:B------:R0:W-:Y:S06]  /*1260*/  @!P0 STG.E [R20.64], R19 ;  /* 0x0000001314008986 */ /* 0x0001ec000c10190a */
[----:B------:R-:W-:Y:S05]  /*1270*/  @!P1 BRA `(.L_x_290) ;  /* 0xfffff7d000009947 */ /* 0x000fea000383ffff */
.L_x_283:
        /* <DEDUP_REMOVED lines=9> */
[----:B------:R-:W-:Y:S01]  /*1310*/  IMAD.MOV.U32 R0, RZ, RZ, c[0x0][0x1c0] ;  /* 0x00007000ff007624 */ /* 0x000fe200078e00ff */
[----:B------:R-:W-:Y:S02]  /*1320*/  ULDC.64 UR4, c[0x0][0x1d8] ;  /* 0x0000760000047ab9 */ /* 0x000fe40000000a00 */
[----:B------:R-:W-:Y:S01]  /*1330*/  USHF.L.U32 UR7, UR4, 0x2, URZ ;  /* 0x0000000204077899 */ /* 0x000fe2000800063f */
        /* <DEDUP_REMOVED lines=18> */
[C---:B------:R-:W-:Y:S01]  /*1460*/  IMAD.SHL.U32 R0, R12.reuse, 0x4, RZ ;  /* 0x000000040c007824 */ /* 0x040fe200078e00ff */
[----:B------:R-:W-:-:S04]  /*1470*/  SHF.L.U64.HI R13, R12, 0x2, R13 ;  /* 0x000000020c0d7819 */ /* 0x000fc8000001020d */
[C---:B------:R-:W-:Y:S02]  /*1480*/  IADD3 R10, P0, R0.reuse, c[0x0][0x168], RZ ;  /* 0x00005a00000a7a10 */ /* 0x040fe40007f1e0ff */
[----:B------:R-:W-:Y:S02]  /*1490*/  IADD3 R12, P1, R0, c[0x0][0x170], RZ ;  /* 0x00005c00000c7a10 */ /* 0x000fe40007f3e0ff */
[C---:B------:R-:W-:Y:S02]  /*14a0*/  IADD3.X R11, R13.reuse, c[0x0][0x16c], RZ, P0, !PT ;  /* 0x00005b000d0b7a10 */ /* 0x040fe400007fe4ff */
[----:B------:R-:W-:-:S03]  /*14b0*/  IADD3.X R13, R13, c[0x0][0x174], RZ, P1, !PT ;  /* 0x00005d000d0d7a10 */ /* 0x000fc60000ffe4ff */
[----:B--2---:R-:W-:Y:S04]  /*14c0*/  STG.E.64 [R10.64], R14 ;  /* 0x0000000e0a007986 */ /* 0x004fe8000c101b0a */
[----:B---3--:R-:W-:Y:S01]  /*14d0*/  STG.E.64 [R12.64], R16 ;  /* 0x000000100c007986 */ /* 0x008fe2000c101b0a */
[----:B------:R-:W-:Y:S05]  /*14e0*/  EXIT ;  /* 0x000000000000794d */ /* 0x000fea0003800000 */
.L_x_291:
        /* <DEDUP_REMOVED lines=9> */
.L_x_3204:


//--------------------- .text._Z32group_norm_nhwc_bwd_scale_kernelI11Bf16IOFp32WLi168EEv26Group_norm_nhwc_bwd_params --------------------------
	.section	.text._Z32group_norm_nhwc_bwd_scale_kernelI11Bf16IOFp32WLi168EEv26Group_norm_nhwc_bwd_params,"ax",@progbits
	.sectioninfo	@"SHI_REGISTERS=32"
	.align	128
        .global         _Z32group_norm_nhwc_bwd_scale_kernelI11Bf16IOFp32WLi168EEv26Group_norm_nhwc_bwd_params
        .type           _Z32group_norm_nhwc_bwd_scale_kernelI11Bf16IOFp32WLi168EEv26Group_norm_nhwc_bwd_params,@function
        .size           _Z32group_norm_nhwc_bwd_scale_kernelI11Bf16IOFp32WLi168EEv26Group_norm_nhwc_bwd_params,(.L_x_3205 - _Z32group_norm_nhwc_bwd_scale_kernelI11Bf16IOFp32WLi168EEv26Group_norm_nhwc_bwd_params)
        .other          _Z32group_norm_nhwc_bwd_scale_kernelI11Bf16IOFp32WLi168EEv26Group_norm_nhwc_bwd_params,@"STO_CUDA_ENTRY STV_DEFAULT"
_Z32group_norm_nhwc_bwd_scale_kernelI11Bf16IOFp32WLi168EEv26Group_norm_nhwc_bwd_params:
.text._Z32group_norm_nhwc_bwd_scale_kernelI11Bf16IOFp32WLi168EEv26Group_norm_nhwc_bwd_params:
        /* <DEDUP_REMOVED lines=65> */
.L_x_293:
[----:B0-----:R-:W-:Y:S05]  /*0410*/  BSYNC B0 ;  /* 0x0000000000007941 */ /* 0x001fea0003800000 */
.L_x_292:
        /* <DEDUP_REMOVED lines=84> */
.L_x_296:
        /* <DEDUP_REMOVED lines=9> */
.L_x_295:
[----:B------:R-:W-:Y:S01]  /*09f0*/  UIADD3 UR4, -UR4, -0x2, URZ ;  /* 0xfffffffe04047890 */ /* 0x000fe2000fffe13f */
[----:B0-----:R-:W-:-:S05]  /*0a00*/  LOP3.LUT R11, RZ, UR7, RZ, 0x33, !PT ;  /* 0x00000007ff0b7c12 */ /* 0x001fca000f8e33ff */
[----:B------:R-:W-:-:S13]  /*0a10*/  ISETP.NE.AND P1, PT, R11, UR4, PT ;  /* 0x000000040b007c0c */ /* 0x000fda000bf25270 */
[----:B------:R-:W-:Y:S05]  /*0a20*/  @!P1 BRA `(.L_x_294) ;  /* 0x0000085000009947 */ /* 0x000fea0003800000 */
[----:B------:R-:W-:-:S04]  /*0a30*/  UIADD3 UR6, UR5, 0x1, URZ ;  /* 0x0000000105067890 */ /* 0x000fc8000fffe03f */
[----:B------:R-:W-:Y:S02]  /*0a40*/  USHF.R.S32.HI UR13, URZ, 0x1f, UR6 ;  /* 0x0000001f3f0d7899 */ /* 0x000fe40008011406 */
.L_x_301:
        /* <DEDUP_REMOVED lines=54> */
.L_x_297:
        /* <DEDUP_REMOVED lines=33> */
.L_x_299:
[----:B------:R-:W-:Y:S05]  /*0fc0*/  BSYNC B0 ;  /* 0x0000000000007941 */ /* 0x000fea0003800000 */
.L_x_298:
        /* <DEDUP_REMOVED lines=27> */
.L_x_300:
        /* <DEDUP_REMOVED lines=16> */
.L_x_294:
        /* <DEDUP_REMOVED lines=39> */
.L_x_302:
        /* <DEDUP_REMOVED lines=9> */
.L_x_3205:


//--------------------- .text._Z32group_norm_nhwc_bwd_scale_kernelI11Bf16IOFp32WLi64EEv26Group_norm_nhwc_bwd_params --------------------------
	.section	.text._Z32group_norm_nhwc_bwd_scale_kernelI11Bf16IOFp32WLi64EEv26Group_norm_nhwc_bwd_params,"ax",@progbits
	.sectioninfo	@"SHI_REGISTERS=32"
	.align	128
        .global         _Z32group_norm_nhwc_bwd_scale_kernelI11Bf16IOFp32WLi64EEv26Group_norm_nhwc_bwd_params
        .type           _Z32group_norm_nhwc_bwd_scale_kernelI11Bf16IOFp32WLi64EEv26Group_norm_nhwc_bwd_params,@function
        .size           _Z32group_norm_nhwc_bwd_scale_kernelI11Bf16IOFp32WLi64EEv26Group_norm_nhwc_bwd_params,(.L_x_3206 - _Z32group_norm_nhwc_bwd_scale_kernelI11Bf16IOFp32WLi64EEv26Group_norm_nhwc_bwd_params)
        .other          _Z32group_norm_nhwc_bwd_scale_kernelI11Bf16IOFp32WLi64EEv26Group_norm_nhwc_bwd_params,@"STO_CUDA_ENTRY STV_DEFAULT"
_Z32group_norm_nhwc_bwd_scale_kernelI11Bf16IOFp32WLi64EEv26Group_norm_nhwc_bwd_params:
.text._Z32group_norm_nhwc_bwd_scale_kernelI11Bf16IOFp32WLi64EEv26Group_norm_nhwc_bwd_params:
        /* <DEDUP_REMOVED lines=65> */
.L_x_304:
[----:B0-----:R-:W-:Y:S05]  /*0410*/  BSYNC B0 ;  /* 0x0000000000007941 */ /* 0x001fea0003800000 */
.L_x_303:
        /* <DEDUP_REMOVED lines=84> */
.L_x_307:
        /* <DEDUP_REMOVED lines=9> */
.L_x_306:
[----:B------:R-:W-:Y:S01]  /*09f0*/  UIADD3 UR4, -UR4, -0x2, URZ ;  /* 0xfffffffe04047890 */ /* 0x000fe2000fffe13f */
[----:B0-----:R-:W-:-:S05]  /*0a00*/  LOP3.LUT R11, RZ, UR7, RZ, 0x33, !PT ;  /* 0x00000007ff0b7c12 */ /* 0x001fca000f8e33ff */
[----:B------:R-:W-:-:S13]  /*0a10*/  ISETP.NE.AND P1, PT, R11, UR4, PT ;  /* 0x000000040b007c0c */ /* 0x000fda000bf25270 */
[----:B------:R-:W-:Y:S05]  /*0a20*/  @!P1 BRA `(.L_x_305) ;  /* 0x0000085000009947 */ /* 0x000fea0003800000 */
[----:B------:R-:W-:-:S04]  /*0a30*/  UIADD3 UR6, UR5, 0x1, URZ ;  /* 0x0000000105067890 */ /* 0x000fc8000fffe03f */
[----:B------:R-:W-:Y:S02]  /*0a40*/  USHF.R.S32.HI UR13, URZ, 0x1f, UR6 ;  /* 0x0000001f3f0d7899 */ /* 0x000fe40008011406 */
.L_x_312:
        /* <DEDUP_REMOVED lines=54> */
.L_x_308:
        /* <DEDUP_REMOVED lines=33> */
.L_x_310:
[----:B------:R-:W-:Y:S05]  /*0fc0*/  BSYNC B0 ;  /* 0x0000000000007941 */ /* 0x000fea0003800000 */
.L_x_309:
        /* <DEDUP_REMOVED lines=27> */
.L_x_311:
        /* <DEDUP_REMOVED lines=16> */
.L_x_305:
        /* <DEDUP_REMOVED lines=39> */
.L_x_313:
        /* <DEDUP_REMOVED lines=9> */
.L_x_3206:


//--------------------- .text._Z32group_norm_nhwc_bwd_scale_kernelI11Bf16IOFp32WLi128EEv26Group_norm_nhwc_bwd_params --------------------------
	.section	.text._Z32group_norm_nhwc_bwd_scale_kernelI11Bf16IOFp32WLi128EEv26Group_norm_nhwc_bwd_params,"ax",@progbits
	.sectioninfo	@"SHI_REGISTERS=32"
	.align	128
        .global         _Z32group_norm_nhwc_bwd_scale_kernelI11Bf16IOFp32WLi128EEv26Group_norm_nhwc_bwd_params
        .type           _Z32group_norm_nhwc_bwd_scale_kernelI11Bf16IOFp32WLi128EEv26Group_norm_nhwc_bwd_params,@function
        .size           _Z32group_norm_nhwc_bwd_scale_kernelI11Bf16IOFp32WLi128EEv26Group_norm_nhwc_bwd_params,(.L_x_3207 - _Z32group_norm_nhwc_bwd_scale_kernelI11Bf16IOFp32WLi128EEv26Group_norm_nhwc_bwd_params)
        .other          _Z32group_norm_nhwc_bwd_scale_kernelI11Bf16IOFp32WLi128EEv26Group_norm_nhwc_bwd_params,@"STO_CUDA_ENTRY STV_DEFAULT"
_Z32group_norm_nhwc_bwd_scale_kernelI11Bf16IOFp32WLi128EEv26Group_norm_nhwc_bwd_params:
.text._Z32group_norm_nhwc_bwd_scale_kernelI11Bf16IOFp32WLi128EEv26Group_norm_nhwc_bwd_params:
        /* <DEDUP_REMOVED lines=65> */
.L_x_315:
[----:B0-----:R-:W-:Y:S05]  /*0410*/  BSYNC B0 ;  /* 0x0000000000007941 */ /* 0x001fea0003800000 */
.L_x_314:
        /* <DEDUP_REMOVED lines=84> */
.L_x_318:
        /* <DEDUP_REMOVED lines=9> */
.L_x_317:
[----:B------:R-:W-:Y:S01]  /*09f0*/  UIADD3 UR4, -UR4, -0x2, URZ ;  /* 0xfffffffe04047890 */ /* 0x000fe2000fffe13f */
[----:B0-----:R-:W-:-:S05]  /*0a00*/  LOP3.LUT R11, RZ, UR7, RZ, 0x33, !PT ;  /* 0x00000007ff0b7c12 */ /* 0x001fca000f8e33ff */
[----:B------:R-:W-:-:S13]  /*0a10*/  ISETP.NE.AND P1, PT, R11, UR4, PT ;  /* 0x000000040b007c0c */ /* 0x000fda000bf25270 */
[----:B------:R-:W-:Y:S05]  /*0a20*/  @!P1 BRA `(.L_x_316) ;  /* 0x0000085000009947 */ /* 0x000fea0003800000 */
[----:B------:R-:W-:-:S04]  /*0a30*/  UIADD3 UR6, UR5, 0x1, URZ ;  /* 0x0000000105067890 */ /* 0x000fc8000fffe03f */
[----:B------:R-:W-:Y:S02]  /*0a40*/  USHF.R.S32.HI UR13, URZ, 0x1f, UR6 ;  /* 0x0000001f3f0d7899 */ /* 0x000fe40008011406 */
.L_x_323:
        /* <DEDUP_REMOVED lines=54> */
.L_x_319:
        /* <DEDUP_REMOVED lines=33> */
.L_x_321:
[----:B------:R-:W-:Y:S05]  /*0fc0*/  BSYNC B0 ;  /* 0x0000000000007941 */ /* 0x000fea0003800000 */
.L_x_320:
        /* <DEDUP_REMOVED lines=27> */
.L_x_322:
        /* <DEDUP_REMOVED lines=16> */
.L_x_316:
        /* <DEDUP_REMOVED lines=39> */
.L_x_324:
        /* <DEDUP_REMOVED lines=9> */
.L_x_3207:


//--------------------- .text._Z32group_norm_nhwc_bwd_scale_kernelI11Bf16IOFp32WLi192EEv26Group_norm_nhwc_bwd_params --------------------------
	.section	.text._Z32group_norm_nhwc_bwd_scale_kernelI11Bf16IOFp32WLi192EEv26Group_norm_nhwc_bwd_params,"ax",@progbits
	.sectioninfo	@"SHI_REGISTERS=32"
	.align	128
        .global         _Z32group_norm_nhwc_bwd_scale_kernelI11Bf16IOFp32WLi192EEv26Group_norm_nhwc_bwd_params
        .type           _Z32group_norm_nhwc_bwd_scale_kernelI11Bf16IOFp32WLi192EEv26Group_norm_nhwc_bwd_params,@function
        .size           _Z32group_norm_nhwc_bwd_scale_kernelI11Bf16IOFp32WLi192EEv26Group_norm_nhwc_bwd_params,(.L_x_3208 - _Z32group_norm_nhwc_bwd_scale_kernelI11Bf16IOFp32WLi192EEv26Group_norm_nhwc_bwd_params)
        .other          _Z32group_norm_nhwc_bwd_scale_kernelI11Bf16IOFp32WLi192EEv26Group_norm_nhwc_bwd_params,@"STO_CUDA_ENTRY STV_DEFAULT"
_Z32group_norm_nhwc_bwd_scale_kernelI11Bf16IOFp32WLi192EEv26Group_norm_nhwc_bwd_params:
.text._Z32group_norm_nhwc_bwd_scale_kernelI11Bf16IOFp32WLi192EEv26Group_norm_nhwc_bwd_params:
        /* <DEDUP_REMOVED lines=65> */
.L_x_326:
[----:B0-----:R-:W-:Y:S05]  /*0410*/  BSYNC B0 ;  /* 0x0000000000007941 */ /* 0x001fea0003800000 */
.L_x_325:
        /* <DEDUP_REMOVED lines=84> */
.L_x_329:
        /* <DEDUP_REMOVED lines=9> */
.L_x_328:
[----:B------:R-:W-:Y:S01]  /*09f0*/  UIADD3 UR4, -UR4, -0x2, URZ ;  /* 0xfffffffe04047890 */ /* 0x000fe2000fffe13f */
[----:B0-----:R-:W-:-:S05]  /*0a00*/  LOP3.LUT R11, RZ, UR7, RZ, 0x33, !PT ;  /* 0x00000007ff0b7c12 */ /* 0x001fca000f8e33ff */
[----:B------:R-:W-:-:S13]  /*0a10*/  ISETP.NE.AND P1, PT, R11, UR4, PT ;  /* 0x000000040b007c0c */ /* 0x000fda000bf25270 */
[----:B------:R-:W-:Y:S05]  /*0a20*/  @!P1 BRA `(.L_x_327) ;  /* 0x0000085000009947 */ /* 0x000fea0003800000 */
[----:B------:R-:W-:-:S04]  /*0a30*/  UIADD3 UR6, UR5, 0x1, URZ ;  /* 0x0000000105067890 */ /* 0x000fc8000fffe03f */
[----:B------:R-:W-:Y:S02]  /*0a40*/  USHF.R.S32.HI UR13, URZ, 0x1f, UR6 ;  /* 0x0000001f3f0d7899 */ /* 0x000fe40008011406 */
.L_x_334:
        /* <DEDUP_REMOVED lines=54> */
.L_x_330:
        /* <DEDUP_REMOVED lines=33> */
.L_x_332:
[----:B------:R-:W-:Y:S05]  /*0fc0*/  BSYNC B0 ;  /* 0x0000000000007941 */ /* 0x000fea0003800000 */
.L_x_331:
        /* <DEDUP_REMOVED lines=27> */
.L_x_333:
        /* <DEDUP_REMOVED lines=16> */
.L_x_327:
        /* <DEDUP_REMOVED lines=39> */
.L_x_335:
        /* <DEDUP_REMOVED lines=9> */
.L_x_3208:


//--------------------- .text._Z32group_norm_nhwc_bwd_scale_kernelI11Bf16IOFp32WLi448EEv26Group_norm_nhwc_bwd_params --------------------------
	.section	.text._Z32group_norm_nhwc_bwd_scale_kernelI11Bf16IOFp32WLi448EEv26Group_norm_nhwc_bwd_params,"ax",@progbits
	.sectioninfo	@"SHI_REGISTERS=32"
	.align	128
        .global         _Z32group_norm_nhwc_bwd_scale_kernelI11Bf16IOFp32WLi448EEv26Group_norm_nhwc_bwd_params
        .type           _Z32group_norm_nhwc_bwd_scale_kernelI11Bf16IOFp32WLi448EEv26Group_norm_nhwc_bwd_params,@function
        .size           _Z32group_norm_nhwc_bwd_scale_kernelI11Bf16IOFp32WLi448EEv26Group_norm_nhwc_bwd_params,(.L_x_3209 - _Z32group_norm_nhwc_bwd_scale_kernelI11Bf16IOFp32WLi448EEv26Group_norm_nhwc_bwd_params)
        .other          _Z32group_norm_nhwc_bwd_scale_kernelI11Bf16IOFp32WLi448EEv26Group_norm_nhwc_bwd_params,@"STO_CUDA_ENTRY STV_DEFAULT"
_Z32group_norm_nhwc_bwd_scale_kernelI11Bf16IOFp32WLi448EEv26Group_norm_nhwc_bwd_params:
.text._Z32group_norm_nhwc_bwd_scale_kernelI11Bf16IOFp32WLi448EEv26Group_norm_nhwc_bwd_params:
        /* <DEDUP_REMOVED lines=65> */
.L_x_337:
[----:B0-----:R-:W-:Y:S05]  /*0410*/  BSYNC B0 ;  /* 0x0000000000007941 */ /* 0x001fea0003800000 */
.L_x_336:
        /* <DEDUP_REMOVED lines=84> */
.L_x_340:
        /* <DEDUP_REMOVED lines=9> */
.L_x_339:
[----:B------:R-:W-:Y:S01]  /*09f0*/  UIADD3 UR4, -UR4, -0x2, URZ ;  /* 0xfffffffe04047890 */ /* 0x000fe2000fffe13f */
[----:B0-----:R-:W-:-:S05]  /*0a00*/  LOP3.LUT R11, RZ, UR7, RZ, 0x33, !PT ;  /* 0x00000007ff0b7c12 */ /* 0x001fca000f8e33ff */
[----:B------:R-:W-:-:S13]  /*0a10*/  ISETP.NE.AND P1, PT, R11, UR4, PT ;  /* 0x000000040b007c0c */ /* 0x000fda000bf25270 */
[----:B------:R-:W-:Y:S05]  /*0a20*/  @!P1 BRA `(.L_x_338) ;  /* 0x0000085000009947 */ /* 0x000fea0003800000 */
[----:B------:R-:W-:-:S04]  /*0a30*/  UIADD3 UR6, UR5, 0x1, URZ ;  /* 0x0000000105067890 */ /* 0x000fc8000fffe03f */
[----:B------:R-:W-:Y:S02]  /*0a40*/  USHF.R.S32.HI UR13, URZ, 0x1f, UR6 ;  /* 0x0000001f3f0d7899 */ /* 0x000fe40008011406 */
.L_x_345:
        /* <DEDUP_REMOVED lines=54> */
.L_x_341:
        /* <DEDUP_REMOVED lines=33> */
.L_x_343:
[----:B------:R-:W-:Y:S05]  /*0fc0*/  BSYNC B0 ;  /* 0x0000000000007941 */ /* 0x000fea0003800000 */
.L_x_342:
        /* <DEDUP_REMOVED lines=27> */
.L_x_344:
        /* <DEDUP_REMOVED lines=16> */
.L_x_338:
        /* <DEDUP_REMOVED lines=39> */
.L_x_346:
        /* <DEDUP_REMOVED lines=9> */
.L_x_3209:


//--------------------- .text._Z32group_norm_nhwc_bwd_scale_kernelI11Bf16IOFp32WLi256EEv26Group_norm_nhwc_bwd_params --------------------------
	.section	.text._Z32group_norm_nhwc_bwd_scale_kernelI11Bf16IOFp32WLi256EEv26Group_norm_nhwc_bwd_params,"ax",@progbits
	.sectioninfo	@"SHI_REGISTERS=32"
	.align	128
        .global         _Z32group_norm_nhwc_bwd_scale_kernelI11Bf16IOFp32WLi256EEv26Group_norm_nhwc_bwd_params
        .type           _Z32group_norm_nhwc_bwd_scale_kernelI11Bf16IOFp32WLi256EEv26Group_norm_nhwc_bwd_params,@function
        .size           _Z32group_norm_nhwc_bwd_scale_kernelI11Bf16IOFp32WLi256EEv26Group_norm_nhwc_bwd_params,(.L_x_3210 - _Z32group_norm_nhwc_bwd_scale_kernelI11Bf16IOFp32WLi256EEv26Group_norm_nhwc_bwd_params)
        .other          _Z32group_norm_nhwc_bwd_scale_kernelI11Bf16IOFp32WLi256EEv26Group_norm_nhwc_bwd_params,@"STO_CUDA_ENTRY STV_DEFAULT"
_Z32group_norm_nhwc_bwd_scale_kernelI11Bf16IOFp32WLi256EEv26Group_norm_nhwc_bwd_params:
.text._Z32group_norm_nhwc_bwd_scale_kernelI11Bf16IOFp32WLi256EEv26Group_norm_nhwc_bwd_params:
        /* <DEDUP_REMOVED lines=65> */
.L_x_348:
[----:B0-----:R-:W-:Y:S05]  /*0410*/  BSYNC B0 ;  /* 0x0000000000007941 */ /* 0x001fea0003800000 */
.L_x_347:
        /* <DEDUP_REMOVED lines=84> */
.L_x_351:
        /* <DEDUP_REMOVED lines=9> */
.L_x_350:
[----:B------:R-:W-:Y:S01]  /*09f0*/  UIADD3 UR4, -UR4, -0x2, URZ ;  /* 0xfffffffe04047890 */ /* 0x000fe2000fffe13f */
[----:B0-----:R-:W-:-:S05]  /*0a00*/  LOP3.LUT R11, RZ, UR7, RZ, 0x33, !PT ;  /* 0x00000007ff0b7c12 */ /* 0x001fca000f8e33ff */
[----:B------:R-:W-:-:S13]  /*0a10*/  ISETP.NE.AND P1, PT, R11, UR4, PT ;  /* 0x000000040b007c0c */ /* 0x000fda000bf25270 */
[----:B------:R-:W-:Y:S05]  /*0a20*/  @!P1 BRA `(.L_x_349) ;  /* 0x0000085000009947 */ /* 0x000fea0003800000 */
[----:B------:R-:W-:-:S04]  /*0a30*/  UIADD3 UR6, UR5, 0x1, URZ ;  /* 0x0000000105067890 */ /* 0x000fc8000fffe03f */
[----:B------:R-:W-:Y:S02]  /*0a40*/  USHF.R.S32.HI UR13, URZ, 0x1f, UR6 ;  /* 0x0000001f3f0d7899 */ /* 0x000fe40008011406 */
.L_x_356:
        /* <DEDUP_REMOVED lines=54> */
.L_x_352:
        /* <DEDUP_REMOVED lines=33> */
.L_x_354:
[----:B------:R-:W-:Y:S05]  /*0fc0*/  BSYNC B0 ;  /* 0x0000000000007941 */ /* 0x000fea0003800000 */
.L_x_353:
        /* <DEDUP_REMOVED lines=27> */
.L_x_355:
        /* <DEDUP_REMOVED lines=16> */
.L_x_349:
        /* <DEDUP_REMOVED lines=39> */
.L_x_357:
        /* <DEDUP_REMOVED lines=9> */
.L_x_3210:


//--------------------- .text._Z32group_norm_nhwc_bwd_scale_kernelI11Bf16IOFp32WLi120EEv26Group_norm_nhwc_bwd_params --------------------------
	.section	.text._Z32group_norm_nhwc_bwd_scale_kernelI11Bf16IOFp32WLi120EEv26Group_norm_nhwc_bwd_params,"ax",@progbits
	.sectioninfo	@"SHI_REGISTERS=32"
	.align	128
        .global         _Z32group_norm_nhwc_bwd_scale_kernelI11Bf16IOFp32WLi120EEv26Group_norm_nhwc_bwd_params
        .type           _Z32group_norm_nhwc_bwd_scale_kernelI11Bf16IOFp32WLi120EEv26Group_norm_nhwc_bwd_params,@function
        .size           _Z32group_norm_nhwc_bwd_scale_kernelI11Bf16IOFp32WLi120EEv26Group_norm_nhwc_bwd_params,(.L_x_3211 - _Z32group_norm_nhwc_bwd_scale_kernelI11Bf16IOFp32WLi120EEv26Group_norm_nhwc_bwd_params)
        .other          _Z32group_norm_nhwc_bwd_scale_kernelI11Bf16IOFp32WLi120EEv26Group_norm_nhwc_bwd_params,@"STO_CUDA_ENTRY STV_DEFAULT"
_Z32group_norm_nhwc_bwd_scale_kernelI11Bf16IOFp32WLi120EEv26Group_norm_nhwc_bwd_params:
.text._Z32group_norm_nhwc_bwd_scale_kernelI11Bf16IOFp32WLi120EEv26Group_norm_nhwc_bwd_params:
        /* <DEDUP_REMOVED lines=65> */
.L_x_359:
[----:B0-----:R-:W-:Y:S05]  /*0410*/  BSYNC B0 ;  /* 0x0000000000007941 */ /* 0x001fea0003800000 */
.L_x_358:
        /* <DEDUP_REMOVED lines=84> */
.L_x_362:
        /* <DEDUP_REMOVED lines=9> */
.L_x_361:
[----:B------:R-:W-:Y:S01]  /*09f0*/  UIADD3 UR4, -UR4, -0x2, URZ ;  /* 0xfffffffe04047890 */ /* 0x000fe2000fffe13f */
[----:B0-----:R-:W-:-:S05]  /*0a00*/  LOP3.LUT R11, RZ, UR7, RZ, 0x33, !PT ;  /* 0x00000007ff0b7c12 */ /* 0x001fca000f8e33ff */
[----:B------:R-:W-:-:S13]  /*0a10*/  ISETP.NE.AND P1, PT, R11, UR4, PT ;  /* 0x000000040b007c0c */ /* 0x000fda000bf25270 */
[----:B------:R-:W-:Y:S05]  /*0a20*/  @!P1 BRA `(.L_x_360) ;  /* 0x0000085000009947 */ /* 0x000fea0003800000 */
[----:B------:R-:W-:-:S04]  /*0a30*/  UIADD3 UR6, UR5, 0x1, URZ ;  /* 0x0000000105067890 */ /* 0x000fc8000fffe03f */
[----:B------:R-:W-:Y:S02]  /*0a40*/  USHF.R.S32.HI UR13, URZ, 0x1f, UR6 ;  /* 0x0000001f3f0d7899 */ /* 0x000fe40008011406 */
.L_x_367:
        /* <DEDUP_REMOVED lines=54> */
.L_x_363:
        /* <DEDUP_REMOVED lines=33> */
.L_x_365:
[----:B------:R-:W-:Y:S05]  /*0fc0*/  BSYNC B0 ;  /* 0x0000000000007941 */ /* 0x000fea0003800000 */
.L_x_364:
        /* <DEDUP_REMOVED lines=27> */
.L_x_366:
        /* <DEDUP_REMOVED lines=16> */
.L_x_360:
        /* <DEDUP_REMOVED lines=39> */
.L_x_368:
        /* <DEDUP_REMOVED lines=9> */
.L_x_3211:


//--------------------- .text._Z32group_norm_nhwc_bwd_scale_kernelI11Bf16IOFp32WLi140EEv26Group_norm_nhwc_bwd_params --------------------------
	.section	.text._Z32group_norm_nhwc_bwd_scale_kernelI11Bf16IOFp32WLi140EEv26Group_norm_nhwc_bwd_params,"ax",@progbits
	.sectioninfo	@"SHI_REGISTERS=32"
	.align	128
        .global         _Z32group_norm_nhwc_bwd_scale_kernelI11Bf16IOFp32WLi140EEv26Group_norm_nhwc_bwd_params
        .type           _Z32group_norm_nhwc_bwd_scale_kernelI11Bf16IOFp32WLi140EEv26Group_norm_nhwc_bwd_params,@function
        .size           _Z32group_norm_nhwc_bwd_scale_kernelI11Bf16IOFp32WLi140EEv26Group_norm_nhwc_bwd_params,(.L_x_3212 - _Z32group_norm_nhwc_bwd_scale_kernelI11Bf16IOFp32WLi140EEv26Group_norm_nhwc_bwd_params)
        .other          _Z32group_norm_nhwc_bwd_scale_kernelI11Bf16IOFp32WLi140EEv26Group_norm_nhwc_bwd_params,@"STO_CUDA_ENTRY STV_DEFAULT"
_Z32group_norm_nhwc_bwd_scale_kernelI11Bf16IOFp32WLi140EEv26Group_norm_nhwc_bwd_params:
.text._Z32group_norm_nhwc_bwd_scale_kernelI11Bf16IOFp32WLi140EEv26Group_norm_nhwc_bwd_params:
        /* <DEDUP_REMOVED lines=65> */
.L_x_370:
[----:B0-----:R-:W-:Y:S05]  /*0410*/  BSYNC B0 ;  /* 0x0000000000007941 */ /* 0x001fea0003800000 */
.L_x_369:
        /* <DEDUP_REMOVED lines=84> */
.L_x_373:
        /* <DEDUP_REMOVED lines=9> */
.L_x_372:
[----:B------:R-:W-:Y:S01]  /*09f0*/  UIADD3 UR4, -UR4, -0x2, URZ ;  /* 0xfffffffe04047890 */ /* 0x000fe2000fffe13f */
[----:B0-----:R-:W-:-:S05]  /*0a00*/  LOP3.LUT R11, RZ, UR7, RZ, 0x33, !PT ;  /* 0x00000007ff0b7c12 */ /* 0x001fca000f8e33ff */
[----:B------:R-:W-:-:S13]  /*0a10*/  ISETP.NE.AND P1, PT, R11, UR4, PT ;  /* 0x000000040b007c0c */ /* 0x000fda000bf25270 */
[----:B------:R-:W-:Y:S05]  /*0a20*/  @!P1 BRA `(.L_x_371) ;  /* 0x0000085000009947 */ /* 0x000fea0003800000 */
[----:B------:R-:W-:-:S04]  /*0a30*/  UIADD3 UR6, UR5, 0x1, URZ ;  /* 0x0000000105067890 */ /* 0x000fc8000fffe03f */
[----:B------:R-:W-:Y:S02]  /*0a40*/  USHF.R.S32.HI UR13, URZ, 0x1f, UR6 ;  /* 0x0000001f3f0d7899 */ /* 0x000fe40008011406 */
.L_x_378:
        /* <DEDUP_REMOVED lines=54> */
.L_x_374:
        /* <DEDUP_REMOVED lines=33> */
.L_x_376:
[----:B------:R-:W-:Y:S05]  /*0fc0*/  BSYNC B0 ;  /* 0x0000000000007941 */ /* 0x000fea0003800000 */
.L_x_375:
        /* <DEDUP_REMOVED lines=27> */
.L_x_377:
        /* <DEDUP_REMOVED lines=16> */
.L_x_371:
        /* <DEDUP_REMOVED lines=39> */
.L_x_379:
        /* <DEDUP_REMOVED lines=9> */
.L_x_3212:


//--------------------- .text._Z32group_norm_nhwc_bwd_scale_kernelI11Bf16IOFp32WLi160EEv26Group_norm_nhwc_bwd_params --------------------------
	.section	.text._Z32group_norm_nhwc_bwd_scale_kernelI11Bf16IOFp32WLi160EEv26Group_norm_nhwc_bwd_params,"ax",@progbits
	.sectioninfo	@"SHI_REGISTERS=32"
	.align	128
        .global         _Z32group_norm_nhwc_bwd_scale_kernelI11Bf16IOFp32WLi160EEv26Group_norm_nhwc_bwd_params
        .type           _Z32group_norm_nhwc_bwd_scale_kernelI11Bf16IOFp32WLi160EEv26Group_norm_nhwc_bwd_params,@function
        .size           _Z32group_norm_nhwc_bwd_scale_kernelI11Bf16IOFp32WLi160EEv26Group_norm_nhwc_bwd_params,(.L_x_3213 - _Z32group_norm_nhwc_bwd_scale_kernelI11Bf16IOFp32WLi160EEv26Group_norm_nhwc_bwd_params)
        .other          _Z32group_norm_nhwc_bwd_scale_kernelI11Bf16IOFp32WLi160EEv26Group_norm_nhwc_bwd_params,@"STO_CUDA_ENTRY STV_DEFAULT"
_Z32group_norm_nhwc_bwd_scale_kernelI11Bf16IOFp32WLi160EEv26Group_norm_nhwc_bwd_params:
.text._Z32group_norm_nhwc_bwd_scale_kernelI11Bf16IOFp32WLi160EEv26Group_norm_nhwc_bwd_params:
        /* <DEDUP_REMOVED lines=65> */
.L_x_381:
[----:B0-----:R-:W-:Y:S05]  /*0410*/  BSYNC B0 ;  /* 0x0000000000007941 */ /* 0x001fea0003800000 */
.L_x_380:
        /* <DEDUP_REMOVED lines=84> */
.L_x_384:
        /* <DEDUP_REMOVED lines=9> */
.L_x_383:
[----:B------:R-:W-:Y:S01]  /*09f0*/  UIADD3 UR4, -UR4, -0x2, URZ ;  /* 0xfffffffe04047890 */ /* 0x000fe2000fffe13f */
[----:B0-----:R-:W-:-:S05]  /*0a00*/  LOP3.LUT R11, RZ, UR7, RZ, 0x33, !PT ;  /* 0x00000007ff0b7c12 */ /* 0x001fca000f8e33ff */
[----:B------:R-:W-:-:S13]  /*0a10*/  ISETP.NE.AND P1, PT, R11, UR4, PT ;  /* 0x000000040b007c0c */ /* 0x000fda000bf25270 */
[----:B------:R-:W-:Y:S05]  /*0a20*/  @!P1 BRA `(.L_x_382) ;  /* 0x0000085000009947 */ /* 0x000fea0003800000 */
[----:B------:R-:W-:-:S04]  /*0a30*/  UIADD3 UR6, UR5, 0x1, URZ ;  /* 0x0000000105067890 */ /* 0x000fc8000fffe03f */
[----:B------:R-:W-:Y:S02]  /*0a40*/  USHF.R.S32.HI UR13, URZ, 0x1f, UR6 ;  /* 0x0000001f3f0d7899 */ /* 0x000fe40008011406 */
.L_x_389:
        /* <DEDUP_REMOVED lines=54> */
.L_x_385:
        /* <DEDUP_REMOVED lines=33> */
.L_x_387:
[----:B------:R-:W-:Y:S05]  /*0fc0*/  BSYNC B0 ;  /* 0x0000000000007941 */ /* 0x000fea0003800000 */
.L_x_386:
        /* <DEDUP_REMOVED lines=27> */
.L_x_388:
        /* <DEDUP_REMOVED lines=16> */
.L_x_382:
        /* <DEDUP_REMOVED lines=39> */
.L_x_390:
        /* <DEDUP_REMOVED lines=9> */
.L_x_3213:


//--------------------- .text._Z32group_norm_nhwc_bwd_scale_kernelI11Bf16IOBf16WLi196EEv26Group_norm_nhwc_bwd_params --------------------------
	.section	.text._Z32group_norm_nhwc_bwd_scale_kernelI11Bf16IOBf16WLi196EEv26Group_norm_nhwc_bwd_params,"ax",@progbits
	.sectioninfo	@"SHI_REGISTERS=32"
	.align	128
        .global         _Z32group_norm_nhwc_bwd_scale_kernelI11Bf16IOBf16WLi196EEv26Group_norm_nhwc_bwd_params
        .type           _Z32group_norm_nhwc_bwd_scale_kernelI11Bf16IOBf16WLi196EEv26Group_norm_nhwc_bwd_params,@function
        .size           _Z32group_norm_nhwc_bwd_scale_kernelI11Bf16IOBf16WLi196EEv26Group_norm_nhwc_bwd_params,(.L_x_3214 - _Z32group_norm_nhwc_bwd_scale_kernelI11Bf16IOBf16WLi196EEv26Group_norm_nhwc_bwd_params)
        .other          _Z32group_norm_nhwc_bwd_scale_kernelI11Bf16IOBf16WLi196EEv26Group_norm_nhwc_bwd_params,@"STO_CUDA_ENTRY STV_DEFAULT"
_Z32group_norm_nhwc_bwd_scale_kernelI11Bf16IOBf16WLi196EEv26Group_norm_nhwc_bwd_params:
.text._Z32group_norm_nhwc_bwd_scale_kernelI11Bf16IOBf16WLi196EEv26Group_norm_nhwc_bwd_params:
[----:B------:R-:W-:Y:S02]  /*0000*/  IMAD.MOV.U32 R1, RZ, RZ, c[0x0][0x28] ;  /* 0x00000a00ff017624 */ /* 0x000fe400078e00ff */
[----:B------:R-:W-:Y:S01]  /*0010*/  IABS R5, c[0x0][0x204] ;  /* 0x0000810000057a13 */ /* 0x000fe20000000000 */
[----:B------:R-:W0:Y:S01]  /*0020*/  S2R R7, SR_TID.X ;  /* 0x0000000000077919 */ /* 0x000e220000002100 */
[----:B------:R-:W-:Y:S01]  /*0030*/  IMAD.MOV.U32 R11, RZ, RZ, 0x8 ;  /* 0x00000008ff0b7424 */ /* 0x000fe200078e00ff */
[----:B------:R-:W-:Y:S01]  /*0040*/  ULDC.64 UR10, c[0x0][0x118] ;  /* 0x00004600000a7ab9 */ /* 0x000fe20000000a00 */
[----:B------:R-:W1:Y:S01]  /*0050*/  I2F.RP R0, R5 ;  /* 0x0000000500007306 */ /* 0x000e620000209400 */
[----:B------:R-:W2:Y:S01]  /*0060*/  S2R R6, SR_CTAID.X ;  /* 0x0000000000067919 */ /* 0x000ea20000002500 */
[----:B------:R-:W-:-:S06]  /*0070*/  CS2R R24, SRZ ;  /* 0x0000000000187805 */ /* 0x000fcc000001ff00 */
[----:B-1----:R-:W1:Y:S01]  /*0080*/  MUFU.RCP R0, R0 ;  /* 0x0000000000007308 */ /* 0x002e620000001000 */
[----:B0-----:R-:W-:-:S04]  /*0090*/  IMAD.SHL.U32 R9, R7, 0x2, RZ ;  /* 0x0000000207097824 */ /* 0x001fc800078e00ff */
[----:B--2---:R-:W-:Y:S01]  /*00a0*/  IMAD R8, R6, c[0x0][0x208], R9 ;  /* 0x0000820006087a24 */ /* 0x004fe200078e0209 */
[----:B-1----:R-:W-:-:S04]  /*00b0*/  IADD3 R2, R0, 0xffffffe, RZ ;  /* 0x0ffffffe00027810 */ /* 0x002fc80007ffe0ff */
[----:B------:R-:W-:Y:S01]  /*00c0*/  IABS R0, R8 ;  /* 0x0000000800007213 */ /* 0x000fe20000000000 */
[----:B------:R0:W1:Y:S02]  /*00d0*/  F2I.FTZ.U32.TRUNC.NTZ R3, R2 ;  /* 0x0000000200037305 */ /* 0x000064000021f000 */
[----:B0-----:R-:W-:Y:S02]  /*00e0*/  IMAD.MOV.U32 R2, RZ, RZ, RZ ;  /* 0x000000ffff027224 */ /* 0x001fe400078e00ff */
[----:B-1----:R-:W-:-:S04]  /*00f0*/  IMAD.MOV R4, RZ, RZ, -R3 ;  /* 0x000000ffff047224 */ /* 0x002fc800078e0a03 */
[----:B------:R-:W-:Y:S02]  /*0100*/  IMAD R9, R4, R5, RZ ;  /* 0x0000000504097224 */ /* 0x000fe400078e02ff */
[----:B------:R-:W0:Y:S02]  /*0110*/  S2R R4, SR_CTAID.Z ;  /* 0x0000000000047919 */ /* 0x000e240000002700 */
        /* <DEDUP_REMOVED lines=8> */
[----:B------:R-:W-:Y:S02]  /*01a0*/  LOP3.LUT R0, R8, c[0x0][0x204], RZ, 0x3c, !PT ;  /* 0x0000810008007a12 */ /* 0x000fe400078e3cff */
[----:B------:R-:W-:Y:S02]  /*01b0*/  ISETP.NE.AND P1, PT, RZ, c[0x0][0x204], PT ;  /* 0x00008100ff007a0c */ /* 0x000fe40003f25270 */
[----:B------:R-:W-:-:S07]  /*01c0*/  ISETP.GE.AND P2, PT, R0, RZ, PT ;  /* 0x000000ff0000720c */ /* 0x000fce0003f46270 */
[----:B------:R-:W-:-:S06]  /*01d0*/  @P0 IADD3 R3, R3, 0x1, RZ ;  /* 0x0000000103030810 */ /* 0x000fcc0007ffe0ff */
[----:B------:R-:W-:Y:S01]  /*01e0*/  @!P2 IMAD.MOV R3, RZ, RZ, -R3 ;  /* 0x000000ffff03a224 */ /* 0x000fe200078e0a03 */
        /* <DEDUP_REMOVED lines=11> */
[----:B------:R0:W5:Y:S03]  /*02a0*/  @!P0 LDG.E R24, [R12.64] ;  /* 0x0000000a0c188981 */ /* 0x000166000c1e1900 */
[----:B------:R-:W-:Y:S01]  /*02b0*/  @!P0 IMAD.WIDE R14, R2, R15, c[0x0][0x1b8] ;  /* 0x00006e00020e8625 */ /* 0x000fe200078e020f */
[----:B------:R-:W-:-:S04]  /*02c0*/  SHF.R.S32.HI R9, RZ, 0x1f, R8 ;  /* 0x0000001fff097819 */ /* 0x000fc80000011408 */
[----:B------:R0:W5:Y:S01]  /*02d0*/  @!P0 LDG.E R25, [R14.64] ;  /* 0x0000000a0e198981 */ /* 0x000162000c1e1900 */
[----:B------:R-:W-:-:S04]  /*02e0*/  ISETP.GE.U32.AND P0, PT, R8, c[0x0][0x1d8], PT ;  /* 0x0000760008007a0c */ /* 0x000fc80003f06070 */
[----:B------:R-:W-:Y:S01]  /*02f0*/  ISETP.GE.AND.EX P0, PT, R9, c[0x0][0x1dc], PT, P0 ;  /* 0x0000770009007a0c */ /* 0x000fe20003f06300 */
[----:B------:R-:W1:Y:S01]  /*0300*/  S2UR UR12, SR_CTAID.Y ;  /* 0x00000000000c79c3 */ /* 0x000e620000002600 */
[----:B------:R-:W-:Y:S01]  /*0310*/  BSSY B0, `(.L_x_391) ;  /* 0x0000015000007945 */ /* 0x000fe20003800000 */
[----:B------:R-:W-:Y:S01]  /*0320*/  HFMA2.MMA R5, -RZ, RZ, 0, 0 ;  /* 0x00000000ff057435 */ /* 0x000fe200000001ff */
[----:B------:R-:W-:Y:S01]  /*0330*/  CS2R R2, SRZ ;  /* 0x0000000000027805 */ /* 0x000fe2000001ff00 */
[----:B------:R-:W-:-:S08]  /*0340*/  IMAD.MOV.U32 R0, RZ, RZ, RZ ;  /* 0x000000ffff007224 */ /* 0x000fd000078e00ff */
        /* <DEDUP_REMOVED lines=8> */
[----:B------:R-:W2:Y:S03]  /*03d0*/  LDG.E.U16 R5, [R12.64] ;  /* 0x0000000a0c057981 */ /* 0x000ea6000c1e1500 */
[----:B------:R-:W-:Y:S02]  /*03e0*/  @P1 IADD3.X R15, R0, c[0x0][0x194], RZ, P3, !PT ;  /* 0x00006500000f1a10 */ /* 0x000fe40001ffe4ff */
[----:B------:R-:W3:Y:S04]  /*03f0*/  LDG.E.U16 R0, [R12.64+0x2] ;  /* 0x0000020a0c007981 */ /* 0x000ee8000c1e1500 */
[----:B------:R-:W4:Y:S04]  /*0400*/  @P1 LDG.E.U16 R17, [R14.64] ;  /* 0x0000000a0e111981 */ /* 0x000f28000c1e1500 */
[----:B------:R-:W4:Y:S01]  /*0410*/  @P1 LDG.E.U16 R16, [R14.64+0x2] ;  /* 0x0000020a0e101981 */ /* 0x000f22000c1e1500 */
[----:B--2---:R-:W-:-:S02]  /*0420*/  PRMT R5, RZ, 0x5410, R5 ;  /* 0x00005410ff057816 */ /* 0x004fc40000000005 */
[----:B---3--:R-:W-:Y:S02]  /*0430*/  PRMT R0, RZ, 0x5410, R0 ;  /* 0x00005410ff007816 */ /* 0x008fe40000000000 */
[----:B----4-:R-:W-:Y:S02]  /*0440*/  @P1 PRMT R2, RZ, 0x5410, R17 ;  /* 0x00005410ff021816 */ /* 0x010fe40000000011 */
[----:B------:R-:W-:Y:S02]  /*0450*/  @P1 PRMT R3, RZ, 0x5410, R16 ;  /* 0x00005410ff031816 */ /* 0x000fe40000000010 */
.L_x_392:
[----:B0-----:R-:W-:Y:S05]  /*0460*/  BSYNC B0 ;  /* 0x0000000000007941 */ /* 0x001fea0003800000 */
.L_x_391:
        /* <DEDUP_REMOVED lines=21> */
[----:B------:R-:W-:Y:S02]  /*05c0*/  ULDC.U8 UR14, c[0x0][0x1f4] ;  /* 0x00007d00000e7ab9 */ /* 0x000fe40000000000 */
[----:B------:R-:W-:Y:S02]  /*05d0*/  ULOP3.LUT UR5, UR5, 0x1, URZ, 0xc0, !UPT ;  /* 0x0000000105057892 */ /* 0x000fe4000f8ec03f */
[----:B------:R-:W-:Y:S02]  /*05e0*/  IMAD R15, R12, c[0x0][0x1e8], RZ ;  /* 0x00007a000c0f7a24 */ /* 0x000fe400078e02ff */
[----:B------:R-:W-:Y:S01]  /*05f0*/  UISETP.NE.U32.AND UP0, UPT, UR5, 0x1, UPT ;  /* 0x000000010500788c */ /* 0x000fe2000bf05070 */
[----:B------:R-:W-:Y:S02]  /*0600*/  IMAD.WIDE.U32 R12, R4, c[0x0][0x1e8], R8 ;  /* 0x00007a00040c7a25 */ /* 0x000fe400078e0008 */
[----:B------:R-:W-:-:S02]  /*0610*/  UMOV UR5, UR4 ;  /* 0x0000000400057c82 */ /* 0x000fc40008000000 */
[----:B------:R-:W-:Y:S01]  /*0620*/  IMAD R15, R4, c[0x0][0x1ec], R15 ;  /* 0x00007b00040f7a24 */ /* 0x000fe200078e020f */
[----:B------:R-:W-:-:S03]  /*0630*/  PLOP3.LUT P1, PT, PT, PT, UP0, 0x80, 0x0 ;  /* 0x000000000000781c */ /* 0x000fc60003f2f008 */
[----:B------:R-:W-:-:S10]  /*0640*/  IMAD.IADD R15, R13, 0x1, R15 ;  /* 0x000000010d0f7824 */ /* 0x000fd400078e020f */
[----:B------:R-:W-:Y:S05]  /*0650*/  @P1 BRA `(.L_x_394) ;  /* 0x000003e000001947 */ /* 0x000fea0003800000 */
[----:B------:R-:W-:Y:S01]  /*0660*/  ULDC.64 UR8, c[0x0][0x1d8] ;  /* 0x0000760000087ab9 */ /* 0x000fe20000000a00 */
[----:B------:R-:W-:Y:S01]  /*0670*/  MOV R21, UR4 ;  /* 0x0000000400157c02 */ /* 0x000fe20008000f00 */
[----:B------:R-:W-:Y:S01]  /*0680*/  UIMAD UR6, UR6, UR8, URZ ;  /* 0x00000008060672a4 */ /* 0x000fe2000f8e023f */
[----:B------:R-:W-:-:S03]  /*0690*/  IMAD.MOV.U32 R14, RZ, RZ, R12 ;  /* 0x000000ffff0e7224 */ /* 0x000fc600078e000c */
[----:B------:R-:W-:Y:S01]  /*06a0*/  UIMAD UR6, UR4, UR9, UR6 ;  /* 0x00000009040672a4 */ /* 0x000fe2000f8e0206 */
[----:B------:R-:W-:-:S04]  /*06b0*/  IMAD.WIDE.U32 R20, R21, c[0x0][0x1d8], R14 ;  /* 0x0000760015147a25 */ /* 0x000fc800078e000e */
[----:B------:R-:W-:Y:S01]  /*06c0*/  @!P0 IMAD.SHL.U32 R16, R20, 0x2, RZ ;  /* 0x0000000214108824 */ /* 0x000fe200078e00ff */
[----:B------:R-:W-:-:S04]  /*06d0*/  IADD3 R23, R21, UR6, RZ ;  /* 0x0000000615177c10 */ /* 0x000fc8000fffe0ff */
        /* <DEDUP_REMOVED lines=9> */
[----:B------:R-:W-:Y:S02]  /*0770*/  PRMT R22, R22, 0x5410, RZ ;  /* 0x0000541016167816 */ /* 0x000fe400000000ff */
[----:B0-----:R-:W-:Y:S02]  /*0780*/  PRMT R19, R19, 0x5410, RZ ;  /* 0x0000541013137816 */ /* 0x001fe400000000ff */
[----:B-1----:R-:W-:-:S04]  /*0790*/  PRMT R17, R17, 0x5410, RZ ;  /* 0x0000541011117816 */ /* 0x002fc800000000ff */
[--C-:B--2---:R-:W-:Y:S02]  /*07a0*/  @!P0 PRMT R17, R17, 0x5410, R18.reuse ;  /* 0x0000541011118816 */ /* 0x104fe40000000012 */
        /* <DEDUP_REMOVED lines=32> */
.L_x_395:
[----:B------:R-:W-:Y:S01]  /*09b0*/  FFMA.FTZ R22, R22, R5, -R16 ;  /* 0x0000000516167223 */ /* 0x000fe20000010810 */
[----:B------:R-:W-:Y:S01]  /*09c0*/  @!P0 LEA R16, P1, R20, c[0x0][0x160], 0x1 ;  /* 0x0000580014108a11 */ /* 0x000fe200078208ff */
[----:B------:R-:W-:Y:S01]  /*09d0*/  FFMA.FTZ R18, R19, R0, -R17 ;  /* 0x0000000013127223 */ /* 0x000fe20000010811 */
[----:B------:R-:W-:Y:S01]  /*09e0*/  UIADD3 UR5, UR4, 0x1, URZ ;  /* 0x0000000104057890 */ /* 0x000fe2000fffe03f */
[-C--:B------:R-:W-:Y:S01]  /*09f0*/  FMUL.FTZ R19, R22, R11.reuse ;  /* 0x0000000b16137220 */ /* 0x080fe20000410000 */
[----:B------:R-:W-:Y:S01]  /*0a00*/  @!P0 LEA.HI.X R17, R20, c[0x0][0x164], R23, 0x1, P1 ;  /* 0x0000590014118a11 */ /* 0x000fe200008f0c17 */
[----:B------:R-:W-:-:S05]  /*0a10*/  @!P0 FMUL.FTZ R18, R18, R11 ;  /* 0x0000000b12128220 */ /* 0x000fca0000410000 */
[----:B------:R-:W-:-:S05]  /*0a20*/  @!P0 F2FP.BF16.PACK_AB R19, R18, R19 ;  /* 0x000000131213823e */ /* 0x000fca00000010ff */
[----:B------:R0:W-:Y:S02]  /*0a30*/  @!P0 STG.E [R16.64], R19 ;  /* 0x0000001310008986 */ /* 0x0001e4000c10190a */
.L_x_394:
[----:B------:R-:W-:Y:S01]  /*0a40*/  UIADD3 UR4, -UR4, -0x2, URZ ;  /* 0xfffffffe04047890 */ /* 0x000fe2000fffe13f */
[----:B0-----:R-:W-:-:S05]  /*0a50*/  LOP3.LUT R16, RZ, UR7, RZ, 0x33, !PT ;  /* 0x00000007ff107c12 */ /* 0x001fca000f8e33ff */
[----:B------:R-:W-:-:S13]  /*0a60*/  ISETP.NE.AND P1, PT, R16, UR4, PT ;  /* 0x0000000410007c0c */ /* 0x000fda000bf25270 */
[----:B------:R-:W-:Y:S05]  /*0a70*/  @!P1 BRA `(.L_x_393) ;  /* 0x0000083000009947 */ /* 0x000fea0003800000 */
[----:B------:R-:W-:-:S04]  /*0a80*/  UIADD3 UR6, UR5, 0x1, URZ ;  /* 0x0000000105067890 */ /* 0x000fc8000fffe03f */
[----:B------:R-:W-:Y:S02]  /*0a90*/  USHF.R.S32.HI UR13, URZ, 0x1f, UR6 ;  /* 0x0000001f3f0d7899 */ /* 0x000fe40008011406 */
.L_x_400:
        /* <DEDUP_REMOVED lines=20> */
[----:B0-----:R-:W-:Y:S02]  /*0be0*/  PRMT R21, RZ, 0x5410, RZ ;  /* 0x00005410ff157816 */ /* 0x001fe400000000ff */
[----:B-1----:R-:W-:-:S04]  /*0bf0*/  PRMT R23, R23, 0x5410, RZ ;  /* 0x0000541017177816 */ /* 0x002fc800000000ff */
[--C-:B--2---:R-:W-:Y:S02]  /*0c00*/  @!P0 PRMT R23, R23, 0x5410, R20.reuse ;  /* 0x0000541017178816 */ /* 0x104fe40000000014 */
[----:B------:R-:W-:Y:S02]  /*0c10*/  @!P0 PRMT R26, R26, 0x7610, R20 ;  /* 0x000076101a1a8816 */ /* 0x000fe40000000014 */
[----:B------:R-:W-:Y:S02]  /*0c20*/  PRMT R23, RZ, 0x7610, R23 ;  /* 0x00007610ff177816 */ /* 0x000fe40000000017 */
[----:B---3--:R-:W-:Y:S02]  /*0c30*/  @!P0 PRMT R21, R22, 0x7610, R21 ;  /* 0x0000761016158816 */ /* 0x008fe40000000015 */
[----:B------:R-:W-:Y:S01]  /*0c40*/  PRMT R26, RZ, 0x7610, R26 ;  /* 0x00007610ff1a7816 */ /* 0x000fe2000000001a */
[----:B------:R-:W-:Y:S01]  /*0c50*/  FADD.FTZ R20, -R10, R23 ;  /* 0x000000170a147221 */ /* 0x000fe20000010100 */
[----:B------:R-:W-:-:S03]  /*0c60*/  @!P0 PRMT R21, R21, 0x7610, R22 ;  /* 0x0000761015158816 */ /* 0x000fc60000000016 */
[----:B------:R-:W-:Y:S02]  /*0c70*/  FADD.FTZ R22, -R10, R26 ;  /* 0x0000001a0a167221 */ /* 0x000fe40000010100 */
[-C--:B------:R-:W-:Y:S01]  /*0c80*/  FMUL.FTZ R26, R20, R11.reuse ;  /* 0x0000000b141a7220 */ /* 0x080fe20000410000 */
[--C-:B------:R-:W-:Y:S01]  /*0c90*/  PRMT R20, RZ, 0x5410, R21.reuse ;  /* 0x00005410ff147816 */ /* 0x100fe20000000015 */
[----:B------:R-:W-:Y:S01]  /*0ca0*/  FMUL.FTZ R23, R22, R11 ;  /* 0x0000000b16177220 */ /* 0x000fe20000410000 */
[----:B------:R-:W-:Y:S01]  /*0cb0*/  PRMT R21, RZ, 0x7610, R21 ;  /* 0x00007610ff157816 */ /* 0x000fe20000000015 */
        /* <DEDUP_REMOVED lines=20> */
.L_x_396:
[----:B------:R-:W-:Y:S01]  /*0e00*/  FFMA.FTZ R23, R24, R23, R25 ;  /* 0x0000001718177223 */ /* 0x000fe20000010019 */
[----:B------:R-:W-:Y:S01]  /*0e10*/  ULDC.64 UR4, c[0x0][0x1d8] ;  /* 0x0000760000047ab9 */ /* 0x000fe20000000a00 */
[----:B------:R-:W-:Y:S01]  /*0e20*/  FFMA.FTZ R22, R20, R5, -R22 ;  /* 0x0000000514167223 */ /* 0x000fe20000010816 */
[C---:B------:R-:W-:Y:S01]  /*0e30*/  @!P0 LEA R20, P2, R18.reuse, c[0x0][0x160], 0x1 ;  /* 0x0000580012148a11 */ /* 0x040fe200078408ff */
[----:B------:R-:W-:Y:S01]  /*0e40*/  FFMA.FTZ R26, R21, R0, -R23 ;  /* 0x00000000151a7223 */ /* 0x000fe20000010817 */
[----:B------:R-:W-:Y:S01]  /*0e50*/  UIMAD UR4, UR13, UR4, URZ ;  /* 0x000000040d0472a4 */ /* 0x000fe2000f8e023f */
[----:B------:R-:W-:Y:S01]  /*0e60*/  IMAD.U32 R19, RZ, RZ, UR6 ;  /* 0x00000006ff137e24 */ /* 0x000fe2000f8e00ff */
[----:B------:R-:W-:Y:S01]  /*0e70*/  @!P0 LEA.HI.X R21, R18, c[0x0][0x164], R27, 0x1, P2 ;  /* 0x0000590012158a11 */ /* 0x000fe200010f0c1b */
[-C--:B------:R-:W-:Y:S01]  /*0e80*/  FMUL.FTZ R27, R22, R11.reuse ;  /* 0x0000000b161b7220 */ /* 0x080fe20000410000 */
[----:B------:R-:W-:Y:S01]  /*0e90*/  UIMAD UR4, UR6, UR5, UR4 ;  /* 0x00000005060472a4 */ /* 0x000fe2000f8e0204 */
[----:B------:R-:W-:Y:S01]  /*0ea0*/  @!P0 FMUL.FTZ R18, R26, R11 ;  /* 0x0000000b1a128220 */ /* 0x000fe20000410000 */
[----:B------:R-:W-:Y:S01]  /*0eb0*/  BSSY B0, `(.L_x_397) ;  /* 0x0000014000007945 */ /* 0x000fe20003800000 */
[C---:B------:R-:W-:Y:S01]  /*0ec0*/  IMAD.WIDE.U32 R16, R19.reuse, c[0x0][0x1d8], R16 ;  /* 0x0000760013107a25 */ /* 0x040fe200078e0010 */
[----:B------:R-:W-:-:S02]  /*0ed0*/  PRMT R19, R19, 0x5410, RZ ;  /* 0x0000541013137816 */ /* 0x000fc400000000ff */
[----:B------:R-:W-:Y:S02]  /*0ee0*/  @!P0 F2FP.BF16.PACK_AB R27, R18, R27 ;  /* 0x0000001b121b823e */ /* 0x000fe400000010ff */
[----:B------:R-:W-:Y:S02]  /*0ef0*/  IADD3 R23, R17, UR4, RZ ;  /* 0x0000000411177c10 */ /* 0x000fe4000fffe0ff */
[----:B------:R-:W-:Y:S01]  /*0f00*/  PRMT R22, R22, 0x5410, RZ ;  /* 0x0000541016167816 */ /* 0x000fe200000000ff */
[----:B------:R0:W-:Y:S02]  /*0f10*/  @!P0 STG.E [R20.64], R27 ;  /* 0x0000001b14008986 */ /* 0x0001e4000c10190a */
[----:B0-----:R-:W-:Y:S01]  /*0f20*/  PRMT R21, RZ, 0x5410, RZ ;  /* 0x00005410ff157816 */ /* 0x001fe200000000ff */
[----:B------:R-:W-:Y:S05]  /*0f30*/  @P0 BRA `(.L_x_398) ;  /* 0x000000b000000947 */ /* 0x000fea0003800000 */
[C---:B------:R-:W-:Y:S01]  /*0f40*/  IMAD.SHL.U32 R18, R16.reuse, 0x2, RZ ;  /* 0x0000000210127824 */ /* 0x040fe200078e00ff */
[----:B------:R-:W-:-:S04]  /*0f50*/  SHF.L.U64.HI R19, R16, 0x1, R23 ;  /* 0x0000000110137819 */ /* 0x000fc80000010217 */
[C---:B------:R-:W-:Y:S02]  /*0f60*/  IADD3 R20, P2, R18.reuse, c[0x0][0x180], RZ ;  /* 0x0000600012147a10 */ /* 0x040fe40007f5e0ff */
[----:B------:R-:W-:Y:S02]  /*0f70*/  IADD3 R18, P3, R18, c[0x0][0x178], RZ ;  /* 0x00005e0012127a10 */ /* 0x000fe40007f7e0ff */
[C---:B------:R-:W-:Y:S02]  /*0f80*/  IADD3.X R21, R19.reuse, c[0x0][0x184], RZ, P2, !PT ;  /* 0x0000610013157a10 */ /* 0x040fe400017fe4ff */
[----:B------:R-:W-:-:S03]  /*0f90*/  IADD3.X R19, R19, c[0x0][0x17c], RZ, P3, !PT ;  /* 0x00005f0013137a10 */ /* 0x000fc60001ffe4ff */
[----:B------:R-:W2:Y:S04]  /*0fa0*/  LDG.E R20, [R20.64] ;  /* 0x0000000a14147981 */ /* 0x000ea8000c1e1900 */
[----:B------:R2:W3:Y:S02]  /*0fb0*/  LDG.E R18, [R18.64] ;  /* 0x0000000a12127981 */ /* 0x0004e4000c1e1900 */
[--C-:B--2---:R-:W-:Y:S02]  /*0fc0*/  PRMT R19, R19, 0x5410, R20.reuse ;  /* 0x0000541013137816 */ /* 0x104fe40000000014 */
[----:B------:R-:W-:Y:S02]  /*0fd0*/  PRMT R22, R22, 0x7610, R20 ;  /* 0x0000761016167816 */ /* 0x000fe40000000014 */
[----:B---3--:R-:W-:-:S02]  /*0fe0*/  PRMT R21, R18, 0x7610, R18 ;  /* 0x0000761012157816 */ /* 0x008fc40000000012 */
.L_x_398:
[----:B------:R-:W-:Y:S05]  /*0ff0*/  BSYNC B0 ;  /* 0x0000000000007941 */ /* 0x000fea0003800000 */
.L_x_397:
[----:B------:R-:W-:Y:S02]  /*1000*/  PRMT R19, RZ, 0x7610, R19 ;  /* 0x00007610ff137816 */ /* 0x000fe40000000013 */
[----:B------:R-:W-:-:S02]  /*1010*/  PRMT R22, RZ, 0x7610, R22 ;  /* 0x00007610ff167816 */ /* 0x000fc40000000016 */
[----:B------:R-:W-:Y:S01]  /*1020*/  PRMT R20, RZ, 0x5410, R21 ;  /* 0x00005410ff147816 */ /* 0x000fe20000000015 */
[C---:B------:R-:W-:Y:S01]  /*1030*/  FADD.FTZ R18, -R10.reuse, R19 ;  /* 0x000000130a127221 */ /* 0x040fe20000010100 */
[----:B------:R-:W-:Y:S01]  /*1040*/  PRMT R21, RZ, 0x7610, R21 ;  /* 0x00007610ff157816 */ /* 0x000fe20000000015 */
[----:B------:R-:W-:Y:S02]  /*1050*/  FADD.FTZ R22, -R10, R22 ;  /* 0x000000160a167221 */ /* 0x000fe40000010100 */
[-C--:B------:R-:W-:Y:S02]  /*1060*/  FMUL.FTZ R18, R18, R11.reuse ;  /* 0x0000000b12127220 */ /* 0x080fe40000410000 */
[----:B------:R-:W-:Y:S01]  /*1070*/  FMUL.FTZ R19, R22, R11 ;  /* 0x0000000b16137220 */ /* 0x000fe20000410000 */
[----:B------:R-:W-:Y:S05]  /*1080*/  @!P1 BRA `(.L_x_399) ;  /* 0x0000012000009947 */ /* 0x000fea0003800000 */
[----:B------:R-:W-:-:S04]  /*1090*/  FFMA.FTZ R22, R18, R5, R2 ;  /* 0x0000000512167223 */ /* 0x000fc80000010002 */
[----:B------:R-:W-:-:S06]  /*10a0*/  FMUL.FTZ R26, R22, -1.4426950216293334961 ;  /* 0xbfb8aa3b161a7820 */ /* 0x000fcc0000410000 */
[----:B------:R-:W0:Y:S02]  /*10b0*/  MUFU.EX2 R26, R26 ;  /* 0x0000001a001a7308 */ /* 0x000e240000000800 */
[----:B0-----:R-:W-:-:S06]  /*10c0*/  FADD.FTZ R28, R26, 1 ;  /* 0x3f8000001a1c7421 */ /* 0x001fcc0000010000 */
[----:B------:R-:W0:Y:S02]  /*10d0*/  MUFU.RCP R27, R28 ;  /* 0x0000001c001b7308 */ /* 0x000e240000001000 */
[----:B0-----:R-:W-:Y:S02]  /*10e0*/  FADD.FTZ R29, -R27, 1 ;  /* 0x3f8000001b1d7421 */ /* 0x001fe40000010100 */
[----:B------:R-:W-:Y:S02]  /*10f0*/  FMUL.FTZ R20, R20, R27 ;  /* 0x0000001b14147220 */ /* 0x000fe40000410000 */
[----:B------:R-:W-:Y:S02]  /*1100*/  FFMA.FTZ R27, R22, R29, 1 ;  /* 0x3f800000161b7423 */ /* 0x000fe4000001001d */
[----:B------:R-:W-:Y:S02]  /*1110*/  FFMA.FTZ R22, R19, R0, R3 ;  /* 0x0000000013167223 */ /* 0x000fe40000010003 */
[----:B------:R-:W-:-:S02]  /*1120*/  FMUL.FTZ R20, R20, R27 ;  /* 0x0000001b14147220 */ /* 0x000fc40000410000 */
        /* <DEDUP_REMOVED lines=8> */
.L_x_399:
[C-C-:B------:R-:W-:Y:S01]  /*11b0*/  FFMA.FTZ R18, R24.reuse, R18, R25.reuse ;  /* 0x0000001218127223 */ /* 0x140fe20000010019 */
[----:B------:R-:W-:Y:S01]  /*11c0*/  UIADD3 UR4, UR6, 0x1, URZ ;  /* 0x0000000106047890 */ /* 0x000fe2000fffe03f */
[----:B------:R-:W-:Y:S01]  /*11d0*/  FFMA.FTZ R19, R24, R19, R25 ;  /* 0x0000001318137223 */ /* 0x000fe20000010019 */
[----:B------:R-:W-:Y:S01]  /*11e0*/  UIADD3 UR6, UP1, UR6, 0x2, URZ ;  /* 0x0000000206067890 */ /* 0x000fe2000ff3e03f */
[----:B------:R-:W-:Y:S01]  /*11f0*/  FFMA.FTZ R20, R20, R5, -R18 ;  /* 0x0000000514147223 */ /* 0x000fe20000010812 */
[----:B------:R-:W-:Y:S01]  /*1200*/  @!P0 LEA R18, P1, R16, c[0x0][0x160], 0x1 ;  /* 0x0000580010128a11 */ /* 0x000fe200078208ff */
[----:B------:R-:W-:Y:S01]  /*1210*/  FFMA.FTZ R22, R21, R0, -R19 ;  /* 0x0000000015167223 */ /* 0x000fe20000010813 */
[----:B------:R-:W-:Y:S01]  /*1220*/  UISETP.GE.AND UP0, UPT, UR4, UR7, UPT ;  /* 0x000000070400728c */ /* 0x000fe2000bf06270 */
[-C--:B------:R-:W-:Y:S01]  /*1230*/  FMUL.FTZ R20, R20, R11.reuse ;  /* 0x0000000b14147220 */ /* 0x080fe20000410000 */
[----:B------:R-:W-:Y:S01]  /*1240*/  @!P0 LEA.HI.X R19, R16, c[0x0][0x164], R23, 0x1, P1 ;  /* 0x0000590010138a11 */ /* 0x000fe200008f0c17 */
[----:B------:R-:W-:Y:S01]  /*1250*/  @!P0 FMUL.FTZ R17, R22, R11 ;  /* 0x0000000b16118220 */ /* 0x000fe20000410000 */
[----:B------:R-:W-:-:S02]  /*1260*/  UIADD3.X UR13, URZ, UR13, URZ, UP1, !UPT ;  /* 0x0000000d3f0d7290 */ /* 0x000fc40008ffe43f */
[----:B------:R-:W-:Y:S02]  /*1270*/  PLOP3.LUT P1, PT, PT, PT, UP0, 0x80, 0x0 ;  /* 0x000000000000781c */ /* 0x000fe40003f2f008 */
[----:B------:R-:W-:-:S05]  /*1280*/  @!P0 F2FP.BF16.PACK_AB R17, R17, R20 ;  /* 0x000000141111823e */ /* 0x000fca00000010ff */
[----:B------:R0:W-:Y:S06]  /*1290*/  @!P0 STG.E [R18.64], R17 ;  /* 0x0000001112008986 */ /* 0x0001ec000c10190a */
[----:B------:R-:W-:Y:S05]  /*12a0*/  @!P1 BRA `(.L_x_400) ;  /* 0xfffff7f000009947 */ /* 0x000fea000383ffff */
.L_x_393:
        /* <DEDUP_REMOVED lines=19> */
[----:B------:R-:W-:Y:S01]  /*13e0*/  LEA.HI.X R5, R6, c[0x0][0x1bc], R3, 0x2, P0 ;  /* 0x00006f0006057a11 */ /* 0x000fe200000f1403 */
[----:B------:R-:W-:Y:S01]  /*13f0*/  IMAD.MOV.U32 R3, RZ, RZ, c[0x0][0x0] ;  /* 0x00000000ff037624 */ /* 0x000fe200078e00ff */
        /* <DEDUP_REMOVED lines=9> */
[C---:B------:R-:W-:Y:S01]  /*1490*/  IMAD.SHL.U32 R12, R8.reuse, 0x2, RZ ;  /* 0x00000002080c7824 */ /* 0x040fe200078e00ff */
[----:B------:R-:W-:-:S04]  /*14a0*/  SHF.L.U64.HI R0, R8, 0x1, R9 ;  /* 0x0000000108007819 */ /* 0x000fc80000010209 */
[C---:B------:R-:W-:Y:S02]  /*14b0*/  IADD3 R8, P0, R12.reuse, c[0x0][0x168], RZ ;  /* 0x00005a000c087a10 */ /* 0x040fe40007f1e0ff */
[----:B------:R-:W-:Y:S02]  /*14c0*/  IADD3 R12, P1, R12, c[0x0][0x170], RZ ;  /* 0x00005c000c0c7a10 */ /* 0x000fe40007f3e0ff */
[C---:B------:R-:W-:Y:S02]  /*14d0*/  IADD3.X R9, R0.reuse, c[0x0][0x16c], RZ, P0, !PT ;  /* 0x00005b0000097a10 */ /* 0x040fe400007fe4ff */
[----:B------:R-:W-:Y:S02]  /*14e0*/  IADD3.X R13, R0, c[0x0][0x174], RZ, P1, !PT ;  /* 0x00005d00000d7a10 */ /* 0x000fe40000ffe4ff */
[----:B--2---:R-:W-:Y:S02]  /*14f0*/  F2FP.BF16.PACK_AB R15, R3, R4 ;  /* 0x00000004030f723e */ /* 0x004fe400000010ff */
[----:B---3--:R-:W-:-:S03]  /*1500*/  F2FP.BF16.PACK_AB R5, R11, R6 ;  /* 0x000000060b05723e */ /* 0x008fc600000010ff */
[----:B------:R-:W-:Y:S04]  /*1510*/  STG.E [R8.64], R15 ;  /* 0x0000000f08007986 */ /* 0x000fe8000c10190a */
[----:B------:R-:W-:Y:S01]  /*1520*/  STG.E [R12.64], R5 ;  /* 0x000000050c007986 */ /* 0x000fe2000c10190a */
[----:B------:R-:W-:Y:S05]  /*1530*/  EXIT ;  /* 0x000000000000794d */ /* 0x000fea0003800000 */
.L_x_401:
        /* <DEDUP_REMOVED lines=12> */
.L_x_3214:


//--------------------- .text._Z32group_norm_nhwc_bwd_scale_kernelI11Bf16IOBf16WLi168EEv26Group_norm_nhwc_bwd_params --------------------------
	.section	.text._Z32group_norm_nhwc_bwd_scale_kernelI11Bf16IOBf16WLi168EEv26Group_norm_nhwc_bwd_params,"ax",@progbits
	.sectioninfo	@"SHI_REGISTERS=32"
	.align	128
        .global         _Z32group_norm_nhwc_bwd_scale_kernelI11Bf16IOBf16WLi168EEv26Group_norm_nhwc_bwd_params
        .type           _Z32group_norm_nhwc_bwd_scale_kernelI11Bf16IOBf16WLi168EEv26Group_norm_nhwc_bwd_params,@function
        .size           _Z32group_norm_nhwc_bwd_scale_kernelI11Bf16IOBf16WLi168EEv26Group_norm_nhwc_bwd_params,(.L_x_3215 - _Z32group_norm_nhwc_bwd_scale_kernelI11Bf16IOBf16WLi168EEv26Group_norm_nhwc_bwd_params)
        .other          _Z32group_norm_nhwc_bwd_scale_kernelI11Bf16IOBf16WLi168EEv26Group_norm_nhwc_bwd_params,@"STO_CUDA_ENTRY STV_DEFAULT"
_Z32group_norm_nhwc_bwd_scale_kernelI11Bf16IOBf16WLi168EEv26Group_norm_nhwc_bwd_params:
.text._Z32group_norm_nhwc_bwd_scale_kernelI11Bf16IOBf16WLi168EEv26Group_norm_nhwc_bwd_params:
        /* <DEDUP_REMOVED lines=70> */
.L_x_403:
[----:B0-----:R-:W-:Y:S05]  /*0460*/  BSYNC B0 ;  /* 0x0000000000007941 */ /* 0x001fea0003800000 */
.L_x_402:
        /* <DEDUP_REMOVED lines=84> */
.L_x_406:
        /* <DEDUP_REMOVED lines=9> */
.L_x_405:
[----:B------:R-:W-:Y:S01]  /*0a40*/  UIADD3 UR4, -UR4, -0x2, URZ ;  /* 0xfffffffe04047890 */ /* 0x000fe2000fffe13f */
[----:B0-----:R-:W-:-:S05]  /*0a50*/  LOP3.LUT R16, RZ, UR7, RZ, 0x33, !PT ;  /* 0x00000007ff107c12 */ /* 0x001fca000f8e33ff */
[----:B------:R-:W-:-:S13]  /*0a60*/  ISETP.NE.AND P1, PT, R16, UR4, PT ;  /* 0x0000000410007c0c */ /* 0x000fda000bf25270 */
[----:B------:R-:W-:Y:S05]  /*0a70*/  @!P1 BRA `(.L_x_404) ;  /* 0x0000083000009947 */ /* 0x000fea0003800000 */
[----:B------:R-:W-:-:S04]  /*0a80*/  UIADD3 UR6, UR5, 0x1, URZ ;  /* 0x0000000105067890 */ /* 0x000fc8000fffe03f */
[----:B------:R-:W-:Y:S02]  /*0a90*/  USHF.R.S32.HI UR13, URZ, 0x1f, UR6 ;  /* 0x0000001f3f0d7899 */ /* 0x000fe40008011406 */
.L_x_411:
        /* <DEDUP_REMOVED lines=54> */
.L_x_407:
        /* <DEDUP_REMOVED lines=31> */
.L_x_409:
[----:B------:R-:W-:Y:S05]  /*0ff0*/  BSYNC B0 ;  /* 0x0000000000007941 */ /* 0x000fea0003800000 */
.L_x_408:
        /* <DEDUP_REMOVED lines=27> */
.L_x_410:
        /* <DEDUP_REMOVED lines=16> */
.L_x_404:
        /* <DEDUP_REMOVED lines=41> */
.L_x_412:
        /* <DEDUP_REMOVED lines=12> */
.L_x_3215:


//--------------------- .text._Z32group_norm_nhwc_bwd_scale_kernelI11Bf16IOBf16WLi64EEv26Group_norm_nhwc_bwd_params --------------------------
	.section	.text._Z32group_norm_nhwc_bwd_scale_kernelI11Bf16IOBf16WLi64EEv26Group_norm_nhwc_bwd_params,"ax",@progbits
	.sectioninfo	@"SHI_REGISTERS=32"
	.align	128
        .global         _Z32group_norm_nhwc_bwd_scale_kernelI11Bf16IOBf16WLi64EEv26Group_norm_nhwc_bwd_params
        .type           _Z32group_norm_nhwc_bwd_scale_kernelI11Bf16IOBf16WLi64EEv26Group_norm_nhwc_bwd_params,@function
        .size           _Z32group_norm_nhwc_bwd_scale_kernelI11Bf16IOBf16WLi64EEv26Group_norm_nhwc_bwd_params,(.L_x_3216 - _Z32group_norm_nhwc_bwd_scale_kernelI11Bf16IOBf16WLi64EEv26Group_norm_nhwc_bwd_params)
        .other          _Z32group_norm_nhwc_bwd_scale_kernelI11Bf16IOBf16WLi64EEv26Group_norm_nhwc_bwd_params,@"STO_CUDA_ENTRY STV_DEFAULT"
_Z32group_norm_nhwc_bwd_scale_kernelI11Bf16IOBf16WLi64EEv26Group_norm_nhwc_bwd_params:
.text._Z32group_norm_nhwc_bwd_scale_kernelI11Bf16IOBf16WLi64EEv26Group_norm_nhwc_bwd_params:
        /* <DEDUP_REMOVED lines=70> */
.L_x_414:
[----:B0-----:R-:W-:Y:S05]  /*0460*/  BSYNC B0 ;  /* 0x0000000000007941 */ /* 0x001fea0003800000 */
.L_x_413:
        /* <DEDUP_REMOVED lines=84> */
.L_x_417:
        /* <DEDUP_REMOVED lines=9> */
.L_x_416:
[----:B------:R-:W-:Y:S01]  /*0a40*/  UIADD3 UR4, -UR4, -0x2, URZ ;  /* 0xfffffffe04047890 */ /* 0x000fe2000fffe13f */
[----:B0-----:R-:W-:-:S05]  /*0a50*/  LOP3.LUT R16, RZ, UR7, RZ, 0x33, !PT ;  /* 0x00000007ff107c12 */ /* 0x001fca000f8e33ff */
[----:B------:R-:W-:-:S13]  /*0a60*/  ISETP.NE.AND P1, PT, R16, UR4, PT ;  /* 0x0000000410007c0c */ /* 0x000fda000bf25270 */
[----:B------:R-:W-:Y:S05]  /*0a70*/  @!P1 BRA `(.L_x_415) ;  /* 0x0000083000009947 */ /* 0x000fea0003800000 */
[----:B------:R-:W-:-:S04]  /*0a80*/  UIADD3 UR6, UR5, 0x1, URZ ;  /* 0x0000000105067890 */ /* 0x000fc8000fffe03f */
[----:B------:R-:W-:Y:S02]  /*0a90*/  USHF.R.S32.HI UR13, URZ, 0x1f, UR6 ;  /* 0x0000001f3f0d7899 */ /* 0x000fe40008011406 */
.L_x_422:
        /* <DEDUP_REMOVED lines=54> */
.L_x_418:
        /* <DEDUP_REMOVED lines=31> */
.L_x_420:
[----:B------:R-:W-:Y:S05]  /*0ff0*/  BSYNC B0 ;  /* 0x0000000000007941 */ /* 0x000fea0003800000 */
.L_x_419:
        /* <DEDUP_REMOVED lines=27> */
.L_x_421:
        /* <DEDUP_REMOVED lines=16> */
.L_x_415:
        /* <DEDUP_REMOVED lines=41> */
.L_x_423:
        /* <DEDUP_REMOVED lines=12> */
.L_x_3216:


//--------------------- .text._Z32group_norm_nhwc_bwd_scale_kernelI11Bf16IOBf16WLi128EEv26Group_norm_nhwc_bwd_params --------------------------
	.section	.text._Z32group_norm_nhwc_bwd_scale_kernelI11Bf16IOBf16WLi128EEv26Group_norm_nhwc_bwd_params,"ax",@progbits
	.sectioninfo	@"SHI_REGISTERS=32"
	.align	128
        .global         _Z32group_norm_nhwc_bwd_scale_kernelI11Bf16IOBf16WLi128EEv26Group_norm_nhwc_bwd_params
        .type           _Z32group_norm_nhwc_bwd_scale_kernelI11Bf16IOBf16WLi128EEv26Group_norm_nhwc_bwd_params,@function
        .size           _Z32group_norm_nhwc_bwd_scale_kernelI11Bf16IOBf16WLi128EEv26Group_norm_nhwc_bwd_params,(.L_x_3217 - _Z32group_norm_nhwc_bwd_scale_kernelI11Bf16IOBf16WLi128EEv26Group_norm_nhwc_bwd_params)
        .other          _Z32group_norm_nhwc_bwd_scale_kernelI11Bf16IOBf16WLi128EEv26Group_norm_nhwc_bwd_params,@"STO_CUDA_ENTRY STV_DEFAULT"
_Z32group_norm_nhwc_bwd_scale_kernelI11Bf16IOBf16WLi128EEv26Group_norm_nhwc_bwd_params:
.text._Z32group_norm_nhwc_bwd_scale_kernelI11Bf16IOBf16WLi128EEv26Group_norm_nhwc_bwd_params:
        /* <DEDUP_REMOVED lines=70> */
.L_x_425:
[----:B0-----:R-:W-:Y:S05]  /*0460*/  BSYNC B0 ;  /* 0x0000000000007941 */ /* 0x001fea0003800000 */
.L_x_424:
        /* <DEDUP_REMOVED lines=84> */
.L_x_428:
        /* <DEDUP_REMOVED lines=9> */
.L_x_427:
[----:B------:R-:W-:Y:S01]  /*0a40*/  UIADD3 UR4, -UR4, -0x2, URZ ;  /* 0xfffffffe04047890 */ /* 0x000fe2000fffe13f */
[----:B0-----:R-:W-:-:S05]  /*0a50*/  LOP3.LUT R16, RZ, UR7, RZ, 0x33, !PT ;  /* 0x00000007ff107c12 */ /* 0x001fca000f8e33ff */
[----:B------:R-:W-:-:S13]  /*0a60*/  ISETP.NE.AND P1, PT, R16, UR4, PT ;  /* 0x0000000410007c0c */ /* 0x000fda000bf25270 */
[----:B------:R-:W-:Y:S05]  /*0a70*/  @!P1 BRA `(.L_x_426) ;  /* 0x0000083000009947 */ /* 0x000fea0003800000 */
[----:B------:R-:W-:-:S04]  /*0a80*/  UIADD3 UR6, UR5, 0x1, URZ ;  /* 0x0000000105067890 */ /* 0x000fc8000fffe03f */
[----:B------:R-:W-:Y:S02]  /*0a90*/  USHF.R.S32.HI UR13, URZ, 0x1f, UR6 ;  /* 0x0000001f3f0d7899 */ /* 0x000fe40008011406 */
.L_x_433:
        /* <DEDUP_REMOVED lines=54> */
.L_x_429:
        /* <DEDUP_REMOVED lines=31> */
.L_x_431:
[----:B------:R-:W-:Y:S05]  /*0ff0*/  BSYNC B0 ;  /* 0x0000000000007941 */ /* 0x000fea0003800000 */
.L_x_430:
        /* <DEDUP_REMOVED lines=27> */
.L_x_432:
        /* <DEDUP_REMOVED lines=16> */
.L_x_426:
        /* <DEDUP_REMOVED lines=41> */
.L_x_434:
        /* <DEDUP_REMOVED lines=12> */
.L_x_3217:


//--------------------- .text._Z32group_norm_nhwc_bwd_scale_kernelI11Bf16IOBf16WLi192EEv26Group_norm_nhwc_bwd_params --------------------------
	.section	.text._Z32group_norm_nhwc_bwd_scale_kernelI11Bf16IOBf16WLi192EEv26Group_norm_nhwc_bwd_params,"ax",@progbits
	.sectioninfo	@"SHI_REGISTERS=32"
	.align	128
        .global         _Z32group_norm_nhwc_bwd_scale_kernelI11Bf16IOBf16WLi192EEv26Group_norm_nhwc_bwd_params
        .type           _Z32group_norm_nhwc_bwd_scale_kernelI11Bf16IOBf16WLi192EEv26Group_norm_nhwc_bwd_params,@function
        .size           _Z32group_norm_nhwc_bwd_scale_kernelI11Bf16IOBf16WLi192EEv26Group_norm_nhwc_bwd_params,(.L_x_3218 - _Z32group_norm_nhwc_bwd_scale_kernelI11Bf16IOBf16WLi192EEv26Group_norm_nhwc_bwd_params)
        .other          _Z32group_norm_nhwc_bwd_scale_kernelI11Bf16IOBf16WLi192EEv26Group_norm_nhwc_bwd_params,@"STO_CUDA_ENTRY STV_DEFAULT"
_Z32group_norm_nhwc_bwd_scale_kernelI11Bf16IOBf16WLi192EEv26Group_norm_nhwc_bwd_params:
.text._Z32group_norm_nhwc_bwd_scale_kernelI11Bf16IOBf16WLi192EEv26Group_norm_nhwc_bwd_params:
        /* <DEDUP_REMOVED lines=70> */
.L_x_436:
[----:B0-----:R-:W-:Y:S05]  /*0460*/  BSYNC B0 ;  /* 0x0000000000007941 */ /* 0x001fea0003800000 */
.L_x_435:
        /* <DEDUP_REMOVED lines=84> */
.L_x_439:
        /* <DEDUP_REMOVED lines=9> */
.L_x_438:
[----:B------:R-:W-:Y:S01]  /*0a40*/  UIADD3 UR4, -UR4, -0x2, URZ ;  /* 0xfffffffe04047890 */ /* 0x000fe2000fffe13f */
[----:B0-----:R-:W-:-:S05]  /*0a50*/  LOP3.LUT R16, RZ, UR7, RZ, 0x33, !PT ;  /* 0x00000007ff107c12 */ /* 0x001fca000f8e33ff */
[----:B------:R-:W-:-:S13]  /*0a60*/  ISETP.NE.AND P1, PT, R16, UR4, PT ;  /* 0x0000000410007c0c */ /* 0x000fda000bf25270 */
[----:B------:R-:W-:Y:S05]  /*0a70*/  @!P1 BRA `(.L_x_437) ;  /* 0x0000083000009947 */ /* 0x000fea0003800000 */
[----:B------:R-:W-:-:S04]  /*0a80*/  UIADD3 UR6, UR5, 0x1, URZ ;  /* 0x0000000105067890 */ /* 0x000fc8000fffe03f */
[----:B------:R-:W-:Y:S02]  /*0a90*/  USHF.R.S32.HI UR13, URZ, 0x1f, UR6 ;  /* 0x0000001f3f0d7899 */ /* 0x000fe40008011406 */
.L_x_444:
        /* <DEDUP_REMOVED lines=54> */
.L_x_440:
        /* <DEDUP_REMOVED lines=31> */
.L_x_442:
[----:B------:R-:W-:Y:S05]  /*0ff0*/  BSYNC B0 ;  /* 0x0000000000007941 */ /* 0x000fea0003800000 */
.L_x_441:
        /* <DEDUP_REMOVED lines=27> */
.L_x_443:
        /* <DEDUP_REMOVED lines=16> */
.L_x_437:
        /* <DEDUP_REMOVED lines=41> */
.L_x_445:
        /* <DEDUP_REMOVED lines=12> */
.L_x_3218:


//--------------------- .text._Z32group_norm_nhwc_bwd_scale_kernelI11Bf16IOBf16WLi448EEv26Group_norm_nhwc_bwd_params --------------------------
	.section	.text._Z32group_norm_nhwc_bwd_scale_kernelI11Bf16IOBf16WLi448EEv26Group_norm_nhwc_bwd_params,"ax",@progbits
	.sectioninfo	@"SHI_REGISTERS=32"
	.align	128
        .global         _Z32group_norm_nhwc_bwd_scale_kernelI11Bf16IOBf16WLi448EEv26Group_norm_nhwc_bwd_params
        .type           _Z32group_norm_nhwc_bwd_scale_kernelI11Bf16IOBf16WLi448EEv26Group_norm_nhwc_bwd_params,@function
        .size           _Z32group_norm_nhwc_bwd_scale_kernelI11Bf16IOBf16WLi448EEv26Group_norm_nhwc_bwd_params,(.L_x_3219 - _Z32group_norm_nhwc_bwd_scale_kernelI11Bf16IOBf16WLi448EEv26Group_norm_nhwc_bwd_params)
        .other          _Z32group_norm_nhwc_bwd_scale_kernelI11Bf16IOBf16WLi448EEv26Group_norm_nhwc_bwd_params,@"STO_CUDA_ENTRY STV_DEFAULT"
_Z32group_norm_nhwc_bwd_scale_kernelI11Bf16IOBf16WLi448EEv26Group_norm_nhwc_bwd_params:
.text._Z32group_norm_nhwc_bwd_scale_kernelI11Bf16IOBf16WLi448EEv26Group_norm_nhwc_bwd_params:
        /* <DEDUP_REMOVED lines=70> */
.L_x_447:
[----:B0-----:R-:W-:Y:S05]  /*0460*/  BSYNC B0 ;  /* 0x0000000000007941 */ /* 0x001fea0003800000 */
.L_x_446:
        /* <DEDUP_REMOVED lines=84> */
.L_x_450:
        /* <DEDUP_REMOVED lines=9> */
.L_x_449:
[----:B------:R-:W-:Y:S01]  /*0a40*/  UIADD3 UR4, -UR4, -0x2, URZ ;  /* 0xfffffffe04047890 */ /* 0x000fe2000fffe13f */
[----:B0-----:R-:W-:-:S05]  /*0a50*/  LOP3.LUT R16, RZ, UR7, RZ, 0x33, !PT ;  /* 0x00000007ff107c12 */ /* 0x001fca000f8e33ff */
[----:B------:R-:W-:-:S13]  /*0a60*/  ISETP.NE.AND P1, PT, R16, UR4, PT ;  /* 0x0000000410007c0c */ /* 0x000fda000bf25270 */
[----:B------:R-:W-:Y:S05]  /*0a70*/  @!P1 BRA `(.L_x_448) ;  /* 0x0000083000009947 */ /* 0x000fea0003800000 */
[----:B------:R-:W-:-:S04]  /*0a80*/  UIADD3 UR6, UR5, 0x1, URZ ;  /* 0x0000000105067890 */ /* 0x000fc8000fffe03f */
[----:B------:R-:W-:Y:S02]  /*0a90*/  USHF.R.S32.HI UR13, URZ, 0x1f, UR6 ;  /* 0x0000001f3f0d7899 */ /* 0x000fe40008011406 */
.L_x_455:
        /* <DEDUP_REMOVED lines=54> */
.L_x_451:
        /* <DEDUP_REMOVED lines=31> */
.L_x_453:
[----:B------:R-:W-:Y:S05]  /*0ff0*/  BSYNC B0 ;  /* 0x0000000000007941 */ /* 0x000fea0003800000 */
.L_x_452:
        /* <DEDUP_REMOVED lines=27> */
.L_x_454:
        /* <DEDUP_REMOVED lines=16> */
.L_x_448:
        /* <DEDUP_REMOVED lines=41> */
.L_x_456:
        /* <DEDUP_REMOVED lines=12> */
.L_x_3219:


//--------------------- .text._Z32group_norm_nhwc_bwd_scale_kernelI11Bf16IOBf16WLi256EEv26Group_norm_nhwc_bwd_params --------------------------
	.section	.text._Z32group_norm_nhwc_bwd_scale_kernelI11Bf16IOBf16WLi256EEv26Group_norm_nhwc_bwd_params,"ax",@progbits
	.sectioninfo	@"SHI_REGISTERS=32"
	.align	128
        .global         _Z32group_norm_nhwc_bwd_scale_kernelI11Bf16IOBf16WLi256EEv26Group_norm_nhwc_bwd_params
        .type           _Z32group_norm_nhwc_bwd_scale_kernelI11Bf16IOBf16WLi256EEv26Group_norm_nhwc_bwd_params,@function
        .size           _Z32group_norm_nhwc_bwd_scale_kernelI11Bf16IOBf16WLi256EEv26Group_norm_nhwc_bwd_params,(.L_x_3220 - _Z32group_norm_nhwc_bwd_scale_kernelI11Bf16IOBf16WLi256EEv26Group_norm_nhwc_bwd_params)
        .other          _Z32group_norm_nhwc_bwd_scale_kernelI11Bf16IOBf16WLi256EEv26Group_norm_nhwc_bwd_params,@"STO_CUDA_ENTRY STV_DEFAULT"
_Z32group_norm_nhwc_bwd_scale_kernelI11Bf16IOBf16WLi256EEv26Group_norm_nhwc_bwd_params:
.text._Z32group_norm_nhwc_bwd_scale_kernelI11Bf16IOBf16WLi256EEv26Group_norm_nhwc_bwd_params:
        /* <DEDUP_REMOVED lines=70> */
.L_x_458:
[----:B0-----:R-:W-:Y:S05]  /*0460*/  BSYNC B0 ;  /* 0x0000000000007941 */ /* 0x001fea0003800000 */
.L_x_457:
        /* <DEDUP_REMOVED lines=84> */
.L_x_461:
        /* <DEDUP_REMOVED lines=9> */
.L_x_460:
[----:B------:R-:W-:Y:S01]  /*0a40*/  UIADD3 UR4, -UR4, -0x2, URZ ;  /* 0xfffffffe04047890 */ /* 0x000fe2000fffe13f */
[----:B0-----:R-:W-:-:S05]  /*0a50*/  LOP3.LUT R16, RZ, UR7, RZ, 0x33, !PT ;  /* 0x00000007ff107c12 */ /* 0x001fca000f8e33ff */
[----:B------:R-:W-:-:S13]  /*0a60*/  ISETP.NE.AND P1, PT, R16, UR4, PT ;  /* 0x0000000410007c0c */ /* 0x000fda000bf25270 */
[----:B------:R-:W-:Y:S05]  /*0a70*/  @!P1 BRA `(.L_x_459) ;  /* 0x0000083000009947 */ /* 0x000fea0003800000 */
[----:B------:R-:W-:-:S04]  /*0a80*/  UIADD3 UR6, UR5, 0x1, URZ ;  /* 0x0000000105067890 */ /* 0x000fc8000fffe03f */
[----:B------:R-:W-:Y:S02]  /*0a90*/  USHF.R.S32.HI UR13, URZ, 0x1f, UR6 ;  /* 0x0000001f3f0d7899 */ /* 0x000fe40008011406 */
.L_x_466:
        /* <DEDUP_REMOVED lines=54> */
.L_x_462:
        /* <DEDUP_REMOVED lines=31> */
.L_x_464:
[----:B------:R-:W-:Y:S05]  /*0ff0*/  BSYNC B0 ;  /* 0x0000000000007941 */ /* 0x000fea0003800000 */
.L_x_463:
        /* <DEDUP_REMOVED lines=27> */
.L_x_465:
        /* <DEDUP_REMOVED lines=16> */
.L_x_459:
        /* <DEDUP_REMOVED lines=41> */
.L_x_467:
        /* <DEDUP_REMOVED lines=12> */
.L_x_3220:


//--------------------- .text._Z32group_norm_nhwc_bwd_scale_kernelI11Bf16IOBf16WLi120EEv26Group_norm_nhwc_bwd_params --------------------------
	.section	.text._Z32group_norm_nhwc_bwd_scale_kernelI11Bf16IOBf16WLi120EEv26Group_norm_nhwc_bwd_params,"ax",@progbits
	.sectioninfo	@"SHI_REGISTERS=32"
	.align	128
        .global         _Z32group_norm_nhwc_bwd_scale_kernelI11Bf16IOBf16WLi120EEv26Group_norm_nhwc_bwd_params
        .type           _Z32group_norm_nhwc_bwd_scale_kernelI11Bf16IOBf16WLi120EEv26Group_norm_nhwc_bwd_params,@function
        .size           _Z32group_norm_nhwc_bwd_scale_kernelI11Bf16IOBf16WLi120EEv26Group_norm_nhwc_bwd_params,(.L_x_3221 - _Z32group_norm_nhwc_bwd_scale_kernelI11Bf16IOBf16WLi120EEv26Group_norm_nhwc_bwd_params)
        .other          _Z32group_norm_nhwc_bwd_scale_kernelI11Bf16IOBf16WLi120EEv26Group_norm_nhwc_bwd_params,@"STO_CUDA_ENTRY STV_DEFAULT"
_Z32group_norm_nhwc_bwd_scale_kernelI11Bf16IOBf16WLi120EEv26Group_norm_nhwc_bwd_params:
.text._Z32group_norm_nhwc_bwd_scale_kernelI11Bf16IOBf16WLi120EEv26Group_norm_nhwc_bwd_params:
        /* <DEDUP_REMOVED lines=70> */
.L_x_469:
[----:B0-----:R-:W-:Y:S05]  /*0460*/  BSYNC B0 ;  /* 0x0000000000007941 */ /* 0x001fea0003800000 */
.L_x_468:
        /* <DEDUP_REMOVED lines=84> */
.L_x_472:
        /* <DEDUP_REMOVED lines=9> */
.L_x_471:
[----:B------:R-:W-:Y:S01]  /*0a40*/  UIADD3 UR4, -UR4, -0x2, URZ ;  /* 0xfffffffe04047890 */ /* 0x000fe2000fffe13f */
[----:B0-----:R-:W-:-:S05]  /*0a50*/  LOP3.LUT R16, RZ, UR7, RZ, 0x33, !PT ;  /* 0x00000007ff107c12 */ /* 0x001fca000f8e33ff */
[----:B------:R-:W-:-:S13]  /*0a60*/  ISETP.NE.AND P1, PT, R16, UR4, PT ;  /* 0x0000000410007c0c */ /* 0x000fda000bf25270 */
[----:B------:R-:W-:Y:S05]  /*0a70*/  @!P1 BRA `(.L_x_470) ;  /* 0x0000083000009947 */ /* 0x000fea0003800000 */
[----:B------:R-:W-:-:S04]  /*0a80*/  UIADD3 UR6, UR5, 0x1, URZ ;  /* 0x0000000105067890 */ /* 0x000fc8000fffe03f */
[----:B------:R-:W-:Y:S02]  /*0a90*/  USHF.R.S32.HI UR13, URZ, 0x1f, UR6 ;  /* 0x0000001f3f0d7899 */ /* 0x000fe40008011406 */
.L_x_477:
        /* <DEDUP_REMOVED lines=54> */
.L_x_473:
        /* <DEDUP_REMOVED lines=31> */
.L_x_475:
[----:B------:R-:W-:Y:S05]  /*0ff0*/  BSYNC B0 ;  /* 0x0000000000007941 */ /* 0x000fea0003800000 */
.L_x_474:
        /* <DEDUP_REMOVED lines=27> */
.L_x_476:
        /* <DEDUP_REMOVED lines=16> */
.L_x_470:
        /* <DEDUP_REMOVED lines=41> */
.L_x_478:
        /* <DEDUP_REMOVED lines=12> */
.L_x_3221:


//--------------------- .text._Z32group_norm_nhwc_bwd_scale_kernelI11Bf16IOBf16WLi140EEv26Group_norm_nhwc_bwd_params --------------------------
	.section	.text._Z32group_norm_nhwc_bwd_scale_kernelI11Bf16IOBf16WLi140EEv26Group_norm_nhwc_bwd_params,"ax",@progbits
	.sectioninfo	@"SHI_REGISTERS=32"
	.align	128
        .global         _Z32group_norm_nhwc_bwd_scale_kernelI11Bf16IOBf16WLi140EEv26Group_norm_nhwc_bwd_params
        .type           _Z32group_norm_nhwc_bwd_scale_kernelI11Bf16IOBf16WLi140EEv26Group_norm_nhwc_bwd_params,@function
        .size           _Z32group_norm_nhwc_bwd_scale_kernelI11Bf16IOBf16WLi140EEv26Group_norm_nhwc_bwd_params,(.L_x_3222 - _Z32group_norm_nhwc_bwd_scale_kernelI11Bf16IOBf16WLi140EEv26Group_norm_nhwc_bwd_params)
        .other          _Z32group_norm_nhwc_bwd_scale_kernelI11Bf16IOBf16WLi140EEv26Group_norm_nhwc_bwd_params,@"STO_CUDA_ENTRY STV_DEFAULT"
_Z32group_norm_nhwc_bwd_scale_kernelI11Bf16IOBf16WLi140EEv26Group_norm_nhwc_bwd_params:
.text._Z32group_norm_nhwc_bwd_scale_kernelI11Bf16IOBf16WLi140EEv26Group_norm_nhwc_bwd_params:
        /* <DEDUP_REMOVED lines=70> */
.L_x_480:
[----:B0-----:R-:W-:Y:S05]  /*0460*/  BSYNC B0 ;  /* 0x0000000000007941 */ /* 0x001fea0003800000 */
.L_x_479:
        /* <DEDUP_REMOVED lines=84> */
.L_x_483:
        /* <DEDUP_REMOVED lines=9> */
.L_x_482:
[----:B------:R-:W-:Y:S01]  /*0a40*/  UIADD3 UR4, -UR4, -0x2, URZ ;  /* 0xfffffffe04047890 */ /* 0x000fe2000fffe13f */
[----:B0-----:R-:W-:-:S05]  /*0a50*/  LOP3.LUT R16, RZ, UR7, RZ, 0x33, !PT ;  /* 0x00000007ff107c12 */ /* 0x001fca000f8e33ff */
[----:B------:R-:W-:-:S13]  /*0a60*/  ISETP.NE.AND P1, PT, R16, UR4, PT ;  /* 0x0000000410007c0c */ /* 0x000fda000bf25270 */
[----:B------:R-:W-:Y:S05]  /*0a70*/  @!P1 BRA `(.L_x_481) ;  /* 0x0000083000009947 */ /* 0x000fea0003800000 */
[----:B------:R-:W-:-:S04]  /*0a80*/  UIADD3 UR6, UR5, 0x1, URZ ;  /* 0x0000000105067890 */ /* 0x000fc8000fffe03f */
[----:B------:R-:W-:Y:S02]  /*0a90*/  USHF.R.S32.HI UR13, URZ, 0x1f, UR6 ;  /* 0x0000001f3f0d7899 */ /* 0x000fe40008011406 */
.L_x_488:
        /* <DEDUP_REMOVED lines=54> */
.L_x_484:
        /* <DEDUP_REMOVED lines=31> */
.L_x_486:
[----:B------:R-:W-:Y:S05]  /*0ff0*/  BSYNC B0 ;  /* 0x0000000000007941 */ /* 0x000fea0003800000 */
.L_x_485:
        /* <DEDUP_REMOVED lines=27> */
.L_x_487:
        /* <DEDUP_REMOVED lines=16> */
.L_x_481:
        /* <DEDUP_REMOVED lines=41> */
.L_x_489:
        /* <DEDUP_REMOVED lines=12> */
.L_x_3222:


//--------------------- .text._Z32group_norm_nhwc_bwd_scale_kernelI11Bf16IOBf16WLi160EEv26Group_norm_nhwc_bwd_params --------------------------
	.section	.text._Z32group_norm_nhwc_bwd_scale_kernelI11Bf16IOBf16WLi160EEv26Group_norm_nhwc_bwd_params,"ax",@progbits
	.sectioninfo	@"SHI_REGISTERS=32"
	.align	128
        .global         _Z32group_norm_nhwc_bwd_scale_kernelI11Bf16IOBf16WLi160EEv26Group_norm_nhwc_bwd_params
        .type           _Z32group_norm_nhwc_bwd_scale_kernelI11Bf16IOBf16WLi160EEv26Group_norm_nhwc_bwd_params,@function
        .size           _Z32group_norm_nhwc_bwd_scale_kernelI11Bf16IOBf16WLi160EEv26Group_norm_nhwc_bwd_params,(.L_x_3223 - _Z32group_norm_nhwc_bwd_scale_kernelI11Bf16IOBf16WLi160EEv26Group_norm_nhwc_bwd_params)
        .other          _Z32group_norm_nhwc_bwd_scale_kernelI11Bf16IOBf16WLi160EEv26Group_norm_nhwc_bwd_params,@"STO_CUDA_ENTRY STV_DEFAULT"
_Z32group_norm_nhwc_bwd_scale_kernelI11Bf16IOBf16WLi160EEv26Group_norm_nhwc_bwd_params:
.text._Z32group_norm_nhwc_bwd_scale_kernelI11Bf16IOBf16WLi160EEv26Group_norm_nhwc_bwd_params:
        /* <DEDUP_REMOVED lines=70> */
.L_x_491:
[----:B0-----:R-:W-:Y:S05]  /*0460*/  BSYNC B0 ;  /* 0x0000000000007941 */ /* 0x001fea0003800000 */
.L_x_490:
        /* <DEDUP_REMOVED lines=84> */
.L_x_494:
        /* <DEDUP_REMOVED lines=9> */
.L_x_493:
[----:B------:R-:W-:Y:S01]  /*0a40*/  UIADD3 UR4, -UR4, -0x2, URZ ;  /* 0xfffffffe04047890 */ /* 0x000fe2000fffe13f */
[----:B0-----:R-:W-:-:S05]  /*0a50*/  LOP3.LUT R16, RZ, UR7, RZ, 0x33, !PT ;  /* 0x00000007ff107c12 */ /* 0x001fca000f8e33ff */
[----:B------:R-:W-:-:S13]  /*0a60*/  ISETP.NE.AND P1, PT, R16, UR4, PT ;  /* 0x0000000410007c0c */ /* 0x000fda000bf25270 */
[----:B------:R-:W-:Y:S05]  /*0a70*/  @!P1 BRA `(.L_x_492) ;  /* 0x0000083000009947 */ /* 0x000fea0003800000 */
[----:B------:R-:W-:-:S04]  /*0a80*/  UIADD3 UR6, UR5, 0x1, URZ ;  /* 0x0000000105067890 */ /* 0x000fc8000fffe03f */
[----:B------:R-:W-:Y:S02]  /*0a90*/  USHF.R.S32.HI UR13, URZ, 0x1f, UR6 ;  /* 0x0000001f3f0d7899 */ /* 0x000fe40008011406 */
.L_x_499:
        /* <DEDUP_REMOVED lines=54> */
.L_x_495:
        /* <DEDUP_REMOVED lines=31> */
.L_x_497:
[----:B------:R-:W-:Y:S05]  /*0ff0*/  BSYNC B0 ;  /* 0x0000000000007941 */ /* 0x000fea0003800000 */
.L_x_496:
        /* <DEDUP_REMOVED lines=27> */
.L_x_498:
        /* <DEDUP_REMOVED lines=16> */
.L_x_492:
        /* <DEDUP_REMOVED lines=41> */
.L_x_500:
        /* <DEDUP_REMOVED lines=12> */
.L_x_3223:


//--------------------- .text._Z32group_norm_nhwc_bwd_scale_kernelI11Bf16IOFp16WLi196EEv26Group_norm_nhwc_bwd_params --------------------------
	.section	.text._Z32group_norm_nhwc_bwd_scale_kernelI11Bf16IOFp16WLi196EEv26Group_norm_nhwc_bwd_params,"ax",@progbits
	.sectioninfo	@"SHI_REGISTERS=32"
	.align	128
        .global         _Z32group_norm_nhwc_bwd_scale_kernelI11Bf16IOFp16WLi196EEv26Group_norm_nhwc_bwd_params
        .type           _Z32group_norm_nhwc_bwd_scale_kernelI11Bf16IOFp16WLi196EEv26Group_norm_nhwc_bwd_params,@function
        .size           _Z32group_norm_nhwc_bwd_scale_kernelI11Bf16IOFp16WLi196EEv26Group_norm_nhwc_bwd_params,(.L_x_3224 - _Z32group_norm_nhwc_bwd_scale_kernelI11Bf16IOFp16WLi196EEv26Group_norm_nhwc_bwd_params)
        .other          _Z32group_norm_nhwc_bwd_scale_kernelI11Bf16IOFp16WLi196EEv26Group_norm_nhwc_bwd_params,@"STO_CUDA_ENTRY STV_DEFAULT"
_Z32group_norm_nhwc_bwd_scale_kernelI11Bf16IOFp16WLi196EEv26Group_norm_nhwc_bwd_params:
.text._Z32group_norm_nhwc_bwd_scale_kernelI11Bf16IOFp16WLi196EEv26Group_norm_nhwc_bwd_params:
[----:B------:R-:W-:Y:S02]  /*0000*/  IMAD.MOV.U32 R1, RZ, RZ, c[0x0][0x28] ;  /* 0x00000a00ff017624 */ /* 0x000fe400078e00ff */
[----:B------:R-:W-:Y:S01]  /*0010*/  IABS R5, c[0x0][0x204] ;  /* 0x0000810000057a13 */ /* 0x000fe20000000000 */
[----:B------:R-:W0:Y:S01]  /*0020*/  S2R R7, SR_TID.X ;  /* 0x0000000000077919 */ /* 0x000e220000002100 */
[----:B------:R-:W-:Y:S01]  /*0030*/  HFMA2.MMA R11, -RZ, RZ, 0, 4.76837158203125e-07 ;  /* 0x00000008ff0b7435 */ /* 0x000fe200000001ff */
        /* <DEDUP_REMOVED lines=23> */
[----:B------:R-:W-:-:S04]  /*01b0*/  LOP3.LUT R0, R8, c[0x0][0x204], RZ, 0x3c, !PT ;  /* 0x0000810008007a12 */ /* 0x000fc800078e3cff */
        /* <DEDUP_REMOVED lines=22> */
[----:B------:R-:W-:Y:S01]  /*0320*/  IMAD.MOV.U32 R5, RZ, RZ, RZ ;  /* 0x000000ffff057224 */ /* 0x000fe200078e00ff */
[----:B------:R-:W-:Y:S01]  /*0330*/  CS2R R2, SRZ ;  /* 0x0000000000027805 */ /* 0x000fe2000001ff00 */
[----:B------:R-:W-:-:S08]  /*0340*/  IMAD.MOV.U32 R0, RZ, RZ, RZ ;  /* 0x000000ffff007224 */ /* 0x000fd000078e00ff */
[----:B------:R-:W-:Y:S05]  /*0350*/  @P0 BRA `(.L_x_502) ;  /* 0x0000010000000947 */ /* 0x000fea0003800000 */
[----:B0-----:R-:W-:Y:S01]  /*0360*/  ULDC.U8 UR4, c[0x0][0x1f4] ;  /* 0x00007d0000047ab9 */ /* 0x001fe20000000000 */
[----:B------:R-:W-:Y:S02]  /*0370*/  SHF.L.U32 R14, R8, 0x1, RZ ;  /* 0x00000001080e7819 */ /* 0x000fe400000006ff */
[----:B------:R-:W-:Y:S02]  /*0380*/  ISETP.NE.AND P1, PT, RZ, UR4, PT ;  /* 0x00000004ff007c0c */ /* 0x000fe4000bf25270 */
[----:B------:R-:W-:Y:S02]  /*0390*/  IADD3 R12, P2, R14, c[0x0][0x188], RZ ;  /* 0x000062000e0c7a10 */ /* 0x000fe40007f5e0ff */
[----:B------:R-:W-:-:S04]  /*03a0*/  SHF.L.U64.HI R0, R8, 0x1, R9 ;  /* 0x0000000108007819 */ /* 0x000fc80000010209 */
[----:B------:R-:W-:-:S05]  /*03b0*/  IADD3.X R13, R0, c[0x0][0x18c], RZ, P2, !PT ;  /* 0x00006300000d7a10 */ /* 0x000fca00017fe4ff */
[----:B------:R-:W-:Y:S01]  /*03c0*/  @P1 IADD3 R14, P3, R14, c[0x0][0x190], RZ ;  /* 0x000064000e0e1a10 */ /* 0x000fe20007f7e0ff */
[----:B------:R-:W2:Y:S03]  /*03d0*/  LDG.E.U16 R5, [R12.64] ;  /* 0x0000000a0c057981 */ /* 0x000ea6000c1e1500 */
[----:B------:R-:W-:Y:S02]  /*03e0*/  @P1 IADD3.X R15, R0, c[0x0][0x194], RZ, P3, !PT ;  /* 0x00006500000f1a10 */ /* 0x000fe40001ffe4ff */
[----:B------:R-:W3:Y:S04]  /*03f0*/  LDG.E.U16 R0, [R12.64+0x2] ;  /* 0x0000020a0c007981 */ /* 0x000ee8000c1e1500 */
[----:B------:R-:W4:Y:S04]  /*0400*/  @P1 LDG.E.U16 R17, [R14.64] ;  /* 0x0000000a0e111981 */ /* 0x000f28000c1e1500 */
[----:B------:R-:W4:Y:S01]  /*0410*/  @P1 LDG.E.U16 R16, [R14.64+0x2] ;  /* 0x0000020a0e101981 */ /* 0x000f22000c1e1500 */
[----:B--2---:R-:W-:-:S02]  /*0420*/  HADD2.F32 R5, -RZ, R5.H0_H0 ;  /* 0x20000005ff057230 */ /* 0x004fc40000004100 */
[----:B---3--:R-:W-:Y:S02]  /*0430*/  HADD2.F32 R0, -RZ, R0.H0_H0 ;  /* 0x20000000ff007230 */ /* 0x008fe40000004100 */
[----:B----4-:R-:W-:Y:S02]  /*0440*/  @P1 HADD2.F32 R2, -RZ, R17.H0_H0 ;  /* 0x20000011ff021230 */ /* 0x010fe40000004100 */
[----:B------:R-:W-:Y:S02]  /*0450*/  @P1 HADD2.F32 R3, -RZ, R16.H0_H0 ;  /* 0x20000010ff031230 */ /* 0x000fe40000004100 */
.L_x_502:
[----:B0-----:R-:W-:Y:S05]  /*0460*/  BSYNC B0 ;  /* 0x0000000000007941 */ /* 0x001fea0003800000 */
.L_x_501:
        /* <DEDUP_REMOVED lines=32> */
[----:B------:R-:W-:Y:S01]  /*0670*/  MOV R14, R12 ;  /* 0x0000000c000e7202 */ /* 0x000fe20000000f00 */
[----:B------:R-:W-:Y:S01]  /*0680*/  UIMAD UR6, UR6, UR8, URZ ;  /* 0x00000008060672a4 */ /* 0x000fe2000f8e023f */
[----:B------:R-:W-:-:S03]  /*0690*/  IMAD.U32 R21, RZ, RZ, UR4 ;  /* 0x00000004ff157e24 */ /* 0x000fc6000f8e00ff */
        /* <DEDUP_REMOVED lines=49> */
.L_x_505:
        /* <DEDUP_REMOVED lines=9> */
.L_x_504:
[----:B------:R-:W-:Y:S01]  /*0a40*/  UIADD3 UR4, -UR4, -0x2, URZ ;  /* 0xfffffffe04047890 */ /* 0x000fe2000fffe13f */
[----:B0-----:R-:W-:-:S05]  /*0a50*/  LOP3.LUT R16, RZ, UR7, RZ, 0x33, !PT ;  /* 0x00000007ff107c12 */ /* 0x001fca000f8e33ff */
[----:B------:R-:W-:-:S13]  /*0a60*/  ISETP.NE.AND P1, PT, R16, UR4, PT ;  /* 0x0000000410007c0c */ /* 0x000fda000bf25270 */
[----:B------:R-:W-:Y:S05]  /*0a70*/  @!P1 BRA `(.L_x_503) ;  /* 0x0000083000009947 */ /* 0x000fea0003800000 */
[----:B------:R-:W-:-:S04]  /*0a80*/  UIADD3 UR6, UR5, 0x1, URZ ;  /* 0x0000000105067890 */ /* 0x000fc8000fffe03f */
[----:B------:R-:W-:Y:S02]  /*0a90*/  USHF.R.S32.HI UR13, URZ, 0x1f, UR6 ;  /* 0x0000001f3f0d7899 */ /* 0x000fe40008011406 */
.L_x_510:
        /* <DEDUP_REMOVED lines=54> */
.L_x_506:
        /* <DEDUP_REMOVED lines=20> */
[C---:B------:R-:W-:Y:S02]  /*0f40*/  SHF.L.U32 R18, R16.reuse, 0x1, RZ ;  /* 0x0000000110127819 */ /* 0x040fe400000006ff */
[----:B------:R-:W-:-:S02]  /*0f50*/  SHF.L.U64.HI R19, R16, 0x1, R23 ;  /* 0x0000000110137819 */ /* 0x000fc40000010217 */
        /* <DEDUP_REMOVED lines=9> */
.L_x_508:
[----:B------:R-:W-:Y:S05]  /*0ff0*/  BSYNC B0 ;  /* 0x0000000000007941 */ /* 0x000fea0003800000 */
.L_x_507:
        /* <DEDUP_REMOVED lines=27> */
.L_x_509:
        /* <DEDUP_REMOVED lines=16> */
.L_x_503:
        /* <DEDUP_REMOVED lines=36> */
[----:B--2---:R-:W-:Y:S02]  /*14f0*/  F2FP.PACK_AB R15, R3, R4 ;  /* 0x00000004030f723e */ /* 0x004fe400000000ff */
[----:B---3--:R-:W-:-:S03]  /*1500*/  F2FP.PACK_AB R5, R11, R6 ;  /* 0x000000060b05723e */ /* 0x008fc600000000ff */
[----:B------:R-:W-:Y:S04]  /*1510*/  STG.E [R8.64], R15 ;  /* 0x0000000f08007986 */ /* 0x000fe8000c10190a */
[----:B------:R-:W-:Y:S01]  /*1520*/  STG.E [R12.64], R5 ;  /* 0x000000050c007986 */ /* 0x000fe2000c10190a */
[----:B------:R-:W-:Y:S05]  /*1530*/  EXIT ;  /* 0x000000000000794d */ /* 0x000fea0003800000 */
.L_x_511:
        /* <DEDUP_REMOVED lines=12> */
.L_x_3224:


//--------------------- .text._Z32group_norm_nhwc_bwd_scale_kernelI11Bf16IOFp16WLi168EEv26Group_norm_nhwc_bwd_params --------------------------
	.section	.text._Z32group_norm_nhwc_bwd_scale_kernelI11Bf16IOFp16WLi168EEv26Group_norm_nhwc_bwd_params,"ax",@progbits
	.sectioninfo	@"SHI_REGISTERS=32"
	.align	128
        .global         _Z32group_norm_nhwc_bwd_scale_kernelI11Bf16IOFp16WLi168EEv26Group_norm_nhwc_bwd_params
        .type           _Z32group_norm_nhwc_bwd_scale_kernelI11Bf16IOFp16WLi168EEv26Group_norm_nhwc_bwd_params,@function
        .size           _Z32group_norm_nhwc_bwd_scale_kernelI11Bf16IOFp16WLi168EEv26Group_norm_nhwc_bwd_params,(.L_x_3225 - _Z32group_norm_nhwc_bwd_scale_kernelI11Bf16IOFp16WLi168EEv26Group_norm_nhwc_bwd_params)
        .other          _Z32group_norm_nhwc_bwd_scale_kernelI11Bf16IOFp16WLi168EEv26Group_norm_nhwc_bwd_params,@"STO_CUDA_ENTRY STV_DEFAULT"
_Z32group_norm_nhwc_bwd_scale_kernelI11Bf16IOFp16WLi168EEv26Group_norm_nhwc_bwd_params:
.text._Z32group_norm_nhwc_bwd_scale_kernelI11Bf16IOFp16WLi168EEv26Group_norm_nhwc_bwd_params:
        /* <DEDUP_REMOVED lines=70> */
.L_x_513:
[----:B0-----:R-:W-:Y:S05]  /*0460*/  BSYNC B0 ;  /* 0x0000000000007941 */ /* 0x001fea0003800000 */
.L_x_512:
        /* <DEDUP_REMOVED lines=84> */
.L_x_516:
        /* <DEDUP_REMOVED lines=9> */
.L_x_515:
[----:B------:R-:W-:Y:S01]  /*0a40*/  UIADD3 UR4, -UR4, -0x2, URZ ;  /* 0xfffffffe04047890 */ /* 0x000fe2000fffe13f */
[----:B0-----:R-:W-:-:S05]  /*0a50*/  LOP3.LUT R16, RZ, UR7, RZ, 0x33, !PT ;  /* 0x00000007ff107c12 */ /* 0x001fca000f8e33ff */
[----:B------:R-:W-:-:S13]  /*0a60*/  ISETP.NE.AND P1, PT, R16, UR4, PT ;  /* 0x0000000410007c0c */ /* 0x000fda000bf25270 */
[----:B------:R-:W-:Y:S05]  /*0a70*/  @!P1 BRA `(.L_x_514) ;  /* 0x0000083000009947 */ /* 0x000fea0003800000 */
[----:B------:R-:W-:-:S04]  /*0a80*/  UIADD3 UR6, UR5, 0x1, URZ ;  /* 0x0000000105067890 */ /* 0x000fc8000fffe03f */
[----:B------:R-:W-:Y:S02]  /*0a90*/  USHF.R.S32.HI UR13, URZ, 0x1f, UR6 ;  /* 0x0000001f3f0d7899 */ /* 0x000fe40008011406 */
.L_x_521:
        /* <DEDUP_REMOVED lines=54> */
.L_x_517:
        /* <DEDUP_REMOVED lines=31> */
.L_x_519:
[----:B------:R-:W-:Y:S05]  /*0ff0*/  BSYNC B0 ;  /* 0x0000000000007941 */ /* 0x000fea0003800000 */
.L_x_518:
        /* <DEDUP_REMOVED lines=27> */
.L_x_520:
        /* <DEDUP_REMOVED lines=16> */
.L_x_514:
        /* <DEDUP_REMOVED lines=41> */
.L_x_522:
        /* <DEDUP_REMOVED lines=12> */
.L_x_3225:


//--------------------- .text._Z32group_norm_nhwc_bwd_scale_kernelI11Bf16IOFp16WLi64EEv26Group_norm_nhwc_bwd_params --------------------------
	.section	.text._Z32group_norm_nhwc_bwd_scale_kernelI11Bf16IOFp16WLi64EEv26Group_norm_nhwc_bwd_params,"ax",@progbits
	.sectioninfo	@"SHI_REGISTERS=32"
	.align	128
        .global         _Z32group_norm_nhwc_bwd_scale_kernelI11Bf16IOFp16WLi64EEv26Group_norm_nhwc_bwd_params
        .type           _Z32group_norm_nhwc_bwd_scale_kernelI11Bf16IOFp16WLi64EEv26Group_norm_nhwc_bwd_params,@function
        .size           _Z32group_norm_nhwc_bwd_scale_kernelI11Bf16IOFp16WLi64EEv26Group_norm_nhwc_bwd_params,(.L_x_3226 - _Z32group_norm_nhwc_bwd_scale_kernelI11Bf16IOFp16WLi64EEv26Group_norm_nhwc_bwd_params)
        .other          _Z32group_norm_nhwc_bwd_scale_kernelI11Bf16IOFp16WLi64EEv26Group_norm_nhwc_bwd_params,@"STO_CUDA_ENTRY STV_DEFAULT"
_Z32group_norm_nhwc_bwd_scale_kernelI11Bf16IOFp16WLi64EEv26Group_norm_nhwc_bwd_params:
.text._Z32group_norm_nhwc_bwd_scale_kernelI11Bf16IOFp16WLi64EEv26Group_norm_nhwc_bwd_params:
        /* <DEDUP_REMOVED lines=70> */
.L_x_524:
[----:B0-----:R-:W-:Y:S05]  /*0460*/  BSYNC B0 ;  /* 0x0000000000007941 */ /* 0x001fea0003800000 */
.L_x_523:
        /* <DEDUP_REMOVED lines=84> */
.L_x_527:
        /* <DEDUP_REMOVED lines=9> */
.L_x_526:
[----:B------:R-:W-:Y:S01]  /*0a40*/  UIADD3 UR4, -UR4, -0x2, URZ ;  /* 0xfffffffe04047890 */ /* 0x000fe2000fffe13f */
[----:B0-----:R-:W-:-:S05]  /*0a50*/  LOP3.LUT R16, RZ, UR7, RZ, 0x33, !PT ;  /* 0x00000007ff107c12 */ /* 0x001fca000f8e33ff */
[----:B------:R-:W-:-:S13]  /*0a60*/  ISETP.NE.AND P1, PT, R16, UR4, PT ;  /* 0x0000000410007c0c */ /* 0x000fda000bf25270 */
[----:B------:R-:W-:Y:S05]  /*0a70*/  @!P1 BRA `(.L_x_525) ;  /* 0x0000083000009947 */ /* 0x000fea0003800000 */
[----:B------:R-:W-:-:S04]  /*0a80*/  UIADD3 UR6, UR5, 0x1, URZ ;  /* 0x0000000105067890 */ /* 0x000fc8000fffe03f */
[----:B------:R-:W-:Y:S02]  /*0a90*/  USHF.R.S32.HI UR13, URZ, 0x1f, UR6 ;  /* 0x0000001f3f0d7899 */ /* 0x000fe40008011406 */
.L_x_532:
        /* <DEDUP_REMOVED lines=54> */
.L_x_528:
        /* <DEDUP_REMOVED lines=31> */
.L_x_530:
[----:B------:R-:W-:Y:S05]  /*0ff0*/  BSYNC B0 ;  /* 0x0000000000007941 */ /* 0x000fea0003800000 */
.L_x_529:
        /* <DEDUP_REMOVED lines=27> */
.L_x_531:
        /* <DEDUP_REMOVED lines=16> */
.L_x_525:
        /* <DEDUP_REMOVED lines=41> */
.L_x_533:
        /* <DEDUP_REMOVED lines=12> */
.L_x_3226:


//--------------------- .text._Z32group_norm_nhwc_bwd_scale_kernelI11Bf16IOFp16WLi128EEv26Group_norm_nhwc_bwd_params --------------------------
	.section	.text._Z32group_norm_nhwc_bwd_scale_kernelI11Bf16IOFp16WLi128EEv26Group_norm_nhwc_bwd_params,"ax",@progbits
	.sectioninfo	@"SHI_REGISTERS=32"
	.align	128
        .global         _Z32group_norm_nhwc_bwd_scale_kernelI11Bf16IOFp16WLi128EEv26Group_norm_nhwc_bwd_params
        .type           _Z32group_norm_nhwc_bwd_scale_kernelI11Bf16IOFp16WLi128EEv26Group_norm_nhwc_bwd_params,@function
        .size           _Z32group_norm_nhwc_bwd_scale_kernelI11Bf16IOFp16WLi128EEv26Group_norm_nhwc_bwd_params,(.L_x_3227 - _Z32group_norm_nhwc_bwd_scale_kernelI11Bf16IOFp16WLi128EEv26Group_norm_nhwc_bwd_params)
        .other          _Z32group_norm_nhwc_bwd_scale_kernelI11Bf16IOFp16WLi128EEv26Group_norm_nhwc_bwd_params,@"STO_CUDA_ENTRY STV_DEFAULT"
_Z32group_norm_nhwc_bwd_scale_kernelI11Bf16IOFp16WLi128EEv26Group_norm_nhwc_bwd_params:
.text._Z32group_norm_nhwc_bwd_scale_kernelI11Bf16IOFp16WLi128EEv26Group_norm_nhwc_bwd_params:
        /* <DEDUP_REMOVED lines=70> */
.L_x_535:
[----:B0-----:R-:W-:Y:S05]  /*0460*/  BSYNC B0 ;  /* 0x0000000000007941 */ /* 0x001fea0003800000 */
.L_x_534:
        /* <DEDUP_REMOVED lines=84> */
.L_x_538:
        /* <DEDUP_REMOVED lines=9> */
.L_x_537:
[----:B------:R-:W-:Y:S01]  /*0a40*/  UIADD3 UR4, -UR4, -0x2, URZ ;  /* 0xfffffffe04047890 */ /* 0x000fe2000fffe13f */
[----:B0-----:R-:W-:-:S05]  /*0a50*/  LOP3.LUT R16, RZ, UR7, RZ, 0x33, !PT ;  /* 0x00000007ff107c12 */ /* 0x001fca000f8e33ff */
[----:B------:R-:W-:-:S13]  /*0a60*/  ISETP.NE.AND P1, PT, R16, UR4, PT ;  /* 0x0000000410007c0c */ /* 0x000fda000bf25270 */
[----:B------:R-:W-:Y:S05]  /*0a70*/  @!P1 BRA `(.L_x_536) ;  /* 0x0000083000009947 */ /* 0x000fea0003800000 */
[----:B------:R-:W-:-:S04]  /*0a80*/  UIADD3 UR6, UR5, 0x1, URZ ;  /* 0x0000000105067890 */ /* 0x000fc8000fffe03f */
[----:B------:R-:W-:Y:S02]  /*0a90*/  USHF.R.S32.HI UR13, URZ, 0x1f, UR6 ;  /* 0x0000001f3f0d7899 */ /* 0x000fe40008011406 */
.L_x_543:
        /* <DEDUP_REMOVED lines=54> */
.L_x_539:
        /* <DEDUP_REMOVED lines=31> */
.L_x_541:
[----:B------:R-:W-:Y:S05]  /*0ff0*/  BSYNC B0 ;  /* 0x0000000000007941 */ /* 0x000fea0003800000 */
.L_x_540:
        /* <DEDUP_REMOVED lines=27> */
.L_x_542:
        /* <DEDUP_REMOVED lines=16> */
.L_x_536:
        /* <DEDUP_REMOVED lines=41> */
.L_x_544:
        /* <DEDUP_REMOVED lines=12> */
.L_x_3227:


//--------------------- .text._Z32group_norm_nhwc_bwd_scale_kernelI11Bf16IOFp16WLi192EEv26Group_norm_nhwc_bwd_params --------------------------
	.section	.text._Z32group_norm_nhwc_bwd_scale_kernelI11Bf16IOFp16WLi192EEv26Group_norm_nhwc_bwd_params,"ax",@progbits
	.sectioninfo	@"SHI_REGISTERS=32"
	.align	128
        .global         _Z32group_norm_nhwc_bwd_scale_kernelI11Bf16IOFp16WLi192EEv26Group_norm_nhwc_bwd_params
        .type           _Z32group_norm_nhwc_bwd_scale_kernelI11Bf16IOFp16WLi192EEv26Group_norm_nhwc_bwd_params,@function
        .size           _Z32group_norm_nhwc_bwd_scale_kernelI11Bf16IOFp16WLi192EEv26Group_norm_nhwc_bwd_params,(.L_x_3228 - _Z32group_norm_nhwc_bwd_scale_kernelI11Bf16IOFp16WLi192EEv26Group_norm_nhwc_bwd_params)
        .other          _Z32group_norm_nhwc_bwd_scale_kernelI11Bf16IOFp16WLi192EEv26Group_norm_nhwc_bwd_params,@"STO_CUDA_ENTRY STV_DEFAULT"
_Z32group_norm_nhwc_bwd_scale_kernelI11Bf16IOFp16WLi192EEv26Group_norm_nhwc_bwd_params:
.text._Z32group_norm_nhwc_bwd_scale_kernelI11Bf16IOFp16WLi192EEv26Group_norm_nhwc_bwd_params:
        /* <DEDUP_REMOVED lines=70> */
.L_x_546:
[----:B0-----:R-:W-:Y:S05]  /*0460*/  BSYNC B0 ;  /* 0x0000000000007941 */ /* 0x001fea0003800000 */
.L_x_545:
        /* <DEDUP_REMOVED lines=84> */
.L_x_549:
        /* <DEDUP_REMOVED lines=9> */
.L_x_548:
[----:B------:R-:W-:Y:S01]  /*0a40*/  UIADD3 UR4, -UR4, -0x2, URZ ;  /* 0xfffffffe04047890 */ /* 0x000fe2000fffe13f */
[----:B0-----:R-:W-:-:S05]  /*0a50*/  LOP3.LUT R16, RZ, UR7, RZ, 0x33, !PT ;  /* 0x00000007ff107c12 */ /* 0x001fca000f8e33ff */
[----:B------:R-:W-:-:S13]  /*0a60*/  ISETP.NE.AND P1, PT, R16, UR4, PT ;  /* 0x0000000410007c0c */ /* 0x000fda000bf25270 */
[----:B------:R-:W-:Y:S05]  /*0a70*/  @!P1 BRA `(.L_x_547) ;  /* 0x0000083000009947 */ /* 0x000fea0003800000 */
[----:B------:R-:W-:-:S04]  /*0a80*/  UIADD3 UR6, UR5, 0x1, URZ ;  /* 0x0000000105067890 */ /* 0x000fc8000fffe03f */
[----:B------:R-:W-:Y:S02]  /*0a90*/  USHF.R.S32.HI UR13, URZ, 0x1f, UR6 ;  /* 0x0000001f3f0d7899 */ /* 0x000fe40008011406 */
.L_x_554:
        /* <DEDUP_REMOVED lines=54> */
.L_x_550:
        /* <DEDUP_REMOVED lines=31> */
.L_x_552:
[----:B------:R-:W-:Y:S05]  /*0ff0*/  BSYNC B0 ;  /* 0x0000000000007941 */ /* 0x000fea0003800000 */
.L_x_551:
        /* <DEDUP_REMOVED lines=27> */
.L_x_553:
        /* <DEDUP_REMOVED lines=16> */
.L_x_547:
        /* <DEDUP_REMOVED lines=41> */
.L_x_555:
        /* <DEDUP_REMOVED lines=12> */
.L_x_3228:


//--------------------- .text._Z32group_norm_nhwc_bwd_scale_kernelI11Bf16IOFp16WLi448EEv26Group_norm_nhwc_bwd_params --------------------------
	.section	.text._Z32group_norm_nhwc_bwd_scale_kernelI11Bf16IOFp16WLi448EEv26Group_norm_nhwc_bwd_params,"ax",@progbits
	.sectioninfo	@"SHI_REGISTERS=32"
	.align	128
        .global         _Z32group_norm_nhwc_bwd_scale_kernelI11Bf16IOFp16WLi448EEv26Group_norm_nhwc_bwd_params
        .type           _Z32group_norm_nhwc_bwd_scale_kernelI11Bf16IOFp16WLi448EEv26Group_norm_nhwc_bwd_params,@function
        .size           _Z32group_norm_nhwc_bwd_scale_kernelI11Bf16IOFp16WLi448EEv26Group_norm_nhwc_bwd_params,(.L_x_3229 - _Z32group_norm_nhwc_bwd_scale_kernelI11Bf16IOFp16WLi448EEv26Group_norm_nhwc_bwd_params)
        .other          _Z32group_norm_nhwc_bwd_scale_kernelI11Bf16IOFp16WLi448EEv26Group_norm_nhwc_bwd_params,@"STO_CUDA_ENTRY STV_DEFAULT"
_Z32group_norm_nhwc_bwd_scale_kernelI11Bf16IOFp16WLi448EEv26Group_norm_nhwc_bwd_params:
.text._Z32group_norm_nhwc_bwd_scale_kernelI11Bf16IOFp16WLi448EEv26Group_norm_nhwc_bwd_params:
        /* <DEDUP_REMOVED lines=70> */
.L_x_557:
[----:B0-----:R-:W-:Y:S05]  /*0460*/  BSYNC B0 ;  /* 0x0000000000007941 */ /* 0x001fea0003800000 */
.L_x_556:
        /* <DEDUP_REMOVED lines=84> */
.L_x_560:
        /* <DEDUP_REMOVED lines=9> */
.L_x_559:
[----:B------:R-:W-:Y:S01]  /*0a40*/  UIADD3 UR4, -UR4, -0x2, URZ ;  /* 0xfffffffe04047890 */ /* 0x000fe2000fffe13f */
[----:B0-----:R-:W-:-:S05]  /*0a50*/  LOP3.LUT R16, RZ, UR7, RZ, 0x33, !PT ;  /* 0x00000007ff107c12 */ /* 0x001fca000f8e33ff */
[----:B------:R-:W-:-:S13]  /*0a60*/  ISETP.NE.AND P1, PT, R16, UR4, PT ;  /* 0x0000000410007c0c */ /* 0x000fda000bf25270 */
[----:B------:R-:W-:Y:S05]  /*0a70*/  @!P1 BRA `(.L_x_558) ;  /* 0x0000083000009947 */ /* 0x000fea0003800000 */
[----:B------:R-:W-:-:S04]  /*0a80*/  UIADD3 UR6, UR5, 0x1, URZ ;  /* 0x0000000105067890 */ /* 0x000fc8000fffe03f */
[----:B------:R-:W-:Y:S02]  /*0a90*/  USHF.R.S32.HI UR13, URZ, 0x1f, UR6 ;  /* 0x0000001f3f0d7899 */ /* 0x000fe40008011406 */
.L_x_565:
        /* <DEDUP_REMOVED lines=54> */
.L_x_561:
        /* <DEDUP_REMOVED lines=31> */
.L_x_563:
[----:B------:R-:W-:Y:S05]  /*0ff0*/  BSYNC B0 ;  /* 0x0000000000007941 */ /* 0x000fea0003800000 */
.L_x_562:
        /* <DEDUP_REMOVED lines=27> */
.L_x_564:
        /* <DEDUP_REMOVED lines=16> */
.L_x_558:
        /* <DEDUP_REMOVED lines=41> */
.L_x_566:
        /* <DEDUP_REMOVED lines=12> */
.L_x_3229:


//--------------------- .text._Z32group_norm_nhwc_bwd_scale_kernelI11Bf16IOFp16WLi256EEv26Group_norm_nhwc_bwd_params --------------------------
	.section	.text._Z32group_norm_nhwc_bwd_scale_kernelI11Bf16IOFp16WLi256EEv26Group_norm_nhwc_bwd_params,"ax",@progbits
	.sectioninfo	@"SHI_REGISTERS=32"
	.align	128
        .global         _Z32group_norm_nhwc_bwd_scale_kernelI11Bf16IOFp16WLi256EEv26Group_norm_nhwc_bwd_params
        .type           _Z32group_norm_nhwc_bwd_scale_kernelI11Bf16IOFp16WLi256EEv26Group_norm_nhwc_bwd_params,@function
        .size           _Z32group_norm_nhwc_bwd_scale_kernelI11Bf16IOFp16WLi256EEv26Group_norm_nhwc_bwd_params,(.L_x_3230 - _Z32group_norm_nhwc_bwd_scale_kernelI11Bf16IOFp16WLi256EEv26Group_norm_nhwc_bwd_params)
        .other          _Z32group_norm_nhwc_bwd_scale_kernelI11Bf16IOFp16WLi256EEv26Group_norm_nhwc_bwd_params,@"STO_CUDA_ENTRY STV_DEFAULT"
_Z32group_norm_nhwc_bwd_scale_kernelI11Bf16IOFp16WLi256EEv26Group_norm_nhwc_bwd_params:
.text._Z32group_norm_nhwc_bwd_scale_kernelI11Bf16IOFp16WLi256EEv26Group_norm_nhwc_bwd_params:
        /* <DEDUP_REMOVED lines=70> */
.L_x_568:
[----:B0-----:R-:W-:Y:S05]  /*0460*/  BSYNC B0 ;  /* 0x0000000000007941 */ /* 0x001fea0003800000 */
.L_x_567:
        /* <DEDUP_REMOVED lines=84> */
.L_x_571:
        /* <DEDUP_REMOVED lines=9> */
.L_x_570:
[----:B------:R-:W-:Y:S01]  /*0a40*/  UIADD3 UR4, -UR4, -0x2, URZ ;  /* 0xfffffffe04047890 */ /* 0x000fe2000fffe13f */
[----:B0-----:R-:W-:-:S05]  /*0a50*/  LOP3.LUT R16, RZ, UR7, RZ, 0x33, !PT ;  /* 0x00000007ff107c12 */ /* 0x001fca000f8e33ff */
[----:B------:R-:W-:-:S13]  /*0a60*/  ISETP.NE.AND P1, PT, R16, UR4, PT ;  /* 0x0000000410007c0c */ /* 0x000fda000bf25270 */
[----:B------:R-:W-:Y:S05]  /*0a70*/  @!P1 BRA `(.L_x_569) ;  /* 0x0000083000009947 */ /* 0x000fea0003800000 */
[----:B------:R-:W-:-:S04]  /*0a80*/  UIADD3 UR6, UR5, 0x1, URZ ;  /* 0x0000000105067890 */ /* 0x000fc8000fffe03f */
[----:B------:R-:W-:Y:S02]  /*0a90*/  USHF.R.S32.HI UR13, URZ, 0x1f, UR6 ;  /* 0x0000001f3f0d7899 */ /* 0x000fe40008011406 */
.L_x_576:
        /* <DEDUP_REMOVED lines=54> */
.L_x_572:
        /* <DEDUP_REMOVED lines=31> */
.L_x_574:
[----:B------:R-:W-:Y:S05]  /*0ff0*/  BSYNC B0 ;  /* 0x0000000000007941 */ /* 0x000fea0003800000 */
.L_x_573:
        /* <DEDUP_REMOVED lines=27> */
.L_x_575:
        /* <DEDUP_REMOVED lines=16> */
.L_x_569:
        /* <DEDUP_REMOVED lines=41> */
.L_x_577:
        /* <DEDUP_REMOVED lines=12> */
.L_x_3230:


//--------------------- .text._Z32group_norm_nhwc_bwd_scale_kernelI11Bf16IOFp16WLi120EEv26Group_norm_nhwc_bwd_params --------------------------
	.section	.text._Z32group_norm_nhwc_bwd_scale_kernelI11Bf16IOFp16WLi120EEv26Group_norm_nhwc_bwd_params,"ax",@progbits
	.sectioninfo	@"SHI_REGISTERS=32"
	.align	128
        .global         _Z32group_norm_nhwc_bwd_scale_kernelI11Bf16IOFp16WLi120EEv26Group_norm_nhwc_bwd_params
        .type           _Z32group_norm_nhwc_bwd_scale_kernelI11Bf16IOFp16WLi120EEv26Group_norm_nhwc_bwd_params,@function
        .size           _Z32group_norm_nhwc_bwd_scale_kernelI11Bf16IOFp16WLi120EEv26Group_norm_nhwc_bwd_params,(.L_x_3231 - _Z32group_norm_nhwc_bwd_scale_kernelI11Bf16IOFp16WLi120EEv26Group_norm_nhwc_bwd_params)
        .other          _Z32group_norm_nhwc_bwd_scale_kernelI11Bf16IOFp16WLi120EEv26Group_norm_nhwc_bwd_params,@"STO_CUDA_ENTRY STV_DEFAULT"
_Z32group_norm_nhwc_bwd_scale_kernelI11Bf16IOFp16WLi120EEv26Group_norm_nhwc_bwd_params:
.text._Z32group_norm_nhwc_bwd_scale_kernelI11Bf16IOFp16WLi120EEv26Group_norm_nhwc_bwd_params:
        /* <DEDUP_REMOVED lines=70> */
.L_x_579:
[----:B0-----:R-:W-:Y:S05]  /*0460*/  BSYNC B0 ;  /* 0x0000000000007941 */ /* 0x001fea0003800000 */
.L_x_578:
        /* <DEDUP_REMOVED lines=84> */
.L_x_582:
        /* <DEDUP_REMOVED lines=9> */
.L_x_581:
[----:B------:R-:W-:Y:S01]  /*0a40*/  UIADD3 UR4, -UR4, -0x2, URZ ;  /* 0xfffffffe04047890 */ /* 0x000fe2000fffe13f */
[----:B0-----:R-:W-:-:S05]  /*0a50*/  LOP3.LUT R16, RZ, UR7, RZ, 0x33, !PT ;  /* 0x00000007ff107c12 */ /* 0x001fca000f8e33ff */
[----:B------:R-:W-:-:S13]  /*0a60*/  ISETP.NE.AND P1, PT, R16, UR4, PT ;  /* 0x0000000410007c0c */ /* 0x000fda000bf25270 */
[----:B------:R-:W-:Y:S05]  /*0a70*/  @!P1 BRA `(.L_x_580) ;  /* 0x0000083000009947 */ /* 0x000fea0003800000 */
[----:B------:R-:W-:-:S04]  /*0a80*/  UIADD3 UR6, UR5, 0x1, URZ ;  /* 0x0000000105067890 */ /* 0x000fc8000fffe03f */
[----:B------:R-:W-:Y:S02]  /*0a90*/  USHF.R.S32.HI UR13, URZ, 0x1f, UR6 ;  /* 0x0000001f3f0d7899 */ /* 0x000fe40008011406 */
.L_x_587:
        /* <DEDUP_REMOVED lines=54> */
.L_x_583:
        /* <DEDUP_REMOVED lines=31> */
.L_x_585:
[----:B------:R-:W-:Y:S05]  /*0ff0*/  BSYNC B0 ;  /* 0x0000000000007941 */ /* 0x000fea0003800000 */
.L_x_584:
        /* <DEDUP_REMOVED lines=27> */
.L_x_586:
        /* <DEDUP_REMOVED lines=16> */
.L_x_580:
        /* <DEDUP_REMOVED lines=41> */
.L_x_588:
        /* <DEDUP_REMOVED lines=12> */
.L_x_3231:


//--------------------- .text._Z32group_norm_nhwc_bwd_scale_kernelI11Bf16IOFp16WLi140EEv26Group_norm_nhwc_bwd_params --------------------------
	.section	.text._Z32group_norm_nhwc_bwd_scale_kernelI11Bf16IOFp16WLi140EEv26Group_norm_nhwc_bwd_params,"ax",@progbits
	.sectioninfo	@"SHI_REGISTERS=32"
	.align	128
        .global         _Z32group_norm_nhwc_bwd_scale_kernelI11Bf16IOFp16WLi140EEv26Group_norm_nhwc_bwd_params
        .type           _Z32group_norm_nhwc_bwd_scale_kernelI11Bf16IOFp16WLi140EEv26Group_norm_nhwc_bwd_params,@function
        .size           _Z32group_norm_nhwc_bwd_scale_kernelI11Bf16IOFp16WLi140EEv26Group_norm_nhwc_bwd_params,(.L_x_3232 - _Z32group_norm_nhwc_bwd_scale_kernelI11Bf16IOFp16WLi140EEv26Group_norm_nhwc_bwd_params)
        .other          _Z32group_norm_nhwc_bwd_scale_kernelI11Bf16IOFp16WLi140EEv26Group_norm_nhwc_bwd_params,@"STO_CUDA_ENTRY STV_DEFAULT"
_Z32group_norm_nhwc_bwd_scale_kernelI11Bf16IOFp16WLi140EEv26Group_norm_nhwc_bwd_params:
.text._Z32group_norm_nhwc_bwd_scale_kernelI11Bf16IOFp16WLi140EEv26Group_norm_nhwc_bwd_params:
        /* <DEDUP_REMOVED lines=70> */
.L_x_590:
[----:B0-----:R-:W-:Y:S05]  /*0460*/  BSYNC B0 ;  /* 0x0000000000007941 */ /* 0x001fea0003800000 */
.L_x_589:
        /* <DEDUP_REMOVED lines=84> */
.L_x_593:
        /* <DEDUP_REMOVED lines=9> */
.L_x_592:
[----:B------:R-:W-:Y:S01]  /*0a40*/  UIADD3 UR4, -UR4, -0x2, URZ ;  /* 0xfffffffe04047890 */ /* 0x000fe2000fffe13f */
[----:B0-----:R-:W-:-:S05]  /*0a50*/  LOP3.LUT R16, RZ, UR7, RZ, 0x33, !PT ;  /* 0x00000007ff107c12 */ /* 0x001fca000f8e33ff */
[----:B------:R-:W-:-:S13]  /*0a60*/  ISETP.NE.AND P1, PT, R16, UR4, PT ;  /* 0x0000000410007c0c */ /* 0x000fda000bf25270 */
[----:B------:R-:W-:Y:S05]  /*0a70*/  @!P1 BRA `(.L_x_591) ;  /* 0x0000083000009947 */ /* 0x000fea0003800000 */
[----:B------:R-:W-:-:S04]  /*0a80*/  UIADD3 UR6, UR5, 0x1, URZ ;  /* 0x0000000105067890 */ /* 0x000fc8000fffe03f */
[----:B------:R-:W-:Y:S02]  /*0a90*/  USHF.R.S32.HI UR13, URZ, 0x1f, UR6 ;  /* 0x0000001f3f0d7899 */ /* 0x000fe40008011406 */
.L_x_598:
        /* <DEDUP_REMOVED lines=54> */
.L_x_594:
        /* <DEDUP_REMOVED lines=31> */
.L_x_596:
[----:B------:R-:W-:Y:S05]  /*0ff0*/  BSYNC B0 ;  /* 0x0000000000007941 */ /* 0x000fea0003800000 */
.L_x_595:
        /* <DEDUP_REMOVED lines=27> */
.L_x_597:
        /* <DEDUP_REMOVED lines=16> */
.L_x_591:
        /* <DEDUP_REMOVED lines=41> */
.L_x_599:
        /* <DEDUP_REMOVED lines=12> */
.L_x_3232:


//--------------------- .text._Z32group_norm_nhwc_bwd_scale_kernelI11Bf16IOFp16WLi160EEv26Group_norm_nhwc_bwd_params --------------------------
	.section	.text._Z32group_norm_nhwc_bwd_scale_kernelI11Bf16IOFp16WLi160EEv26Group_norm_nhwc_bwd_params,"ax",@progbits
	.sectioninfo	@"SHI_REGISTERS=32"
	.align	128
        .global         _Z32group_norm_nhwc_bwd_scale_kernelI11Bf16IOFp16WLi160EEv26Group_norm_nhwc_bwd_params
        .type           _Z32group_norm_nhwc_bwd_scale_kernelI11Bf16IOFp16WLi160EEv26Group_norm_nhwc_bwd_params,@function
        .size           _Z32group_norm_nhwc_bwd_scale_kernelI11Bf16IOFp16WLi160EEv26Group_norm_nhwc_bwd_params,(.L_x_3233 - _Z32group_norm_nhwc_bwd_scale_kernelI11Bf16IOFp16WLi160EEv26Group_norm_nhwc_bwd_params)
        .other          _Z32group_norm_nhwc_bwd_scale_kernelI11Bf16IOFp16WLi160EEv26Group_norm_nhwc_bwd_params,@"STO_CUDA_ENTRY STV_DEFAULT"
_Z32group_norm_nhwc_bwd_scale_kernelI11Bf16IOFp16WLi160EEv26Group_norm_nhwc_bwd_params:
.text._Z32group_norm_nhwc_bwd_scale_kernelI11Bf16IOFp16WLi160EEv26Group_norm_nhwc_bwd_params:
        /* <DEDUP_REMOVED lines=70> */
.L_x_601:
[----:B0-----:R-:W-:Y:S05]  /*0460*/  BSYNC B0 ;  /* 0x0000000000007941 */ /* 0x001fea0003800000 */
.L_x_600:
        /* <DEDUP_REMOVED lines=84> */
.L_x_604:
        /* <DEDUP_REMOVED lines=9> */
.L_x_603:
[----:B------:R-:W-:Y:S01]  /*0a40*/  UIADD3 UR4, -UR4, -0x2, URZ ;  /* 0xfffffffe04047890 */ /* 0x000fe2000fffe13f */
[----:B0-----:R-:W-:-:S05]  /*0a50*/  LOP3.LUT R16, RZ, UR7, RZ, 0x33, !PT ;  /* 0x00000007ff107c12 */ /* 0x001fca000f8e33ff */
[----:B------:R-:W-:-:S13]  /*0a60*/  ISETP.NE.AND P1, PT, R16, UR4, PT ;  /* 0x0000000410007c0c */ /* 0x000fda000bf25270 */
[----:B------:R-:W-:Y:S05]  /*0a70*/  @!P1 BRA `(.L_x_602) ;  /* 0x0000083000009947 */ /* 0x000fea0003800000 */
[----:B------:R-:W-:-:S04]  /*0a80*/  UIADD3 UR6, UR5, 0x1, URZ ;  /* 0x0000000105067890 */ /* 0x000fc8000fffe03f */
[----:B------:R-:W-:Y:S02]  /*0a90*/  USHF.R.S32.HI UR13, URZ, 0x1f, UR6 ;  /* 0x0000001f3f0d7899 */ /* 0x000fe40008011406 */
.L_x_609:
        /* <DEDUP_REMOVED lines=54> */
.L_x_605:
        /* <DEDUP_REMOVED lines=31> */
.L_x_607:
[----:B------:R-:W-:Y:S05]  /*0ff0*/  BSYNC B0 ;  /* 0x0000000000007941 */ /* 0x000fea0003800000 */
.L_x_606:
        /* <DEDUP_REMOVED lines=27> */
.L_x_608:
        /* <DEDUP_REMOVED lines=16> */
.L_x_602:
        /* <DEDUP_REMOVED lines=41> */
.L_x_610:
        /* <DEDUP_REMOVED lines=12> */
.L_x_3233:


//--------------------- .text._Z32group_norm_nhwc_bwd_scale_kernelI11Fp16IOFp32WLi196EEv26Group_norm_nhwc_bwd_params --------------------------
	.section	.text._Z32group_norm_nhwc_bwd_scale_kernelI11Fp16IOFp32WLi196EEv26Group_norm_nhwc_bwd_params,"ax",@progbits
	.sectioninfo	@"SHI_REGISTERS=32"
	.align	128
        .global         _Z32group_norm_nhwc_bwd_scale_kernelI11Fp16IOFp32WLi196EEv26Group_norm_nhwc_bwd_params
        .type           _Z32group_norm_nhwc_bwd_scale_kernelI11Fp16IOFp32WLi196EEv26Group_norm_nhwc_bwd_params,@function
        .size           _Z32group_norm_nhwc_bwd_scale_kernelI11Fp16IOFp32WLi196EEv26Group_norm_nhwc_bwd_params,(.L_x_3234 - _Z32group_norm_nhwc_bwd_scale_kernelI11Fp16IOFp32WLi196EEv26Group_norm_nhwc_bwd_params)
        .other          _Z32group_norm_nhwc_bwd_scale_kernelI11Fp16IOFp32WLi196EEv26Group_norm_nhwc_bwd_params,@"STO_CUDA_ENTRY STV_DEFAULT"
_Z32group_norm_nhwc_bwd_scale_kernelI11Fp16IOFp32WLi196EEv26Group_norm_nhwc_bwd_params:
.text._Z32group_norm_nhwc_bwd_scale_kernelI11Fp16IOFp32WLi196EEv26Group_norm_nhwc_bwd_params:
[----:B------:R-:W-:Y:S02]  /*0000*/  MOV R1, c[0x0][0x28] ;  /* 0x00000a0000017a02 */ /* 0x000fe40000000f00 */
[----:B------:R-:W-:Y:S01]  /*0010*/  IABS R5, c[0x0][0x204] ;  /* 0x0000810000057a13 */ /* 0x000fe20000000000 */
[----:B------:R-:W0:Y:S01]  /*0020*/  S2R R25, SR_TID.X ;  /* 0x0000000000197919 */ /* 0x000e220000002100 */
[----:B------:R-:W-:Y:S01]  /*0030*/  ULDC.64 UR10, c[0x0][0x118] ;  /* 0x00004600000a7ab9 */ /* 0x000fe20000000a00 */
[----:B------:R-:W-:Y:S01]  /*0040*/  HFMA2.MMA R22, -RZ, RZ, 0, 0 ;  /* 0x00000000ff167435 */ /* 0x000fe200000001ff */
[----:B------:R-:W1:Y:S01]  /*0050*/  I2F.RP R4, R5 ;  /* 0x0000000500047306 */ /* 0x000e620000209400 */
[----:B------:R-:W2:Y:S01]  /*0060*/  S2R R0, SR_CTAID.X ;  /* 0x0000000000007919 */ /* 0x000ea20000002500 */
[----:B------:R-:W-:-:S03]  /*0070*/  IMAD.MOV.U32 R27, RZ, RZ, RZ ;  /* 0x000000ffff1b7224 */ /* 0x000fc600078e00ff */
[----:B------:R-:W3:Y:S03]  /*0080*/  S2R R23, SR_CTAID.Z ;  /* 0x0000000000177919 */ /* 0x000ee60000002700 */
        /* <DEDUP_REMOVED lines=9> */
[----:B------:R-:W-:Y:S01]  /*0120*/  IMAD.HI.U32 R3, R3, R7, R2 ;  /* 0x0000000703037227 */ /* 0x000fe200078e0002 */
[----:B------:R-:W-:-:S05]  /*0130*/  MOV R7, 0x8 ;  /* 0x0000000800077802 */ /* 0x000fca0000000f00 */
        /* <DEDUP_REMOVED lines=10> */
[----:B------:R-:W-:-:S05]  /*01e0*/  @P0 IADD3 R3, R3, 0x1, RZ ;  /* 0x0000000103030810 */ /* 0x000fca0007ffe0ff */
[----:B------:R-:W-:-:S05]  /*01f0*/  IMAD.MOV.U32 R6, RZ, RZ, R3 ;  /* 0x000000ffff067224 */ /* 0x000fca00078e0003 */
[----:B------:R-:W-:Y:S02]  /*0200*/  @!P2 IADD3 R6, -R6, RZ, RZ ;  /* 0x000000ff0606a210 */ /* 0x000fe40007ffe1ff */
[----:B------:R-:W-:-:S04]  /*0210*/  @!P1 LOP3.LUT R6, RZ, c[0x0][0x204], RZ, 0x33, !PT ;  /* 0x00008100ff069a12 */ /* 0x000fc800078e33ff */
[----:B------:R-:W-:-:S13]  /*0220*/  ISETP.GE.AND P0, PT, R6, c[0x0][0x1f0], PT ;  /* 0x00007c0006007a0c */ /* 0x000fda0003f06270 */
[----:B---3--:R-:W-:Y:S02]  /*0230*/  @!P0 IMAD.SHL.U32 R2, R23, 0x2, RZ ;  /* 0x0000000217028824 */ /* 0x008fe400078e00ff */
[----:B------:R-:W-:Y:S02]  /*0240*/  @!P0 IMAD.MOV.U32 R12, RZ, RZ, 0x4 ;  /* 0x00000004ff0c8424 */ /* 0x000fe400078e00ff */
[C---:B------:R-:W-:Y:S01]  /*0250*/  @!P0 IMAD R10, R2.reuse, c[0x0][0x1f0], R6 ;  /* 0x00007c00020a8a24 */ /* 0x040fe200078e0206 */
[----:B------:R-:W-:-:S03]  /*0260*/  @!P0 IADD3 R3, R2, 0x1, RZ ;  /* 0x0000000102038810 */ /* 0x000fc60007ffe0ff */
[----:B------:R-:W-:-:S04]  /*0270*/  @!P0 IMAD.WIDE R10, R10, R12, c[0x0][0x1b8] ;  /* 0x00006e000a0a8625 */ /* 0x000fc800078e020c */
[--C-:B------:R-:W-:Y:S01]  /*0280*/  @!P0 IMAD R3, R3, c[0x0][0x1f0], R6.reuse ;  /* 0x00007c0003038a24 */ /* 0x100fe200078e0206 */
[----:B------:R0:W5:Y:S01]  /*0290*/  @!P0 LDG.E R22, [R10.64] ;  /* 0x0000000a0a168981 */ /* 0x000162000c1e1900 */
[----:B------:R-:W-:Y:S02]  /*02a0*/  IMAD R6, R23, c[0x0][0x1f0], R6 ;  /* 0x00007c0017067a24 */ /* 0x000fe400078e0206 */
[----:B------:R-:W-:-:S04]  /*02b0*/  @!P0 IMAD.WIDE R12, R3, R12, c[0x0][0x1b8] ;  /* 0x00006e00030c8625 */ /* 0x000fc800078e020c */
[----:B------:R-:W-:Y:S01]  /*02c0*/  IMAD.WIDE R6, R6, R7, c[0x0][0x198] ;  /* 0x0000660006067625 */ /* 0x000fe200078e0207 */
[----:B------:R0:W5:Y:S05]  /*02d0*/  @!P0 LDG.E R27, [R12.64] ;  /* 0x0000000a0c1b8981 */ /* 0x00016a000c1e1900 */
[----:B------:R-:W5:Y:S01]  /*02e0*/  LDG.E.64 R6, [R6.64] ;  /* 0x0000000a06067981 */ /* 0x000f62000c1e1b00 */
[----:B------:R-:W-:Y:S02]  /*02f0*/  ISETP.GE.U32.AND P0, PT, R8, c[0x0][0x1d8], PT ;  /* 0x0000760008007a0c */ /* 0x000fe40003f06070 */
[----:B------:R-:W-:-:S04]  /*0300*/  SHF.R.S32.HI R9, RZ, 0x1f, R8 ;  /* 0x0000001fff097819 */ /* 0x000fc80000011408 */
[----:B------:R-:W-:Y:S01]  /*0310*/  ISETP.GE.AND.EX P0, PT, R9, c[0x0][0x1dc], PT, P0 ;  /* 0x0000770009007a0c */ /* 0x000fe20003f06300 */
[----:B------:R-:W1:Y:S01]  /*0320*/  S2UR UR12, SR_CTAID.Y ;  /* 0x00000000000c79c3 */ /* 0x000e620000002600 */
[----:B------:R-:W-:Y:S01]  /*0330*/  BSSY B0, `(.L_x_611) ;  /* 0x000000e000007945 */ /* 0x000fe20003800000 */
[----:B------:R-:W-:Y:S01]  /*0340*/  CS2R R4, SRZ ;  /* 0x0000000000047805 */ /* 0x000fe2000001ff00 */
[----:B------:R-:W-:-:S09]  /*0350*/  CS2R R2, SRZ ;  /* 0x0000000000027805 */ /* 0x000fd2000001ff00 */
        /* <DEDUP_REMOVED lines=11> */
.L_x_612:
[----:B0-----:R-:W-:Y:S05]  /*0410*/  BSYNC B0 ;  /* 0x0000000000007941 */ /* 0x001fea0003800000 */
.L_x_611:
        /* <DEDUP_REMOVED lines=28> */
[----:B------:R-:W-:-:S04]  /*05e0*/  PLOP3.LUT P1, PT, PT, PT, UP0, 0x80, 0x0 ;  /* 0x000000000000781c */ /* 0x000fc80003f2f008 */
[----:B------:R-:W-:-:S09]  /*05f0*/  IADD3 R13, R11, R13, RZ ;  /* 0x0000000d0b0d7210 */ /* 0x000fd20007ffe0ff */
        /* <DEDUP_REMOVED lines=11> */
[----:B------:R-:W-:-:S05]  /*06b0*/  @!P0 IADD3.X R17, R19, c[0x0][0x184], RZ, P1, !PT ;  /* 0x0000610013118a10 */ /* 0x000fca0000ffe4ff */
[----:B------:R0:W2:Y:S01]  /*06c0*/  @!P0 LDG.E R16, [R16.64] ;  /* 0x0000000a10108981 */ /* 0x0000a2000c1e1900 */
[----:B------:R-:W-:-:S04]  /*06d0*/  @!P0 IADD3 R18, P1, R18, c[0x0][0x178], RZ ;  /* 0x00005e0012128a10 */ /* 0x000fc80007f3e0ff */
[----:B------:R-:W-:-:S05]  /*06e0*/  @!P0 IADD3.X R19, R19, c[0x0][0x17c], RZ, P1, !PT ;  /* 0x00005f0013138a10 */ /* 0x000fca0000ffe4ff */
[----:B------:R1:W3:Y:S01]  /*06f0*/  @!P0 LDG.E R18, [R18.64] ;  /* 0x0000000a12128981 */ /* 0x0002e2000c1e1900 */
[----:B0-----:R-:W-:Y:S02]  /*0700*/  PRMT R17, RZ, 0x5410, RZ ;  /* 0x00005410ff117816 */ /* 0x001fe400000000ff */
[----:B------:R-:W-:Y:S02]  /*0710*/  ISETP.NE.AND P1, PT, RZ, UR14, PT ;  /* 0x0000000eff007c0c */ /* 0x000fe4000bf25270 */
[----:B------:R-:W-:Y:S02]  /*0720*/  PRMT R20, RZ, 0x7610, R20 ;  /* 0x00007610ff147816 */ /* 0x000fe40000000014 */
[----:B-1----:R-:W-:Y:S02]  /*0730*/  PRMT R19, RZ, 0x7610, R19 ;  /* 0x00007610ff137816 */ /* 0x002fe40000000013 */
[----:B--2---:R-:W-:-:S04]  /*0740*/  @!P0 PRMT R17, R16, 0x7610, R17 ;  /* 0x0000761010118816 */ /* 0x004fc80000000011 */
[----:B------:R-:W-:-:S05]  /*0750*/  @!P0 PRMT R17, R17, 0x7610, R16 ;  /* 0x0000761011118816 */ /* 0x000fca0000000010 */
[--C-:B------:R-:W-:Y:S01]  /*0760*/  HADD2.F32 R29, -RZ, R17.reuse.H0_H0 ;  /* 0x20000011ff1d7230 */ /* 0x100fe20000004100 */
[C---:B---3--:R-:W-:Y:S01]  /*0770*/  @!P0 PRMT R20, R18.reuse, 0x7610, R20 ;  /* 0x0000761012148816 */ /* 0x048fe20000000014 */
[----:B------:R-:W-:Y:S01]  /*0780*/  HADD2.F32 R24, -RZ, R17.H1_H1 ;  /* 0x30000011ff187230 */ /* 0x000fe20000004100 */
[----:B------:R-:W-:Y:S02]  /*0790*/  @!P0 PRMT R19, R18, 0x7632, R19 ;  /* 0x0000763212138816 */ /* 0x000fe40000000013 */
[C---:B------:R-:W-:Y:S01]  /*07a0*/  FADD.FTZ R16, -R6.reuse, R29 ;  /* 0x0000001d06107221 */ /* 0x040fe20000010100 */
[----:B------:R-:W-:Y:S01]  /*07b0*/  HADD2.F32 R20, -RZ, R20.H0_H0 ;  /* 0x20000014ff147230 */ /* 0x000fe20000004100 */
[----:B------:R-:W-:Y:S01]  /*07c0*/  FADD.FTZ R24, -R6, R24 ;  /* 0x0000001806187221 */ /* 0x000fe20000010100 */
[----:B------:R-:W-:Y:S01]  /*07d0*/  HADD2.F32 R19, -RZ, R19.H0_H0 ;  /* 0x20000013ff137230 */ /* 0x000fe20000004100 */
[-C--:B------:R-:W-:Y:S02]  /*07e0*/  FMUL.FTZ R29, R16, R7.reuse ;  /* 0x00000007101d7220 */ /* 0x080fe40000410000 */
        /* <DEDUP_REMOVED lines=22> */
.L_x_615:
[----:B------:R-:W-:Y:S01]  /*0950*/  FFMA.FTZ R20, R20, R4, -R17 ;  /* 0x0000000414147223 */ /* 0x000fe20000010811 */
[----:B------:R-:W-:Y:S01]  /*0960*/  UIADD3 UR5, UR4, 0x1, URZ ;  /* 0x0000000104057890 */ /* 0x000fe2000fffe03f */
[----:B------:R-:W-:Y:S01]  /*0970*/  FFMA.FTZ R18, R19, R5, -R16 ;  /* 0x0000000513127223 */ /* 0x000fe20000010810 */
[----:B------:R-:W-:Y:S01]  /*0980*/  @!P0 LEA R16, P1, R14, c[0x0][0x160], 0x1 ;  /* 0x000058000e108a11 */ /* 0x000fe200078208ff */
[-C--:B------:R-:W-:Y:S02]  /*0990*/  FMUL.FTZ R20, R20, R7.reuse ;  /* 0x0000000714147220 */ /* 0x080fe40000410000 */
[----:B------:R-:W-:Y:S01]  /*09a0*/  @!P0 FMUL.FTZ R15, R18, R7 ;  /* 0x00000007120f8220 */ /* 0x000fe20000410000 */
[----:B------:R-:W-:-:S04]  /*09b0*/  @!P0 LEA.HI.X R17, R14, c[0x0][0x164], R21, 0x1, P1 ;  /* 0x000059000e118a11 */ /* 0x000fc800008f0c15 */
[----:B------:R-:W-:-:S05]  /*09c0*/  @!P0 F2FP.PACK_AB R15, R15, R20 ;  /* 0x000000140f0f823e */ /* 0x000fca00000000ff */
[----:B------:R0:W-:Y:S02]  /*09d0*/  @!P0 STG.E [R16.64], R15 ;  /* 0x0000000f10008986 */ /* 0x0001e4000c10190a */
.L_x_614:
[----:B------:R-:W-:Y:S01]  /*09e0*/  UIADD3 UR4, -UR4, -0x2, URZ ;  /* 0xfffffffe04047890 */ /* 0x000fe2000fffe13f */
[----:B------:R-:W-:-:S05]  /*09f0*/  LOP3.LUT R14, RZ, UR7, RZ, 0x33, !PT ;  /* 0x00000007ff0e7c12 */ /* 0x000fca000f8e33ff */
[----:B------:R-:W-:-:S13]  /*0a00*/  ISETP.NE.AND P1, PT, R14, UR4, PT ;  /* 0x000000040e007c0c */ /* 0x000fda000bf25270 */
[----:B------:R-:W-:Y:S05]  /*0a10*/  @!P1 BRA `(.L_x_613) ;  /* 0x0000082000009947 */ /* 0x000fea0003800000 */
[----:B------:R-:W-:-:S04]  /*0a20*/  UIADD3 UR6, UR5, 0x1, URZ ;  /* 0x0000000105067890 */ /* 0x000fc8000fffe03f */
[----:B------:R-:W-:Y:S02]  /*0a30*/  USHF.R.S32.HI UR13, URZ, 0x1f, UR6 ;  /* 0x0000001f3f0d7899 */ /* 0x000fe40008011406 */
.L_x_620:
[----:B------:R-:W-:Y:S01]  /*0a40*/  UIADD3 UR4, UP0, UR6, -0x1, URZ ;  /* 0xffffffff06047890 */ /* 0x000fe2000ff1e03f */
[----:B0-----:R-:W-:Y:S01]  /*0a50*/  MOV R15, R13 ;  /* 0x0000000d000f7202 */ /* 0x001fe20000000f00 */
[----:B------:R-:W-:Y:S01]  /*0a60*/  ULDC.64 UR8, c[0x0][0x1d8] ;  /* 0x0000760000087ab9 */ /* 0x000fe20000000a00 */
[----:B------:R-:W-:Y:S01]  /*0a70*/  IMAD.MOV.U32 R14, RZ, RZ, R10 ;  /* 0x000000ffff0e7224 */ /* 0x000fe200078e000a */
[----:B------:R-:W-:Y:S02]  /*0a80*/  UIADD3.X UR5, UR13, -0x1, URZ, UP0, !UPT ;  /* 0xffffffff0d057890 */ /* 0x000fe400087fe43f */
[----:B------:R-:W-:Y:S02]  /*0a90*/  MOV R17, UR4 ;  /* 0x0000000400117c02 */ /* 0x000fe40008000f00 */
[----:B------:R-:W-:-:S03]  /*0aa0*/  UIMAD UR5, UR5, UR8, URZ ;  /* 0x00000008050572a4 */ /* 0x000fc6000f8e023f */
[----:B------:R-:W-:Y:S01]  /*0ab0*/  IMAD.WIDE.U32 R16, R17, c[0x0][0x1d8], R14 ;  /* 0x0000760011107a25 */ /* 0x000fe200078e000e */
[----:B------:R-:W-:-:S03]  /*0ac0*/  UIMAD UR5, UR4, UR9, UR5 ;  /* 0x00000009040572a4 */ /* 0x000fc6000f8e0205 */
[----:B------:R-:W-:-:S03]  /*0ad0*/  @!P0 IMAD.SHL.U32 R20, R16, 0x2, RZ ;  /* 0x0000000210148824 */ /* 0x000fc600078e00ff */
        /* <DEDUP_REMOVED lines=8> */
[----:B------:R-:W-:Y:S02]  /*0b60*/  ISETP.NE.AND P1, PT, RZ, UR14, PT ;  /* 0x0000000eff007c0c */ /* 0x000fe4000bf25270 */
[----:B0-----:R-:W-:Y:S02]  /*0b70*/  PRMT R19, R19, 0x5410, RZ ;  /* 0x0000541013137816 */ /* 0x001fe400000000ff */
[----:B-1----:R-:W-:-:S04]  /*0b80*/  PRMT R21, R21, 0x5410, RZ ;  /* 0x0000541015157816 */ /* 0x002fc800000000ff */
[--C-:B--2---:R-:W-:Y:S02]  /*0b90*/  @!P0 PRMT R21, R21, 0x7610, R18.reuse ;  /* 0x0000761015158816 */ /* 0x104fe40000000012 */
[----:B------:R-:W-:Y:S02]  /*0ba0*/  @!P0 PRMT R19, R19, 0x5410, R18 ;  /* 0x0000541013138816 */ /* 0x000fe40000000012 */
[----:B------:R-:W-:Y:S02]  /*0bb0*/  PRMT R21, RZ, 0x7610, R21 ;  /* 0x00007610ff157816 */ /* 0x000fe40000000015 */
[----:B------:R-:W-:Y:S02]  /*0bc0*/  PRMT R19, RZ, 0x7610, R19 ;  /* 0x00007610ff137816 */ /* 0x000fe40000000013 */
[----:B---3--:R-:W-:-:S03]  /*0bd0*/  @!P0 PRMT R21, R20, 0x7632, R21 ;  /* 0x0000763214158816 */ /* 0x008fc60000000015 */
[----:B------:R-:W-:Y:S01]  /*0be0*/  HADD2.F32 R24, -RZ, R19.H1_H1 ;  /* 0x30000013ff187230 */ /* 0x000fe20000004100 */
[----:B------:R-:W-:Y:S01]  /*0bf0*/  @!P0 PRMT R19, R20, 0x7610, R19 ;  /* 0x0000761014138816 */ /* 0x000fe20000000013 */
[--C-:B------:R-:W-:Y:S02]  /*0c00*/  HADD2.F32 R18, -RZ, R21.reuse.H1_H1 ;  /* 0x30000015ff127230 */ /* 0x100fe40000004100 */
[----:B------:R-:W-:Y:S01]  /*0c10*/  HADD2.F32 R20, -RZ, R21.H0_H0 ;  /* 0x20000015ff147230 */ /* 0x000fe20000004100 */
[C---:B------:R-:W-:Y:S01]  /*0c20*/  FADD.FTZ R24, -R6.reuse, R24 ;  /* 0x0000001806187221 */ /* 0x040fe20000010100 */
[----:B------:R-:W-:Y:S01]  /*0c30*/  HADD2.F32 R19, -RZ, R19.H0_H0 ;  /* 0x20000013ff137230 */ /* 0x000fe20000004100 */
[----:B------:R-:W-:Y:S02]  /*0c40*/  FADD.FTZ R18, -R6, R18 ;  /* 0x0000001206127221 */ /* 0x000fe40000010100 */
[-C--:B------:R-:W-:Y:S02]  /*0c50*/  FMUL.FTZ R26, R24, R7.reuse ;  /* 0x00000007181a7220 */ /* 0x080fe40000410000 */
[----:B------:R-:W-:-:S02]  /*0c60*/  FMUL.FTZ R24, R18, R7 ;  /* 0x0000000712187220 */ /* 0x000fc40000410000 */
        /* <DEDUP_REMOVED lines=9> */
[----:B------:R-:W-:Y:S02]  /*0d00*/  FFMA.FTZ R26, R26, R21, 1 ;  /* 0x3f8000001a1a7423 */ /* 0x000fe40000010015 */
[----:B------:R-:W-:Y:S02]  /*0d10*/  FFMA.FTZ R21, R24, R5, R3 ;  /* 0x0000000518157223 */ /* 0x000fe40000010003 */
[----:B------:R-:W-:Y:S02]  /*0d20*/  FMUL.FTZ R19, R19, R26 ;  /* 0x0000001a13137220 */ /* 0x000fe40000410000 */
        /* <DEDUP_REMOVED lines=8> */
.L_x_616:
[----:B------:R-:W-:Y:S01]  /*0db0*/  FFMA.FTZ R24, R22, R24, R27 ;  /* 0x0000001816187223 */ /* 0x000fe2000001001b */
[----:B------:R-:W-:Y:S01]  /*0dc0*/  ULDC.64 UR4, c[0x0][0x1d8] ;  /* 0x0000760000047ab9 */ /* 0x000fe20000000a00 */
[----:B------:R-:W-:Y:S01]  /*0dd0*/  FFMA.FTZ R26, R19, R4, -R18 ;  /* 0x00000004131a7223 */ /* 0x000fe20000010812 */
[----:B------:R-:W-:Y:S01]  /*0de0*/  @!P0 LEA R18, P2, R16, c[0x0][0x160], 0x1 ;  /* 0x0000580010128a11 */ /* 0x000fe200078408ff */
[----:B------:R-:W-:Y:S01]  /*0df0*/  FFMA.FTZ R24, R20, R5, -R24 ;  /* 0x0000000514187223 */ /* 0x000fe20000010818 */
[----:B------:R-:W-:Y:S01]  /*0e00*/  MOV R17, UR6 ;  /* 0x0000000600117c02 */ /* 0x000fe20008000f00 */
[----:B------:R-:W-:Y:S01]  /*0e10*/  UIMAD UR4, UR13, UR4, URZ ;  /* 0x000000040d0472a4 */ /* 0x000fe2000f8e023f */
[----:B------:R-:W-:Y:S01]  /*0e20*/  @!P0 LEA.HI.X R19, R16, c[0x0][0x164], R29, 0x1, P2 ;  /* 0x0000590010138a11 */ /* 0x000fe200010f0c1d */
[-C--:B------:R-:W-:Y:S01]  /*0e30*/  FMUL.FTZ R29, R26, R7.reuse ;  /* 0x000000071a1d7220 */ /* 0x080fe20000410000 */
[----:B------:R-:W-:Y:S01]  /*0e40*/  BSSY B0, `(.L_x_617) ;  /* 0x0000014000007945 */ /* 0x000fe20003800000 */
[----:B------:R-:W-:Y:S01]  /*0e50*/  @!P0 FMUL.FTZ R16, R24, R7 ;  /* 0x0000000718108220 */ /* 0x000fe20000410000 */
[----:B------:R-:W-:Y:S01]  /*0e60*/  UIMAD UR4, UR6, UR5, UR4 ;  /* 0x00000005060472a4 */ /* 0x000fe2000f8e0204 */
[----:B------:R-:W-:Y:S01]  /*0e70*/  IMAD.WIDE.U32 R14, R17, c[0x0][0x1d8], R14 ;  /* 0x00007600110e7a25 */ /* 0x000fe200078e000e */
[----:B------:R-:W-:-:S02]  /*0e80*/  PRMT R17, RZ, 0x5410, RZ ;  /* 0x00005410ff117816 */ /* 0x000fc400000000ff */
[----:B------:R-:W-:Y:S02]  /*0e90*/  @!P0 F2FP.PACK_AB R29, R16, R29 ;  /* 0x0000001d101d823e */ /* 0x000fe400000000ff */
[----:B------:R-:W-:-:S03]  /*0ea0*/  IADD3 R21, R15, UR4, RZ ;  /* 0x000000040f157c10 */ /* 0x000fc6000fffe0ff */
        /* <DEDUP_REMOVED lines=8> */
[----:B------:R-:W-:-:S04]  /*0f30*/  IADD3.X R17, R17, c[0x0][0x17c], RZ, P3, !PT ;  /* 0x00005f0011117a10 */ /* 0x000fc80001ffe4ff */
[----:B------:R-:W2:Y:S04]  /*0f40*/  LDG.E R19, [R18.64] ;  /* 0x0000000a12137981 */ /* 0x000ea8000c1e1900 */
[----:B------:R-:W2:Y:S02]  /*0f50*/  LDG.E R16, [R16.64] ;  /* 0x0000000a10107981 */ /* 0x000ea4000c1e1900 */
[C-C-:B--2---:R-:W-:Y:S02]  /*0f60*/  PRMT R17, R16.reuse, 0x5432, R19.reuse ;  /* 0x0000543210117816 */ /* 0x144fe40000000013 */
[----:B------:R-:W-:Y:S02]  /*0f70*/  PRMT R19, R16, 0x7610, R19 ;  /* 0x0000761010137816 */ /* 0x000fe40000000013 */
.L_x_618:
[----:B------:R-:W-:Y:S05]  /*0f80*/  BSYNC B0 ;  /* 0x0000000000007941 */ /* 0x000fea0003800000 */
.L_x_617:
[----:B------:R-:W-:Y:S02]  /*0f90*/  HADD2.F32 R29, -RZ, R17.H1_H1 ;  /* 0x30000011ff1d7230 */ /* 0x000fe40000004100 */
[----:B------:R-:W-:-:S02]  /*0fa0*/  HADD2.F32 R16, -RZ, R19.H1_H1 ;  /* 0x30000013ff107230 */ /* 0x000fc40000004100 */
[----:B------:R-:W-:Y:S01]  /*0fb0*/  HADD2.F32 R19, -RZ, R19.H0_H0 ;  /* 0x20000013ff137230 */ /* 0x000fe20000004100 */
[C---:B------:R-:W-:Y:S02]  /*0fc0*/  FADD.FTZ R18, -R6.reuse, R29 ;  /* 0x0000001d06127221 */ /* 0x040fe40000010100 */
[----:B------:R-:W-:Y:S01]  /*0fd0*/  FADD.FTZ R20, -R6, R16 ;  /* 0x0000001006147221 */ /* 0x000fe20000010100 */
[----:B------:R-:W-:Y:S01]  /*0fe0*/  HADD2.F32 R16, -RZ, R17.H0_H0 ;  /* 0x20000011ff107230 */ /* 0x000fe20000004100 */
        /* <DEDUP_REMOVED lines=21> */
.L_x_619:
[C-C-:B------:R-:W-:Y:S01]  /*1140*/  FFMA.FTZ R17, R22.reuse, R17, R27.reuse ;  /* 0x0000001116117223 */ /* 0x140fe2000001001b */
[----:B------:R-:W-:Y:S01]  /*1150*/  UIADD3 UR4, UR6, 0x1, URZ ;  /* 0x0000000106047890 */ /* 0x000fe2000fffe03f */
[----:B------:R-:W-:Y:S01]  /*1160*/  FFMA.FTZ R15, R22, R18, R27 ;  /* 0x00000012160f7223 */ /* 0x000fe2000001001b */
[----:B------:R-:W-:Y:S01]  /*1170*/  UIADD3 UR6, UP1, UR6, 0x2, URZ ;  /* 0x0000000206067890 */ /* 0x000fe2000ff3e03f */
[----:B------:R-:W-:Y:S01]  /*1180*/  FFMA.FTZ R18, R19, R4, -R17 ;  /* 0x0000000413127223 */ /* 0x000fe20000010811 */
[----:B------:R-:W-:Y:S01]  /*1190*/  UISETP.GE.AND UP0, UPT, UR4, UR7, UPT ;  /* 0x000000070400728c */ /* 0x000fe2000bf06270 */
[----:B------:R-:W-:Y:S01]  /*11a0*/  FFMA.FTZ R20, R16, R5, -R15 ;  /* 0x0000000510147223 */ /* 0x000fe2000001080f */
[----:B------:R-:W-:Y:S01]  /*11b0*/  @!P0 LEA R16, P1, R14, c[0x0][0x160], 0x1 ;  /* 0x000058000e108a11 */ /* 0x000fe200078208ff */
[-C--:B------:R-:W-:Y:S01]  /*11c0*/  FMUL.FTZ R18, R18, R7.reuse ;  /* 0x0000000712127220 */ /* 0x080fe20000410000 */
[----:B------:R-:W-:Y:S01]  /*11d0*/  UIADD3.X UR13, URZ, UR13, URZ, UP1, !UPT ;  /* 0x0000000d3f0d7290 */ /* 0x000fe20008ffe43f */
[----:B------:R-:W-:Y:S01]  /*11e0*/  @!P0 FMUL.FTZ R15, R20, R7 ;  /* 0x00000007140f8220 */ /* 0x000fe20000410000 */
[----:B------:R-:W-:-:S02]  /*11f0*/  @!P0 LEA.HI.X R17, R14, c[0x0][0x164], R21, 0x1, P1 ;  /* 0x000059000e118a11 */ /* 0x000fc400008f0c15 */
[----:B------:R-:W-:Y:S02]  /*1200*/  PLOP3.LUT P1, PT, PT, PT, UP0, 0x80, 0x0 ;  /* 0x000000000000781c */ /* 0x000fe40003f2f008 */
[----:B------:R-:W-:-:S05]  /*1210*/  @!P0 F2FP.PACK_AB R15, R15, R18 ;  /* 0x000000120f0f823e */ /* 0x000fca00000000ff */
[----:B------:R0:W-:Y:S06]  /*1220*/  @!P0 STG.E [R16.64], R15 ;  /* 0x0000000f10008986 */ /* 0x0001ec000c10190a */
[----:B------:R-:W-:Y:S05]  /*1230*/  @!P1 BRA `(.L_x_620) ;  /* 0xfffff80000009947 */ /* 0x000fea000383ffff */
.L_x_613:
        /* <DEDUP_REMOVED lines=39> */
.L_x_621:
        /* <DEDUP_REMOVED lines=13> */
.L_x_3234:


//--------------------- .text._Z32group_norm_nhwc_bwd_scale_kernelI11Fp16IOFp32WLi168EEv26Group_norm_nhwc_bwd_params --------------------------
	.section	.text._Z32group_norm_nhwc_bwd_scale_kernelI11Fp16IOFp32WLi168EEv26Group_norm_nhwc_bwd_params,"ax",@progbits
	.sectioninfo	@"SHI_REGISTERS=32"
	.align	128
        .global         _Z32group_norm_nhwc_bwd_scale_kernelI11Fp16IOFp32WLi168EEv26Group_norm_nhwc_bwd_params
        .type           _Z32group_norm_nhwc_bwd_scale_kernelI11Fp16IOFp32WLi168EEv26Group_norm_nhwc_bwd_params,@function
        .size           _Z32group_norm_nhwc_bwd_scale_kernelI11Fp16IOFp32WLi168EEv26Group_norm_nhwc_bwd_params,(.L_x_3235 - _Z32group_norm_nhwc_bwd_scale_kernelI11Fp16IOFp32WLi168EEv26Group_norm_nhwc_bwd_params)
        .other          _Z32group_norm_nhwc_bwd_scale_kernelI11Fp16IOFp32WLi168EEv26Group_norm_nhwc_bwd_params,@"STO_CUDA_ENTRY STV_DEFAULT"
_Z32group_norm_nhwc_bwd_scale_kernelI11Fp16IOFp32WLi168EEv26Group_norm_nhwc_bwd_params:
.text._Z32group_norm_nhwc_bwd_scale_kernelI11Fp16IOFp32WLi168EEv26Group_norm_nhwc_bwd_params:
        /* <DEDUP_REMOVED lines=65> */
.L_x_623:
[----:B0-----:R-:W-:Y:S05]  /*0410*/  BSYNC B0 ;  /* 0x0000000000007941 */ /* 0x001fea0003800000 */
.L_x_622:
        /* <DEDUP_REMOVED lines=83> */
.L_x_626:
        /* <DEDUP_REMOVED lines=9> */
.L_x_625:
[----:B------:R-:W-:Y:S01]  /*09e0*/  UIADD3 UR4, -UR4, -0x2, URZ ;  /* 0xfffffffe04047890 */ /* 0x000fe2000fffe13f */
[----:B------:R-:W-:-:S05]  /*09f0*/  LOP3.LUT R14, RZ, UR7, RZ, 0x33, !PT ;  /* 0x00000007ff0e7c12 */ /* 0x000fca000f8e33ff */
[----:B------:R-:W-:-:S13]  /*0a00*/  ISETP.NE.AND P1, PT, R14, UR4, PT ;  /* 0x000000040e007c0c */ /* 0x000fda000bf25270 */
[----:B------:R-:W-:Y:S05]  /*0a10*/  @!P1 BRA `(.L_x_624) ;  /* 0x0000082000009947 */ /* 0x000fea0003800000 */
[----:B------:R-:W-:-:S04]  /*0a20*/  UIADD3 UR6, UR5, 0x1, URZ ;  /* 0x0000000105067890 */ /* 0x000fc8000fffe03f */
[----:B------:R-:W-:Y:S02]  /*0a30*/  USHF.R.S32.HI UR13, URZ, 0x1f, UR6 ;  /* 0x0000001f3f0d7899 */ /* 0x000fe40008011406 */
.L_x_631:
        /* <DEDUP_REMOVED lines=55> */
.L_x_627:
        /* <DEDUP_REMOVED lines=29> */
.L_x_629:
[----:B------:R-:W-:Y:S05]  /*0f80*/  BSYNC B0 ;  /* 0x0000000000007941 */ /* 0x000fea0003800000 */
.L_x_628:
        /* <DEDUP_REMOVED lines=27> */
.L_x_630:
        /* <DEDUP_REMOVED lines=16> */
.L_x_624:
        /* <DEDUP_REMOVED lines=39> */
.L_x_632:
        /* <DEDUP_REMOVED lines=13> */
.L_x_3235:


//--------------------- .text._Z32group_norm_nhwc_bwd_scale_kernelI11Fp16IOFp32WLi64EEv26Group_norm_nhwc_bwd_params --------------------------
	.section	.text._Z32group_norm_nhwc_bwd_scale_kernelI11Fp16IOFp32WLi64EEv26Group_norm_nhwc_bwd_params,"ax",@progbits
	.sectioninfo	@"SHI_REGISTERS=32"
	.align	128
        .global         _Z32group_norm_nhwc_bwd_scale_kernelI11Fp16IOFp32WLi64EEv26Group_norm_nhwc_bwd_params
        .type           _Z32group_norm_nhwc_bwd_scale_kernelI11Fp16IOFp32WLi64EEv26Group_norm_nhwc_bwd_params,@function
        .size           _Z32group_norm_nhwc_bwd_scale_kernelI11Fp16IOFp32WLi64EEv26Group_norm_nhwc_bwd_params,(.L_x_3236 - _Z32group_norm_nhwc_bwd_scale_kernelI11Fp16IOFp32WLi64EEv26Group_norm_nhwc_bwd_params)
        .other          _Z32group_norm_nhwc_bwd_scale_kernelI11Fp16IOFp32WLi64EEv26Group_norm_nhwc_bwd_params,@"STO_CUDA_ENTRY STV_DEFAULT"
_Z32group_norm_nhwc_bwd_scale_kernelI11Fp16IOFp32WLi64EEv26Group_norm_nhwc_bwd_params:
.text._Z32group_norm_nhwc_bwd_scale_kernelI11Fp16IOFp32WLi64EEv26Group_norm_nhwc_bwd_params:
        /* <DEDUP_REMOVED lines=65> */
.L_x_634:
[----:B0-----:R-:W-:Y:S05]  /*0410*/  BSYNC B0 ;  /* 0x0000000000007941 */ /* 0x001fea0003800000 */
.L_x_633:
        /* <DEDUP_REMOVED lines=83> */
.L_x_637:
        /* <DEDUP_REMOVED lines=9> */
.L_x_636:
[----:B------:R-:W-:Y:S01]  /*09e0*/  UIADD3 UR4, -UR4, -0x2, URZ ;  /* 0xfffffffe04047890 */ /* 0x000fe2000fffe13f */
[----:B------:R-:W-:-:S05]  /*09f0*/  LOP3.LUT R14, RZ, UR7, RZ, 0x33, !PT ;  /* 0x00000007ff0e7c12 */ /* 0x000fca000f8e33ff */
[----:B------:R-:W-:-:S13]  /*0a00*/  ISETP.NE.AND P1, PT, R14, UR4, PT ;  /* 0x000000040e007c0c */ /* 0x000fda000bf25270 */
[----:B------:R-:W-:Y:S05]  /*0a10*/  @!P1 BRA `(.L_x_635) ;  /* 0x0000082000009947 */ /* 0x000fea0003800000 */
[----:B------:R-:W-:-:S04]  /*0a20*/  UIADD3 UR6, UR5, 0x1, URZ ;  /* 0x0000000105067890 */ /* 0x000fc8000fffe03f */
[----:B------:R-:W-:Y:S02]  /*0a30*/  USHF.R.S32.HI UR13, URZ, 0x1f, UR6 ;  /* 0x0000001f3f0d7899 */ /* 0x000fe40008011406 */
.L_x_642:
        /* <DEDUP_REMOVED lines=55> */
.L_x_638:
        /* <DEDUP_REMOVED lines=29> */
.L_x_640:
[----:B------:R-:W-:Y:S05]  /*0f80*/  BSYNC B0 ;  /* 0x0000000000007941 */ /* 0x000fea0003800000 */
.L_x_639:
        /* <DEDUP_REMOVED lines=27> */
.L_x_641:
        /* <DEDUP_REMOVED lines=16> */
.L_x_635:
        /* <DEDUP_REMOVED lines=39> */
.L_x_643:
        /* <DEDUP_REMOVED lines=13> */
.L_x_3236:


//--------------------- .text._Z32group_norm_nhwc_bwd_scale_kernelI11Fp16IOFp32WLi128EEv26Group_norm_nhwc_bwd_params --------------------------
	.section	.text._Z32group_norm_nhwc_bwd_scale_kernelI11Fp16IOFp32WLi128EEv26Group_norm_nhwc_bwd_params,"ax",@progbits
	.sectioninfo	@"SHI_REGISTERS=32"
	.align	128
        .global         _Z32group_norm_nhwc_bwd_scale_kernelI11Fp16IOFp32WLi128EEv26Group_norm_nhwc_bwd_params
        .type           _Z32group_norm_nhwc_bwd_scale_kernelI11Fp16IOFp32WLi128EEv26Group_norm_nhwc_bwd_params,@function
        .size           _Z32group_norm_nhwc_bwd_scale_kernelI11Fp16IOFp32WLi128EEv26Group_norm_nhwc_bwd_params,(.L_x_3237 - _Z32group_norm_nhwc_bwd_scale_kernelI11Fp16IOFp32WLi128EEv26Group_norm_nhwc_bwd_params)
        .other          _Z32group_norm_nhwc_bwd_scale_kernelI11Fp16IOFp32WLi128EEv26Group_norm_nhwc_bwd_params,@"STO_CUDA_ENTRY STV_DEFAULT"
_Z32group_norm_nhwc_bwd_scale_kernelI11Fp16IOFp32WLi128EEv26Group_norm_nhwc_bwd_params:
.text._Z32group_norm_nhwc_bwd_scale_kernelI11Fp16IOFp32WLi128EEv26Group_norm_nhwc_bwd_params:
        /* <DEDUP_REMOVED lines=65> */
.L_x_645:
[----:B0-----:R-:W-:Y:S05]  /*0410*/  BSYNC B0 ;  /* 0x0000000000007941 */ /* 0x001fea0003800000 */
.L_x_644:
        /* <DEDUP_REMOVED lines=83> */
.L_x_648:
        /* <DEDUP_REMOVED lines=9> */
.L_x_647:
[----:B------:R-:W-:Y:S01]  /*09e0*/  UIADD3 UR4, -UR4, -0x2, URZ ;  /* 0xfffffffe04047890 */ /* 0x000fe2000fffe13f */
[----:B------:R-:W-:-:S05]  /*09f0*/  LOP3.LUT R14, RZ, UR7, RZ, 0x33, !PT ;  /* 0x00000007ff0e7c12 */ /* 0x000fca000f8e33ff */
[----:B------:R-:W-:-:S13]  /*0a00*/  ISETP.NE.AND P1, PT, R14, UR4, PT ;  /* 0x000000040e007c0c */ /* 0x000fda000bf25270 */
[----:B------:R-:W-:Y:S05]  /*0a10*/  @!P1 BRA `(.L_x_646) ;  /* 0x0000082000009947 */ /* 0x000fea0003800000 */
[----:B------:R-:W-:-:S04]  /*0a20*/  UIADD3 UR6, UR5, 0x1, URZ ;  /* 0x0000000105067890 */ /* 0x000fc8000fffe03f */
[----:B------:R-:W-:Y:S02]  /*0a30*/  USHF.R.S32.HI UR13, URZ, 0x1f, UR6 ;  /* 0x0000001f3f0d7899 */ /* 0x000fe40008011406 */
.L_x_653:
        /* <DEDUP_REMOVED lines=55> */
.L_x_649:
        /* <DEDUP_REMOVED lines=29> */
.L_x_651:
[----:B------:R-:W-:Y:S05]  /*0f80*/  BSYNC B0 ;  /* 0x0000000000007941 */ /* 0x000fea0003800000 */
.L_x_650:
        /* <DEDUP_REMOVED lines=27> */
.L_x_652:
        /* <DEDUP_REMOVED lines=16> */
.L_x_646:
        /* <DEDUP_REMOVED lines=39> */
.L_x_654:
        /* <DEDUP_REMOVED lines=13> */
.L_x_3237:


//--------------------- .text._Z32group_norm_nhwc_bwd_scale_kernelI11Fp16IOFp32WLi192EEv26Group_norm_nhwc_bwd_params --------------------------
	.section	.text._Z32group_norm_nhwc_bwd_scale_kernelI11Fp16IOFp32WLi192EEv26Group_norm_nhwc_bwd_params,"ax",@progbits
	.sectioninfo	@"SHI_REGISTERS=32"
	.align	128
        .global         _Z32group_norm_nhwc_bwd_scale_kernelI11Fp16IOFp32WLi192EEv26Group_norm_nhwc_bwd_params
        .type           _Z32group_norm_nhwc_bwd_scale_kernelI11Fp16IOFp32WLi192EEv26Group_norm_nhwc_bwd_params,@function
        .size           _Z32group_norm_nhwc_bwd_scale_kernelI11Fp16IOFp32WLi192EEv26Group_norm_nhwc_bwd_params,(.L_x_3238 - _Z32group_norm_nhwc_bwd_scale_kernelI11Fp16IOFp32WLi192EEv26Group_norm_nhwc_bwd_params)
        .other          _Z32group_norm_nhwc_bwd_scale_kernelI11Fp16IOFp32WLi192EEv26Group_norm_nhwc_bwd_params,@"STO_CUDA_ENTRY STV_DEFAULT"
_Z32group_norm_nhwc_bwd_scale_kernelI11Fp16IOFp32WLi192EEv26Group_norm_nhwc_bwd_params:
.text._Z32group_norm_nhwc_bwd_scale_kernelI11Fp16IOFp32WLi192EEv26Group_norm_nhwc_bwd_params:
        /* <DEDUP_REMOVED lines=65> */
.L_x_656:
[----:B0-----:R-:W-:Y:S05]  /*0410*/  BSYNC B0 ;  /* 0x0000000000007941 */ /* 0x001fea0003800000 */
.L_x_655:
        /* <DEDUP_REMOVED lines=83> */
.L_x_659:
        /* <DEDUP_REMOVED lines=9> */
.L_x_658:
[----:B------:R-:W-:Y:S01]  /*09e0*/  UIADD3 UR4, -UR4, -0x2, URZ ;  /* 0xfffffffe04047890 */ /* 0x000fe2000fffe13f */
[----:B------:R-:W-:-:S05]  /*09f0*/  LOP3.LUT R14, RZ, UR7, RZ, 0x33, !PT ;  /* 0x00000007ff0e7c12 */ /* 0x000fca000f8e33ff */
[----:B------:R-:W-:-:S13]  /*0a00*/  ISETP.NE.AND P1, PT, R14, UR4, PT ;  /* 0x000000040e007c0c */ /* 0x000fda000bf25270 */
[----:B------:R-:W-:Y:S05]  /*0a10*/  @!P1 BRA `(.L_x_657) ;  /* 0x0000082000009947 */ /* 0x000fea0003800000 */
[----:B------:R-:W-:-:S04]  /*0a20*/  UIADD3 UR6, UR5, 0x1, URZ ;  /* 0x0000000105067890 */ /* 0x000fc8000fffe03f */
[----:B------:R-:W-:Y:S02]  /*0a30*/  USHF.R.S32.HI UR13, URZ, 0x1f, UR6 ;  /* 0x0000001f3f0d7899 */ /* 0x000fe40008011406 */
.L_x_664:
        /* <DEDUP_REMOVED lines=55> */
.L_x_660:
        /* <DEDUP_REMOVED lines=29> */
.L_x_662:
[----:B------:R-:W-:Y:S05]  /*0f80*/  BSYNC B0 ;  /* 0x0000000000007941 */ /* 0x000fea0003800000 */
.L_x_661:
        /* <DEDUP_REMOVED lines=27> */
.L_x_663:
        /* <DEDUP_REMOVED lines=16> */
.L_x_657:
        /* <DEDUP_REMOVED lines=39> */
.L_x_665:
        /* <DEDUP_REMOVED lines=13> */
.L_x_3238:


//--------------------- .text._Z32group_norm_nhwc_bwd_scale_kernelI11Fp16IOFp32WLi448EEv26Group_norm_nhwc_bwd_params --------------------------
	.section	.text._Z32group_norm_nhwc_bwd_scale_kernelI11Fp16IOFp32WLi448EEv26Group_norm_nhwc_bwd_params,"ax",@progbits
	.sectioninfo	@"SHI_REGISTERS=32"
	.align	128
        .global         _Z32group_norm_nhwc_bwd_scale_kernelI11Fp16IOFp32WLi448EEv26Group_norm_nhwc_bwd_params
        .type           _Z32group_norm_nhwc_bwd_scale_kernelI11Fp16IOFp32WLi448EEv26Group_norm_nhwc_bwd_params,@function
        .size           _Z32group_norm_nhwc_bwd_scale_kernelI11Fp16IOFp32WLi448EEv26Group_norm_nhwc_bwd_params,(.L_x_3239 - _Z32group_norm_nhwc_bwd_scale_kernelI11Fp16IOFp32WLi448EEv26Group_norm_nhwc_bwd_params)
        .other          _Z32group_norm_nhwc_bwd_scale_kernelI11Fp16IOFp32WLi448EEv26Group_norm_nhwc_bwd_params,@"STO_CUDA_ENTRY STV_DEFAULT"
_Z32group_norm_nhwc_bwd_scale_kernelI11Fp16IOFp32WLi448EEv26Group_norm_nhwc_bwd_params:
.text._Z32group_norm_nhwc_bwd_scale_kernelI11Fp16IOFp32WLi448EEv26Group_norm_nhwc_bwd_params:
        /* <DEDUP_REMOVED lines=65> */
.L_x_667:
[----:B0-----:R-:W-:Y:S05]  /*0410*/  BSYNC B0 ;  /* 0x0000000000007941 */ /* 0x001fea0003800000 */
.L_x_666:
        /* <DEDUP_REMOVED lines=83> */
.L_x_670:
        /* <DEDUP_REMOVED lines=9> */
.L_x_669:
[----:B------:R-:W-:Y:S01]  /*09e0*/  UIADD3 UR4, -UR4, -0x2, URZ ;  /* 0xfffffffe04047890 */ /* 0x000fe2000fffe13f */
[----:B------:R-:W-:-:S05]  /*09f0*/  LOP3.LUT R14, RZ, UR7, RZ, 0x33, !PT ;  /* 0x00000007ff0e7c12 */ /* 0x000fca000f8e33ff */
[----:B------:R-:W-:-:S13]  /*0a00*/  ISETP.NE.AND P1, PT, R14, UR4, PT ;  /* 0x000000040e007c0c */ /* 0x000fda000bf25270 */
[----:B------:R-:W-:Y:S05]  /*0a10*/  @!P1 BRA `(.L_x_668) ;  /* 0x0000082000009947 */ /* 0x000fea0003800000 */
[----:B------:R-:W-:-:S04]  /*0a20*/  UIADD3 UR6, UR5, 0x1, URZ ;  /* 0x0000000105067890 */ /* 0x000fc8000fffe03f */
[----:B------:R-:W-:Y:S02]  /*0a30*/  USHF.R.S32.HI UR13, URZ, 0x1f, UR6 ;  /* 0x0000001f3f0d7899 */ /* 0x000fe40008011406 */
.L_x_675:
        /* <DEDUP_REMOVED lines=55> */
.L_x_671:
        /* <DEDUP_REMOVED lines=29> */
.L_x_673:
[----:B------:R-:W-:Y:S05]  /*0f80*/  BSYNC B0 ;  /* 0x0000000000007941 */ /* 0x000fea0003800000 */
.L_x_672:
        /* <DEDUP_REMOVED lines=27> */
.L_x_674:
        /* <DEDUP_REMOVED lines=16> */
.L_x_668:
        /* <DEDUP_REMOVED lines=39> */
.L_x_676:
        /* <DEDUP_REMOVED lines=13> */
.L_x_3239:


//--------------------- .text._Z32group_norm_nhwc_bwd_scale_kernelI11Fp16IOFp32WLi256EEv26Group_norm_nhwc_bwd_params --------------------------
	.section	.text._Z32group_norm_nhwc_bwd_scale_kernelI11Fp16IOFp32WLi256EEv26Group_norm_nhwc_bwd_params,"ax",@progbits
	.sectioninfo	@"SHI_REGISTERS=32"
	.align	128
        .global         _Z32group_norm_nhwc_bwd_scale_kernelI11Fp16IOFp32WLi256EEv26Group_norm_nhwc_bwd_params
        .type           _Z32group_norm_nhwc_bwd_scale_kernelI11Fp16IOFp32WLi256EEv26Group_norm_nhwc_bwd_params,@function
        .size           _Z32group_norm_nhwc_bwd_scale_kernelI11Fp16IOFp32WLi256EEv26Group_norm_nhwc_bwd_params,(.L_x_3240 - _Z32group_norm_nhwc_bwd_scale_kernelI11Fp16IOFp32WLi256EEv26Group_norm_nhwc_bwd_params)
        .other          _Z32group_norm_nhwc_bwd_scale_kernelI11Fp16IOFp32WLi256EEv26Group_norm_nhwc_bwd_params,@"STO_CUDA_ENTRY STV_DEFAULT"
_Z32group_norm_nhwc_bwd_scale_kernelI11Fp16IOFp32WLi256EEv26Group_norm_nhwc_bwd_params:
.text._Z32group_norm_nhwc_bwd_scale_kernelI11Fp16IOFp32WLi256EEv26Group_norm_nhwc_bwd_params:
        /* <DEDUP_REMOVED lines=65> */
.L_x_678:
[----:B0-----:R-:W-:Y:S05]  /*0410*/  BSYNC B0 ;  /* 0x0000000000007941 */ /* 0x001fea0003800000 */
.L_x_677:
        /* <DEDUP_REMOVED lines=83> */
.L_x_681:
        /* <DEDUP_REMOVED lines=9> */
.L_x_680:
[----:B------:R-:W-:Y:S01]  /*09e0*/  UIADD3 UR4, -UR4, -0x2, URZ ;  /* 0xfffffffe04047890 */ /* 0x000fe2000fffe13f */
[----:B------:R-:W-:-:S05]  /*09f0*/  LOP3.LUT R14, RZ, UR7, RZ, 0x33, !PT ;  /* 0x00000007ff0e7c12 */ /* 0x000fca000f8e33ff */
[----:B------:R-:W-:-:S13]  /*0a00*/  ISETP.NE.AND P1, PT, R14, UR4, PT ;  /* 0x000000040e007c0c */ /* 0x000fda000bf25270 */
[----:B------:R-:W-:Y:S05]  /*0a10*/  @!P1 BRA `(.L_x_679) ;  /* 0x0000082000009947 */ /* 0x000fea0003800000 */
[----:B------:R-:W-:-:S04]  /*0a20*/  UIADD3 UR6, UR5, 0x1, URZ ;  /* 0x0000000105067890 */ /* 0x000fc8000fffe03f */
[----:B------:R-:W-:Y:S02]  /*0a30*/  USHF.R.S32.HI UR13, URZ, 0x1f, UR6 ;  /* 0x0000001f3f0d7899 */ /* 0x000fe40008011406 */
.L_x_686:
        /* <DEDUP_REMOVED lines=55> */
.L_x_682:
        /* <DEDUP_REMOVED lines=29> */
.L_x_684:
[----:B------:R-:W-:Y:S05]  /*0f80*/  BSYNC B0 ;  /* 0x0000000000007941 */ /* 0x000fea0003800000 */
.L_x_683:
        /* <DEDUP_REMOVED lines=27> */
.L_x_685:
        /* <DEDUP_REMOVED lines=16> */
.L_x_679:
        /* <DEDUP_REMOVED lines=39> */
.L_x_687:
        /* <DEDUP_REMOVED lines=13> */
.L_x_3240:


//--------------------- .text._Z32group_norm_nhwc_bwd_scale_kernelI11Fp16IOFp32WLi120EEv26Group_norm_nhwc_bwd_params --------------------------
	.section	.text._Z32group_norm_nhwc_bwd_scale_kernelI11Fp16IOFp32WLi120EEv26Group_norm_nhwc_bwd_params,"ax",@progbits
	.sectioninfo	@"SHI_REGISTERS=32"
	.align	128
        .global         _Z32group_norm_nhwc_bwd_scale_kernelI11Fp16IOFp32WLi120EEv26Group_norm_nhwc_bwd_params
        .type           _Z32group_norm_nhwc_bwd_scale_kernelI11Fp16IOFp32WLi120EEv26Group_norm_nhwc_bwd_params,@function
        .size           _Z32group_norm_nhwc_bwd_scale_kernelI11Fp16IOFp32WLi120EEv26Group_norm_nhwc_bwd_params,(.L_x_3241 - _Z32group_norm_nhwc_bwd_scale_kernelI11Fp16IOFp32WLi120EEv26Group_norm_nhwc_bwd_params)
        .other          _Z32group_norm_nhwc_bwd_scale_kernelI11Fp16IOFp32WLi120EEv26Group_norm_nhwc_bwd_params,@"STO_CUDA_ENTRY STV_DEFAULT"
_Z32group_norm_nhwc_bwd_scale_kernelI11Fp16IOFp32WLi120EEv26Group_norm_nhwc_bwd_params:
.text._Z32group_norm_nhwc_bwd_scale_kernelI11Fp16IOFp32WLi120EEv26Group_norm_nhwc_bwd_params:
        /* <DEDUP_REMOVED lines=65> */
.L_x_689:
[----:B0-----:R-:W-:Y:S05]  /*0410*/  BSYNC B0 ;  /* 0x0000000000007941 */ /* 0x001fea0003800000 */
.L_x_688:
        /* <DEDUP_REMOVED lines=83> */
.L_x_692:
        /* <DEDUP_REMOVED lines=9> */
.L_x_691:
[----:B------:R-:W-:Y:S01]  /*09e0*/  UIADD3 UR4, -UR4, -0x2, URZ ;  /* 0xfffffffe04047890 */ /* 0x000fe2000fffe13f */
[----:B------:R-:W-:-:S05]  /*09f0*/  LOP3.LUT R14, RZ, UR7, RZ, 0x33, !PT ;  /* 0x00000007ff0e7c12 */ /* 0x000fca000f8e33ff */
[----:B------:R-:W-:-:S13]  /*0a00*/  ISETP.NE.AND P1, PT, R14, UR4, PT ;  /* 0x000000040e007c0c */ /* 0x000fda000bf25270 */
[----:B------:R-:W-:Y:S05]  /*0a10*/  @!P1 BRA `(.L_x_690) ;  /* 0x0000082000009947 */ /* 0x000fea0003800000 */
[----:B------:R-:W-:-:S04]  /*0a20*/  UIADD3 UR6, UR5, 0x1, URZ ;  /* 0x0000000105067890 */ /* 0x000fc8000fffe03f */
[----:B------:R-:W-:Y:S02]  /*0a30*/  USHF.R.S32.HI UR13, URZ, 0x1f, UR6 ;  /* 0x0000001f3f0d7899 */ /* 0x000fe40008011406 */
.L_x_697:
        /* <DEDUP_REMOVED lines=55> */
.L_x_693:
        /* <DEDUP_REMOVED lines=29> */
.L_x_695:
[----:B------:R-:W-:Y:S05]  /*0f80*/  BSYNC B0 ;  /* 0x0000000000007941 */ /* 0x000fea0003800000 */
.L_x_694:
        /* <DEDUP_REMOVED lines=27> */
.L_x_696:
        /* <DEDUP_REMOVED lines=16> */
.L_x_690:
        /* <DEDUP_REMOVED lines=39> */
.L_x_698:
        /* <DEDUP_REMOVED lines=13> */
.L_x_3241:


//--------------------- .text._Z32group_norm_nhwc_bwd_scale_kernelI11Fp16IOFp32WLi140EEv26Group_norm_nhwc_bwd_params --------------------------
	.section	.text._Z32group_norm_nhwc_bwd_scale_kernelI11Fp16IOFp32WLi140EEv26Group_norm_nhwc_bwd_params,"ax",@progbits
	.sectioninfo	@"SHI_REGISTERS=32"
	.align	128
        .global         _Z32group_norm_nhwc_bwd_scale_kernelI11Fp16IOFp32WLi140EEv26Group_norm_nhwc_bwd_params
        .type           _Z32group_norm_nhwc_bwd_scale_kernelI11Fp16IOFp32WLi140EEv26Group_norm_nhwc_bwd_params,@function
        .size           _Z32group_norm_nhwc_bwd_scale_kernelI11Fp16IOFp32WLi140EEv26Group_norm_nhwc_bwd_params,(.L_x_3242 - _Z32group_norm_nhwc_bwd_scale_kernelI11Fp16IOFp32WLi140EEv26Group_norm_nhwc_bwd_params)
        .other          _Z32group_norm_nhwc_bwd_scale_kernelI11Fp16IOFp32WLi140EEv26Group_norm_nhwc_bwd_params,@"STO_CUDA_ENTRY STV_DEFAULT"
_Z32group_norm_nhwc_bwd_scale_kernelI11Fp16IOFp32WLi140EEv26Group_norm_nhwc_bwd_params:
.text._Z32group_norm_nhwc_bwd_scale_kernelI11Fp16IOFp32WLi140EEv26Group_norm_nhwc_bwd_params:
        /* <DEDUP_REMOVED lines=65> */
.L_x_700:
[----:B0-----:R-:W-:Y:S05]  /*0410*/  BSYNC B0 ;  /* 0x0000000000007941 */ /* 0x001fea0003800000 */
.L_x_699:
        /* <DEDUP_REMOVED lines=83> */
.L_x_703:
        /* <DEDUP_REMOVED lines=9> */
.L_x_702:
[----:B------:R-:W-:Y:S01]  /*09e0*/  UIADD3 UR4, -UR4, -0x2, URZ ;  /* 0xfffffffe04047890 */ /* 0x000fe2000fffe13f */
[----:B------:R-:W-:-:S05]  /*09f0*/  LOP3.LUT R14, RZ, UR7, RZ, 0x33, !PT ;  /* 0x00000007ff0e7c12 */ /* 0x000fca000f8e33ff */
[----:B------:R-:W-:-:S13]  /*0a00*/  ISETP.NE.AND P1, PT, R14, UR4, PT ;  /* 0x000000040e007c0c */ /* 0x000fda000bf25270 */
[----:B------:R-:W-:Y:S05]  /*0a10*/  @!P1 BRA `(.L_x_701) ;  /* 0x0000082000009947 */ /* 0x000fea0003800000 */
[----:B------:R-:W-:-:S04]  /*0a20*/  UIADD3 UR6, UR5, 0x1, URZ ;  /* 0x0000000105067890 */ /* 0x000fc8000fffe03f */
[----:B------:R-:W-:Y:S02]  /*0a30*/  USHF.R.S32.HI UR13, URZ, 0x1f, UR6 ;  /* 0x0000001f3f0d7899 */ /* 0x000fe40008011406 */
.L_x_708:
        /* <DEDUP_REMOVED lines=55> */
.L_x_704:
        /* <DEDUP_REMOVED lines=29> */
.L_x_706:
[----:B------:R-:W-:Y:S05]  /*0f80*/  BSYNC B0 ;  /* 0x0000000000007941 */ /* 0x000fea0003800000 */
.L_x_705:
        /* <DEDUP_REMOVED lines=27> */
.L_x_707:
        /* <DEDUP_REMOVED lines=16> */
.L_x_701:
        /* <DEDUP_REMOVED lines=39> */
.L_x_709:
        /* <DEDUP_REMOVED lines=13> */
.L_x_3242:


//--------------------- .text._Z32group_norm_nhwc_bwd_scale_kernelI11Fp16IOFp32WLi160EEv26Group_norm_nhwc_bwd_params --------------------------
	.section	.text._Z32group_norm_nhwc_bwd_scale_kernelI11Fp16IOFp32WLi160EEv26Group_norm_nhwc_bwd_params,"ax",@progbits
	.sectioninfo	@"SHI_REGISTERS=32"
	.align	128
        .global         _Z32group_norm_nhwc_bwd_scale_kernelI11Fp16IOFp32WLi160EEv26Group_norm_nhwc_bwd_params
        .type           _Z32group_norm_nhwc_bwd_scale_kernelI11Fp16IOFp32WLi160EEv26Group_norm_nhwc_bwd_params,@function
        .size           _Z32group_norm_nhwc_bwd_scale_kernelI11Fp16IOFp32WLi160EEv26Group_norm_nhwc_bwd_params,(.L_x_3243 - _Z32group_norm_nhwc_bwd_scale_kernelI11Fp16IOFp32WLi160EEv26Group_norm_nhwc_bwd_params)
        .other          _Z32group_norm_nhwc_bwd_scale_kernelI11Fp16IOFp32WLi160EEv26Group_norm_nhwc_bwd_params,@"STO_CUDA_ENTRY STV_DEFAULT"
_Z32group_norm_nhwc_bwd_scale_kernelI11Fp16IOFp32WLi160EEv26Group_norm_nhwc_bwd_params:
.text._Z32group_norm_nhwc_bwd_scale_kernelI11Fp16IOFp32WLi160EEv26Group_norm_nhwc_bwd_params:
        /* <DEDUP_REMOVED lines=65> */
.L_x_711:
[----:B0-----:R-:W-:Y:S05]  /*0410*/  BSYNC B0 ;  /* 0x0000000000007941 */ /* 0x001fea0003800000 */
.L_x_710:
        /* <DEDUP_REMOVED lines=83> */
.L_x_714:
        /* <DEDUP_REMOVED lines=9> */
.L_x_713:
[----:B------:R-:W-:Y:S01]  /*09e0*/  UIADD3 UR4, -UR4, -0x2, URZ ;  /* 0xfffffffe04047890 */ /* 0x000fe2000fffe13f */
[----:B------:R-:W-:-:S05]  /*09f0*/  LOP3.LUT R14, RZ, UR7, RZ, 0x33, !PT ;  /* 0x00000007ff0e7c12 */ /* 0x000fca000f8e33ff */
[----:B------:R-:W-:-:S13]  /*0a00*/  ISETP.NE.AND P1, PT, R14, UR4, PT ;  /* 0x000000040e007c0c */ /* 0x000fda000bf25270 */
[----:B------:R-:W-:Y:S05]  /*0a10*/  @!P1 BRA `(.L_x_712) ;  /* 0x0000082000009947 */ /* 0x000fea0003800000 */
[----:B------:R-:W-:-:S04]  /*0a20*/  UIADD3 UR6, UR5, 0x1, URZ ;  /* 0x0000000105067890 */ /* 0x000fc8000fffe03f */
[----:B------:R-:W-:Y:S02]  /*0a30*/  USHF.R.S32.HI UR13, URZ, 0x1f, UR6 ;  /* 0x0000001f3f0d7899 */ /* 0x000fe40008011406 */
.L_x_719:
        /* <DEDUP_REMOVED lines=55> */
.L_x_715:
        /* <DEDUP_REMOVED lines=29> */
.L_x_717:
[----:B------:R-:W-:Y:S05]  /*0f80*/  BSYNC B0 ;  /* 0x0000000000007941 */ /* 0x000fea0003800000 */
.L_x_716:
        /* <DEDUP_REMOVED lines=27> */
.L_x_718:
        /* <DEDUP_REMOVED lines=16> */
.L_x_712:
        /* <DEDUP_REMOVED lines=39> */
.L_x_720:
        /* <DEDUP_REMOVED lines=13> */
.L_x_3243:


//--------------------- .text._Z32group_norm_nhwc_bwd_scale_kernelI11Fp16IOBf16WLi196EEv26Group_norm_nhwc_bwd_params --------------------------
	.section	.text._Z32group_norm_nhwc_bwd_scale_kernelI11Fp16IOBf16WLi196EEv26Group_norm_nhwc_bwd_params,"ax",@progbits
	.sectioninfo	@"SHI_REGISTERS=32"
	.align	128
        .global         _Z32group_norm_nhwc_bwd_scale_kernelI11Fp16IOBf16WLi196EEv26Group_norm_nhwc_bwd_params
        .type           _Z32group_norm_nhwc_bwd_scale_kernelI11Fp16IOBf16WLi196EEv26Group_norm_nhwc_bwd_params,@function
        .size           _Z32group_norm_nhwc_bwd_scale_kernelI11Fp16IOBf16WLi196EEv26Group_norm_nhwc_bwd_params,(.L_x_3244 - _Z32group_norm_nhwc_bwd_scale_kernelI11Fp16IOBf16WLi196EEv26Group_norm_nhwc_bwd_params)
        .other          _Z32group_norm_nhwc_bwd_scale_kernelI11Fp16IOBf16WLi196EEv26Group_norm_nhwc_bwd_params,@"STO_CUDA_ENTRY STV_DEFAULT"
_Z32group_norm_nhwc_bwd_scale_kernelI11Fp16IOBf16WLi196EEv26Group_norm_nhwc_bwd_params:
.text._Z32group_norm_nhwc_bwd_scale_kernelI11Fp16IOBf16WLi196EEv26Group_norm_nhwc_bwd_params:
        /* <DEDUP_REMOVED lines=14> */
[----:B0-----:R-:W-:Y:S01]  /*00e0*/  IMAD.MOV.U32 R2, RZ, RZ, RZ ;  /* 0x000000ffff027224 */ /* 0x001fe200078e00ff */
[----:B-1----:R-:W-:-:S05]  /*00f0*/  IADD3 R4, RZ, -R3, RZ ;  /* 0x80000003ff047210 */ /* 0x002fca0007ffe0ff */
        /* <DEDUP_REMOVED lines=54> */
.L_x_722:
[----:B0-----:R-:W-:Y:S05]  /*0460*/  BSYNC B0 ;  /* 0x0000000000007941 */ /* 0x001fea0003800000 */
.L_x_721:
        /* <DEDUP_REMOVED lines=42> */
[----:B------:R-:W2:Y:S01]  /*0710*/  @!P0 LDG.E R20, [R20.64] ;  /* 0x0000000a14148981 */ /* 0x000ea2000c1e1900 */
[----:B------:R-:W-:-:S04]  /*0720*/  @!P0 IADD3 R16, P1, R16, c[0x0][0x178], RZ ;  /* 0x00005e0010108a10 */ /* 0x000fc80007f3e0ff */
[----:B------:R-:W-:-:S05]  /*0730*/  @!P0 IADD3.X R17, R17, c[0x0][0x17c], RZ, P1, !PT ;  /* 0x00005f0011118a10 */ /* 0x000fca0000ffe4ff */
[----:B------:R0:W3:Y:S01]  /*0740*/  @!P0 LDG.E R16, [R16.64] ;  /* 0x0000000a10108981 */ /* 0x0000e2000c1e1900 */
[----:B------:R-:W-:Y:S02]  /*0750*/  ISETP.NE.AND P1, PT, RZ, UR14, PT ;  /* 0x0000000eff007c0c */ /* 0x000fe4000bf25270 */
[----:B------:R-:W-:Y:S02]  /*0760*/  PRMT R22, RZ, 0x7610, R22 ;  /* 0x00007610ff167816 */ /* 0x000fe40000000016 */
[----:B0-----:R-:W-:-:S04]  /*0770*/  PRMT R17, RZ, 0x5410, RZ ;  /* 0x00005410ff117816 */ /* 0x001fc800000000ff */
[----:B--2---:R-:W-:-:S04]  /*0780*/  @!P0 PRMT R17, R20, 0x7610, R17 ;  /* 0x0000761014118816 */ /* 0x004fc80000000011 */
[--C-:B------:R-:W-:Y:S02]  /*0790*/  @!P0 PRMT R17, R17, 0x7610, R20.reuse ;  /* 0x0000761011118816 */ /* 0x100fe40000000014 */
[----:B------:R-:W-:-:S03]  /*07a0*/  PRMT R20, RZ, 0x7610, R20 ;  /* 0x00007610ff147816 */ /* 0x000fc60000000014 */
        /* <DEDUP_REMOVED lines=31> */
.L_x_725:
[----:B------:R-:W-:Y:S01]  /*09a0*/  FFMA.FTZ R22, R22, R5, -R16 ;  /* 0x0000000516167223 */ /* 0x000fe20000010810 */
[----:B------:R-:W-:Y:S01]  /*09b0*/  @!P0 LEA R16, P1, R18, c[0x0][0x160], 0x1 ;  /* 0x0000580012108a11 */ /* 0x000fe200078208ff */
[----:B------:R-:W-:Y:S01]  /*09c0*/  FFMA.FTZ R20, R20, R0, -R17 ;  /* 0x0000000014147223 */ /* 0x000fe20000010811 */
[----:B------:R-:W-:Y:S01]  /*09d0*/  UIADD3 UR5, UR4, 0x1, URZ ;  /* 0x0000000104057890 */ /* 0x000fe2000fffe03f */
[-C--:B------:R-:W-:Y:S01]  /*09e0*/  FMUL.FTZ R22, R22, R11.reuse ;  /* 0x0000000b16167220 */ /* 0x080fe20000410000 */
[----:B------:R-:W-:Y:S01]  /*09f0*/  @!P0 LEA.HI.X R17, R18, c[0x0][0x164], R23, 0x1, P1 ;  /* 0x0000590012118a11 */ /* 0x000fe200008f0c17 */
[----:B------:R-:W-:-:S05]  /*0a00*/  @!P0 FMUL.FTZ R19, R20, R11 ;  /* 0x0000000b14138220 */ /* 0x000fca0000410000 */
[----:B------:R-:W-:-:S05]  /*0a10*/  @!P0 F2FP.PACK_AB R19, R19, R22 ;  /* 0x000000161313823e */ /* 0x000fca00000000ff */
[----:B------:R0:W-:Y:S02]  /*0a20*/  @!P0 STG.E [R16.64], R19 ;  /* 0x0000001310008986 */ /* 0x0001e4000c10190a */
.L_x_724:
[----:B------:R-:W-:Y:S01]  /*0a30*/  UIADD3 UR4, -UR4, -0x2, URZ ;  /* 0xfffffffe04047890 */ /* 0x000fe2000fffe13f */
[----:B0-----:R-:W-:-:S05]  /*0a40*/  LOP3.LUT R16, RZ, UR7, RZ, 0x33, !PT ;  /* 0x00000007ff107c12 */ /* 0x001fca000f8e33ff */
[----:B------:R-:W-:-:S13]  /*0a50*/  ISETP.NE.AND P1, PT, R16, UR4, PT ;  /* 0x0000000410007c0c */ /* 0x000fda000bf25270 */
[----:B------:R-:W-:Y:S05]  /*0a60*/  @!P1 BRA `(.L_x_723) ;  /* 0x000007e000009947 */ /* 0x000fea0003800000 */
[----:B------:R-:W-:-:S04]  /*0a70*/  UIADD3 UR6, UR5, 0x1, URZ ;  /* 0x0000000105067890 */ /* 0x000fc8000fffe03f */
[----:B------:R-:W-:Y:S02]  /*0a80*/  USHF.R.S32.HI UR13, URZ, 0x1f, UR6 ;  /* 0x0000001f3f0d7899 */ /* 0x000fe40008011406 */
.L_x_730:
        /* <DEDUP_REMOVED lines=19> */
[----:B0-----:R-:W-:Y:S02]  /*0bc0*/  PRMT R21, RZ, 0x5410, RZ ;  /* 0x00005410ff157816 */ /* 0x001fe400000000ff */
[----:B-1----:R-:W-:-:S04]  /*0bd0*/  PRMT R23, RZ, 0x5410, RZ ;  /* 0x00005410ff177816 */ /* 0x002fc800000000ff */
[----:B--2---:R-:W-:-:S04]  /*0be0*/  @!P0 PRMT R23, R20, 0x7610, R23 ;  /* 0x0000761014178816 */ /* 0x004fc80000000017 */
[----:B------:R-:W-:Y:S02]  /*0bf0*/  @!P0 PRMT R23, R23, 0x7610, R20 ;  /* 0x0000761017178816 */ /* 0x000fe40000000014 */
[----:B---3--:R-:W-:-:S03]  /*0c00*/  @!P0 PRMT R21, R21, 0x5410, R22 ;  /* 0x0000541015158816 */ /* 0x008fc60000000016 */
[--C-:B------:R-:W-:Y:S01]  /*0c10*/  HADD2.F32 R29, -RZ, R23.reuse.H0_H0 ;  /* 0x20000017ff1d7230 */ /* 0x100fe20000004100 */
[----:B------:R-:W-:Y:S01]  /*0c20*/  @!P0 PRMT R21, R22, 0x7632, R21 ;  /* 0x0000763216158816 */ /* 0x000fe20000000015 */
[----:B------:R-:W-:-:S03]  /*0c30*/  HADD2.F32 R20, -RZ, R23.H1_H1 ;  /* 0x30000017ff147230 */ /* 0x000fc60000004100 */
[C---:B------:R-:W-:Y:S02]  /*0c40*/  FADD.FTZ R26, -R10.reuse, R29 ;  /* 0x0000001d0a1a7221 */ /* 0x040fe40000010100 */
[----:B------:R-:W-:Y:S01]  /*0c50*/  FADD.FTZ R22, -R10, R20 ;  /* 0x000000140a167221 */ /* 0x000fe20000010100 */
[--C-:B------:R-:W-:Y:S01]  /*0c60*/  HADD2.F32 R20, -RZ, R21.reuse.H1_H1 ;  /* 0x30000015ff147230 */ /* 0x100fe20000004100 */
[-C--:B------:R-:W-:Y:S01]  /*0c70*/  FMUL.FTZ R26, R26, R11.reuse ;  /* 0x0000000b1a1a7220 */ /* 0x080fe20000410000 */
[----:B------:R-:W-:Y:S01]  /*0c80*/  HADD2.F32 R21, -RZ, R21.H0_H0 ;  /* 0x20000015ff157230 */ /* 0x000fe20000004100 */
[----:B------:R-:W-:Y:S02]  /*0c90*/  FMUL.FTZ R23, R22, R11 ;  /* 0x0000000b16177220 */ /* 0x000fe40000410000 */
        /* <DEDUP_REMOVED lines=20> */
.L_x_726:
[----:B------:R-:W-:Y:S01]  /*0de0*/  FFMA.FTZ R23, R24, R23, R25 ;  /* 0x0000001718177223 */ /* 0x000fe20000010019 */
[----:B------:R-:W-:Y:S01]  /*0df0*/  ULDC.64 UR4, c[0x0][0x1d8] ;  /* 0x0000760000047ab9 */ /* 0x000fe20000000a00 */
[----:B------:R-:W-:Y:S01]  /*0e00*/  FFMA.FTZ R22, R20, R5, -R22 ;  /* 0x0000000514167223 */ /* 0x000fe20000010816 */
[C---:B------:R-:W-:Y:S01]  /*0e10*/  @!P0 LEA R20, P2, R18.reuse, c[0x0][0x160], 0x1 ;  /* 0x0000580012148a11 */ /* 0x040fe200078408ff */
        /* <DEDUP_REMOVED lines=21> */
[----:B------:R0:W5:Y:S04]  /*0f70*/  LDG.E R21, [R20.64] ;  /* 0x0000000a14157981 */ /* 0x000168000c1e1900 */
[----:B------:R0:W5:Y:S02]  /*0f80*/  LDG.E R19, [R18.64] ;  /* 0x0000000a12137981 */ /* 0x000164000c1e1900 */
.L_x_728:
[----:B------:R-:W-:Y:S05]  /*0f90*/  BSYNC B0 ;  /* 0x0000000000007941 */ /* 0x000fea0003800000 */
.L_x_727:
[--C-:B-----5:R-:W-:Y:S02]  /*0fa0*/  HADD2.F32 R27, -RZ, R21.reuse.H0_H0 ;  /* 0x20000015ff1b7230 */ /* 0x120fe40000004100 */
[----:B------:R-:W-:Y:S02]  /*0fb0*/  HADD2.F32 R21, -RZ, R21.H1_H1 ;  /* 0x30000015ff157230 */ /* 0x000fe40000004100 */
[--C-:B0-----:R-:W-:Y:S01]  /*0fc0*/  HADD2.F32 R20, -RZ, R19.reuse.H0_H0 ;  /* 0x20000013ff147230 */ /* 0x101fe20000004100 */
[C---:B------:R-:W-:Y:S01]  /*0fd0*/  FADD.FTZ R18, -R10.reuse, R27 ;  /* 0x0000001b0a127221 */ /* 0x040fe20000010100 */
[----:B------:R-:W-:Y:S01]  /*0fe0*/  HADD2.F32 R19, -RZ, R19.H1_H1 ;  /* 0x30000013ff137230 */ /* 0x000fe20000004100 */
[----:B------:R-:W-:-:S02]  /*0ff0*/  FADD.FTZ R22, -R10, R21 ;  /* 0x000000150a167221 */ /* 0x000fc40000010100 */
        /* <DEDUP_REMOVED lines=21> */
.L_x_729:
        /* <DEDUP_REMOVED lines=13> */
[----:B------:R-:W-:-:S05]  /*1220*/  @!P0 F2FP.PACK_AB R17, R17, R20 ;  /* 0x000000141111823e */ /* 0x000fca00000000ff */
[----:B------:R0:W-:Y:S06]  /*1230*/  @!P0 STG.E [R18.64], R17 ;  /* 0x0000001112008986 */ /* 0x0001ec000c10190a */
[----:B------:R-:W-:Y:S05]  /*1240*/  @!P1 BRA `(.L_x_730) ;  /* 0xfffff84000009947 */ /* 0x000fea000383ffff */
.L_x_723:
        /* <DEDUP_REMOVED lines=41> */
.L_x_731:
        /* <DEDUP_REMOVED lines=10> */
.L_x_3244:


//--------------------- .text._Z32group_norm_nhwc_bwd_scale_kernelI11Fp16IOBf16WLi168EEv26Group_norm_nhwc_bwd_params --------------------------
	.section	.text._Z32group_norm_nhwc_bwd_scale_kernelI11Fp16IOBf16WLi168EEv26Group_norm_nhwc_bwd_params,"ax",@progbits
	.sectioninfo	@"SHI_REGISTERS=32"
	.align	128
        .global         _Z32group_norm_nhwc_bwd_scale_kernelI11Fp16IOBf16WLi168EEv26Group_norm_nhwc_bwd_params
        .type           _Z32group_norm_nhwc_bwd_scale_kernelI11Fp16IOBf16WLi168EEv26Group_norm_nhwc_bwd_params,@function
        .size           _Z32group_norm_nhwc_bwd_scale_kernelI11Fp16IOBf16WLi168EEv26Group_norm_nhwc_bwd_params,(.L_x_3245 - _Z32group_norm_nhwc_bwd_scale_kernelI11Fp16IOBf16WLi168EEv26Group_norm_nhwc_bwd_params)
        .other          _Z32group_norm_nhwc_bwd_scale_kernelI11Fp16IOBf16WLi168EEv26Group_norm_nhwc_bwd_params,@"STO_CUDA_ENTRY STV_DEFAULT"
_Z32group_norm_nhwc_bwd_scale_kernelI11Fp16IOBf16WLi168EEv26Group_norm_nhwc_bwd_params:
.text._Z32group_norm_nhwc_bwd_scale_kernelI11Fp16IOBf16WLi168EEv26Group_norm_nhwc_bwd_params:
        /* <DEDUP_REMOVED lines=70> */
.L_x_733:
[----:B0-----:R-:W-:Y:S05]  /*0460*/  BSYNC B0 ;  /* 0x0000000000007941 */ /* 0x001fea0003800000 */
.L_x_732:
        /* <DEDUP_REMOVED lines=83> */
.L_x_736:
        /* <DEDUP_REMOVED lines=9> */
.L_x_735:
[----:B------:R-:W-:Y:S01]  /*0a30*/  UIADD3 UR4, -UR4, -0x2, URZ ;  /* 0xfffffffe04047890 */ /* 0x000fe2000fffe13f */
[----:B0-----:R-:W-:-:S05]  /*0a40*/  LOP3.LUT R16, RZ, UR7, RZ, 0x33, !PT ;  /* 0x00000007ff107c12 */ /* 0x001fca000f8e33ff */
[----:B------:R-:W-:-:S13]  /*0a50*/  ISETP.NE.AND P1, PT, R16, UR4, PT ;  /* 0x0000000410007c0c */ /* 0x000fda000bf25270 */
[----:B------:R-:W-:Y:S05]  /*0a60*/  @!P1 BRA `(.L_x_734) ;  /* 0x000007e000009947 */ /* 0x000fea0003800000 */
[----:B------:R-:W-:-:S04]  /*0a70*/  UIADD3 UR6, UR5, 0x1, URZ ;  /* 0x0000000105067890 */ /* 0x000fc8000fffe03f */
[----:B------:R-:W-:Y:S02]  /*0a80*/  USHF.R.S32.HI UR13, URZ, 0x1f, UR6 ;  /* 0x0000001f3f0d7899 */ /* 0x000fe40008011406 */
.L_x_741:
        /* <DEDUP_REMOVED lines=53> */
.L_x_737:
        /* <DEDUP_REMOVED lines=27> */
.L_x_739:
[----:B------:R-:W-:Y:S05]  /*0f90*/  BSYNC B0 ;  /* 0x0000000000007941 */ /* 0x000fea0003800000 */
.L_x_738:
        /* <DEDUP_REMOVED lines=27> */
.L_x_740:
        /* <DEDUP_REMOVED lines=16> */
.L_x_734:
        /* <DEDUP_REMOVED lines=41> */
.L_x_742:
        /* <DEDUP_REMOVED lines=10> */
.L_x_3245:


//--------------------- .text._Z32group_norm_nhwc_bwd_scale_kernelI11Fp16IOBf16WLi64EEv26Group_norm_nhwc_bwd_params --------------------------
	.section	.text._Z32group_norm_nhwc_bwd_scale_kernelI11Fp16IOBf16WLi64EEv26Group_norm_nhwc_bwd_params,"ax",@progbits
	.sectioninfo	@"SHI_REGISTERS=32"
	.align	128
        .global         _Z32group_norm_nhwc_bwd_scale_kernelI11Fp16IOBf16WLi64EEv26Group_norm_nhwc_bwd_params
        .type           _Z32group_norm_nhwc_bwd_scale_kernelI11Fp16IOBf16WLi64EEv26Group_norm_nhwc_bwd_params,@function
        .size           _Z32group_norm_nhwc_bwd_scale_kernelI11Fp16IOBf16WLi64EEv26Group_norm_nhwc_bwd_params,(.L_x_3246 - _Z32group_norm_nhwc_bwd_scale_kernelI11Fp16IOBf16WLi64EEv26Group_norm_nhwc_bwd_params)
        .other          _Z32group_norm_nhwc_bwd_scale_kernelI11Fp16IOBf16WLi64EEv26Group_norm_nhwc_bwd_params,@"STO_CUDA_ENTRY STV_DEFAULT"
_Z32group_norm_nhwc_bwd_scale_kernelI11Fp16IOBf16WLi64EEv26Group_norm_nhwc_bwd_params:
.text._Z32group_norm_nhwc_bwd_scale_kernelI11Fp16IOBf16WLi64EEv26Group_norm_nhwc_bwd_params:
        /* <DEDUP_REMOVED lines=70> */
.L_x_744:
[----:B0-----:R-:W-:Y:S05]  /*0460*/  BSYNC B0 ;  /* 0x0000000000007941 */ /* 0x001fea0003800000 */
.L_x_743:
        /* <DEDUP_REMOVED lines=83> */
.L_x_747:
        /* <DEDUP_REMOVED lines=9> */
.L_x_746:
[----:B------:R-:W-:Y:S01]  /*0a30*/  UIADD3 UR4, -UR4, -0x2, URZ ;  /* 0xfffffffe04047890 */ /* 0x000fe2000fffe13f */
[----:B0-----:R-:W-:-:S05]  /*0a40*/  LOP3.LUT R16, RZ, UR7, RZ, 0x33, !PT ;  /* 0x00000007ff107c12 */ /* 0x001fca000f8e33ff */
[----:B------:R-:W-:-:S13]  /*0a50*/  ISETP.NE.AND P1, PT, R16, UR4, PT ;  /* 0x0000000410007c0c */ /* 0x000fda000bf25270 */
[----:B------:R-:W-:Y:S05]  /*0a60*/  @!P1 BRA `(.L_x_745) ;  /* 0x000007e000009947 */ /* 0x000fea0003800000 */
[----:B------:R-:W-:-:S04]  /*0a70*/  UIADD3 UR6, UR5, 0x1, URZ ;  /* 0x0000000105067890 */ /* 0x000fc8000fffe03f */
[----:B------:R-:W-:Y:S02]  /*0a80*/  USHF.R.S32.HI UR13, URZ, 0x1f, UR6 ;  /* 0x0000001f3f0d7899 */ /* 0x000fe40008011406 */
.L_x_752:
        /* <DEDUP_REMOVED lines=53> */
.L_x_748:
        /* <DEDUP_REMOVED lines=27> */
.L_x_750:
[----:B------:R-:W-:Y:S05]  /*0f90*/  BSYNC B0 ;  /* 0x0000000000007941 */ /* 0x000fea0003800000 */
.L_x_749:
        /* <DEDUP_REMOVED lines=27> */
.L_x_751:
        /* <DEDUP_REMOVED lines=16> */
.L_x_745:
        /* <DEDUP_REMOVED lines=41> */
.L_x_753:
        /* <DEDUP_REMOVED lines=10> */
.L_x_3246:


//--------------------- .text._Z32group_norm_nhwc_bwd_scale_kernelI11Fp16IOBf16WLi128EEv26Group_norm_nhwc_bwd_params --------------------------
	.section	.text._Z32group_norm_nhwc_bwd_scale_kernelI11Fp16IOBf16WLi128EEv26Group_norm_nhwc_bwd_params,"ax",@progbits
	.sectioninfo	@"SHI_REGISTERS=32"
	.align	128
        .global         _Z32group_norm_nhwc_bwd_scale_kernelI11Fp16IOBf16WLi128EEv26Group_norm_nhwc_bwd_params
        .type           _Z32group_norm_nhwc_bwd_scale_kernelI11Fp16IOBf16WLi128EEv26Group_norm_nhwc_bwd_params,@function
        .size           _Z32group_norm_nhwc_bwd_scale_kernelI11Fp16IOBf16WLi128EEv26Group_norm_nhwc_bwd_params,(.L_x_3247 - _Z32group_norm_nhwc_bwd_scale_kernelI11Fp16IOBf16WLi128EEv26Group_norm_nhwc_bwd_params)
        .other          _Z32group_norm_nhwc_bwd_scale_kernelI11Fp16IOBf16WLi128EEv26Group_norm_nhwc_bwd_params,@"STO_CUDA_ENTRY STV_DEFAULT"
_Z32group_norm_nhwc_bwd_scale_kernelI11Fp16IOBf16WLi128EEv26Group_norm_nhwc_bwd_params:
.text._Z32group_norm_nhwc_bwd_scale_kernelI11Fp16IOBf16WLi128EEv26Group_norm_nhwc_bwd_params:
        /* <DEDUP_REMOVED lines=70> */
.L_x_755:
[----:B0-----:R-:W-:Y:S05]  /*0460*/  BSYNC B0 ;  /* 0x0000000000007941 */ /* 0x001fea0003800000 */
.L_x_754:
        /* <DEDUP_REMOVED lines=83> */
.L_x_758:
        /* <DEDUP_REMOVED lines=9> */
.L_x_757:
[----:B------:R-:W-:Y:S01]  /*0a30*/  UIADD3 UR4, -UR4, -0x2, URZ ;  /* 0xfffffffe04047890 */ /* 0x000fe2000fffe13f */
[----:B0-----:R-:W-:-:S05]  /*0a40*/  LOP3.LUT R16, RZ, UR7, RZ, 0x33, !PT ;  /* 0x00000007ff107c12 */ /* 0x001fca000f8e33ff */
[----:B------:R-:W-:-:S13]  /*0a50*/  ISETP.NE.AND P1, PT, R16, UR4, PT ;  /* 0x0000000410007c0c */ /* 0x000fda000bf25270 */
[----:B------:R-:W-:Y:S05]  /*0a60*/  @!P1 BRA `(.L_x_756) ;  /* 0x000007e000009947 */ /* 0x000fea0003800000 */
[----:B------:R-:W-:-:S04]  /*0a70*/  UIADD3 UR6, UR5, 0x1, URZ ;  /* 0x0000000105067890 */ /* 0x000fc8000fffe03f */
[----:B------:R-:W-:Y:S02]  /*0a80*/  USHF.R.S32.HI UR13, URZ, 0x1f, UR6 ;  /* 0x0000001f3f0d7899 */ /* 0x000fe40008011406 */
.L_x_763:
        /* <DEDUP_REMOVED lines=53> */
.L_x_759:
        /* <DEDUP_REMOVED lines=27> */
.L_x_761:
[----:B------:R-:W-:Y:S05]  /*0f90*/  BSYNC B0 ;  /* 0x0000000000007941 */ /* 0x000fea0003800000 */
.L_x_760:
        /* <DEDUP_REMOVED lines=27> */
.L_x_762:
        /* <DEDUP_REMOVED lines=16> */
.L_x_756:
        /* <DEDUP_REMOVED lines=41> */
.L_x_764:
        /* <DEDUP_REMOVED lines=10> */
.L_x_3247:


//--------------------- .text._Z32group_norm_nhwc_bwd_scale_kernelI11Fp16IOBf16WLi192EEv26Group_norm_nhwc_bwd_params --------------------------
	.section	.text._Z32group_norm_nhwc_bwd_scale_kernelI11Fp16IOBf16WLi192EEv26Group_norm_nhwc_bwd_params,"ax",@progbits
	.sectioninfo	@"SHI_REGISTERS=32"
	.align	128
        .global         _Z32group_norm_nhwc_bwd_scale_kernelI11Fp16IOBf16WLi192EEv26Group_norm_nhwc_bwd_params
        .type           _Z32group_norm_nhwc_bwd_scale_kernelI11Fp16IOBf16WLi192EEv26Group_norm_nhwc_bwd_params,@function
        .size           _Z32group_norm_nhwc_bwd_scale_kernelI11Fp16IOBf16WLi192EEv26Group_norm_nhwc_bwd_params,(.L_x_3248 - _Z32group_norm_nhwc_bwd_scale_kernelI11Fp16IOBf16WLi192EEv26Group_norm_nhwc_bwd_params)
        .other          _Z32group_norm_nhwc_bwd_scale_kernelI11Fp16IOBf16WLi192EEv26Group_norm_nhwc_bwd_params,@"STO_CUDA_ENTRY STV_DEFAULT"
_Z32group_norm_nhwc_bwd_scale_kernelI11Fp16IOBf16WLi192EEv26Group_norm_nhwc_bwd_params:
.text._Z32group_norm_nhwc_bwd_scale_kernelI11Fp16IOBf16WLi192EEv26Group_norm_nhwc_bwd_params:
        /* <DEDUP_REMOVED lines=70> */
.L_x_766:
[----:B0-----:R-:W-:Y:S05]  /*0460*/  BSYNC B0 ;  /* 0x0000000000007941 */ /* 0x001fea0003800000 */
.L_x_765:
        /* <DEDUP_REMOVED lines=83> */
.L_x_769:
        /* <DEDUP_REMOVED lines=9> */
.L_x_768:
[----:B------:R-:W-:Y:S01]  /*0a30*/  UIADD3 UR4, -UR4, -0x2, URZ ;  /* 0xfffffffe04047890 */ /* 0x000fe2000fffe13f */
[----:B0-----:R-:W-:-:S05]  /*0a40*/  LOP3.LUT R16, RZ, UR7, RZ, 0x33, !PT ;  /* 0x00000007ff107c12 */ /* 0x001fca000f8e33ff */
[----:B------:R-:W-:-:S13]  /*0a50*/  ISETP.NE.AND P1, PT, R16, UR4, PT ;  /* 0x0000000410007c0c */ /* 0x000fda000bf25270 */
[----:B------:R-:W-:Y:S05]  /*0a60*/  @!P1 BRA `(.L_x_767) ;  /* 0x000007e000009947 */ /* 0x000fea0003800000 */
[----:B------:R-:W-:-:S04]  /*0a70*/  UIADD3 UR6, UR5, 0x1, URZ ;  /* 0x0000000105067890 */ /* 0x000fc8000fffe03f */
[----:B------:R-:W-:Y:S02]  /*0a80*/  USHF.R.S32.HI UR13, URZ, 0x1f, UR6 ;  /* 0x0000001f3f0d7899 */ /* 0x000fe40008011406 */
.L_x_774:
        /* <DEDUP_REMOVED lines=53> */
.L_x_770:
        /* <DEDUP_REMOVED lines=27> */
.L_x_772:
[----:B------:R-:W-:Y:S05]  /*0f90*/  BSYNC B0 ;  /* 0x0000000000007941 */ /* 0x000fea0003800000 */
.L_x_771:
        /* <DEDUP_REMOVED lines=27> */
.L_x_773:
        /* <DEDUP_REMOVED lines=16> */
.L_x_767:
        /* <DEDUP_REMOVED lines=41> */
.L_x_775:
        /* <DEDUP_REMOVED lines=10> */
.L_x_3248:


//--------------------- .text._Z32group_norm_nhwc_bwd_scale_kernelI11Fp16IOBf16WLi448EEv26Group_norm_nhwc_bwd_params --------------------------
	.section	.text._Z32group_norm_nhwc_bwd_scale_kernelI11Fp16IOBf16WLi448EEv26Group_norm_nhwc_bwd_params,"ax",@progbits
	.sectioninfo	@"SHI_REGISTERS=32"
	.align	128
        .global         _Z32group_norm_nhwc_bwd_scale_kernelI11Fp16IOBf16WLi448EEv26Group_norm_nhwc_bwd_params
        .type           _Z32group_norm_nhwc_bwd_scale_kernelI11Fp16IOBf16WLi448EEv26Group_norm_nhwc_bwd_params,@function
        .size           _Z32group_norm_nhwc_bwd_scale_kernelI11Fp16IOBf16WLi448EEv26Group_norm_nhwc_bwd_params,(.L_x_3249 - _Z32group_norm_nhwc_bwd_scale_kernelI11Fp16IOBf16WLi448EEv26Group_norm_nhwc_bwd_params)
        .other          _Z32group_norm_nhwc_bwd_scale_kernelI11Fp16IOBf16WLi448EEv26Group_norm_nhwc_bwd_params,@"STO_CUDA_ENTRY STV_DEFAULT"
_Z32group_norm_nhwc_bwd_scale_kernelI11Fp16IOBf16WLi448EEv26Group_norm_nhwc_bwd_params:
.text._Z32group_norm_nhwc_bwd_scale_kernelI11Fp16IOBf16WLi448EEv26Group_norm_nhwc_bwd_params:
        /* <DEDUP_REMOVED lines=70> */
.L_x_777:
[----:B0-----:R-:W-:Y:S05]  /*0460*/  BSYNC B0 ;  /* 0x0000000000007941 */ /* 0x001fea0003800000 */
.L_x_776:
        /* <DEDUP_REMOVED lines=83> */
.L_x_780:
        /* <DEDUP_REMOVED lines=9> */
.L_x_779:
[----:B------:R-:W-:Y:S01]  /*0a30*/  UIADD3 UR4, -UR4, -0x2, URZ ;  /* 0xfffffffe04047890 */ /* 0x000fe2000fffe13f */
[----:B0-----:R-:W-:-:S05]  /*0a40*/  LOP3.LUT R16, RZ, UR7, RZ, 0x33, !PT ;  /* 0x00000007ff107c12 */ /* 0x001fca000f8e33ff */
[----:B------:R-:W-:-:S13]  /*0a50*/  ISETP.NE.AND P1, PT, R16, UR4, PT ;  /* 0x0000000410007c0c */ /* 0x000fda000bf25270 */
[----:B------:R-:W-:Y:S05]  /*0a60*/  @!P1 BRA `(.L_x_778) ;  /* 0x000007e000009947 */ /* 0x000fea0003800000 */
[----:B------:R-:W-:-:S04]  /*0a70*/  UIADD3 UR6, UR5, 0x1, URZ ;  /* 0x0000000105067890 */ /* 0x000fc8000fffe03f */
[----:B------:R-:W-:Y:S02]  /*0a80*/  USHF.R.S32.HI UR13, URZ, 0x1f, UR6 ;  /* 0x0000001f3f0d7899 */ /* 0x000fe40008011406 */
.L_x_785:
        /* <DEDUP_REMOVED lines=53> */
.L_x_781:
        /* <DEDUP_REMOVED lines=27> */
.L_x_783:
[----:B------:R-:W-:Y:S05]  /*0f90*/  BSYNC B0 ;  /* 0x0000000000007941 */ /* 0x000fea0003800000 */
.L_x_782:
        /* <DEDUP_REMOVED lines=27> */
.L_x_784:
        /* <DEDUP_REMOVED lines=16> */
.L_x_778:
        /* <DEDUP_REMOVED lines=41> */
.L_x_786:
        /* <DEDUP_REMOVED lines=10> */
.L_x_3249:


//--------------------- .text._Z32group_norm_nhwc_bwd_scale_kernelI11Fp16IOBf16WLi256EEv26Group_norm_nhwc_bwd_params --------------------------
	.section	.text._Z32group_norm_nhwc_bwd_scale_kernelI11Fp16IOBf16WLi256EEv26Group_norm_nhwc_bwd_params,"ax",@progbits
	.sectioninfo	@"SHI_REGISTERS=32"
	.align	128
        .global         _Z32group_norm_nhwc_bwd_scale_kernelI11Fp16IOBf16WLi256EEv26Group_norm_nhwc_bwd_params
        .type           _Z32group_norm_nhwc_bwd_scale_kernelI11Fp16IOBf16WLi256EEv26Group_norm_nhwc_bwd_params,@function
        .size           _Z32group_norm_nhwc_bwd_scale_kernelI11Fp16IOBf16WLi256EEv26Group_norm_nhwc_bwd_params,(.L_x_3250 - _Z32group_norm_nhwc_bwd_scale_kernelI11Fp16IOBf16WLi256EEv26Group_norm_nhwc_bwd_params)
        .other          _Z32group_norm_nhwc_bwd_scale_kernelI11Fp16IOBf16WLi256EEv26Group_norm_nhwc_bwd_params,@"STO_CUDA_ENTRY STV_DEFAULT"
_Z32group_norm_nhwc_bwd_scale_kernelI11Fp16IOBf16WLi256EEv26Group_norm_nhwc_bwd_params:
.text._Z32group_norm_nhwc_bwd_scale_kernelI11Fp16IOBf16WLi256EEv26Group_norm_nhwc_bwd_params:
        /* <DEDUP_REMOVED lines=70> */
.L_x_788:
[----:B0-----:R-:W-:Y:S05]  /*0460*/  BSYNC B0 ;  /* 0x0000000000007941 */ /* 0x001fea0003800000 */
.L_x_787:
        /* <DEDUP_REMOVED lines=83> */
.L_x_791:
        /* <DEDUP_REMOVED lines=9> */
.L_x_790:
[----:B------:R-:W-:Y:S01]  /*0a30*/  UIADD3 UR4, -UR4, -0x2, URZ ;  /* 0xfffffffe04047890 */ /* 0x000fe2000fffe13f */
[----:B0-----:R-:W-:-:S05]  /*0a40*/  LOP3.LUT R16, RZ, UR7, RZ, 0x33, !PT ;  /* 0x00000007ff107c12 */ /* 0x001fca000f8e33ff */
[----:B------:R-:W-:-:S13]  /*0a50*/  ISETP.NE.AND P1, PT, R16, UR4, PT ;  /* 0x0000000410007c0c */ /* 0x000fda000bf25270 */
[----:B------:R-:W-:Y:S05]  /*0a60*/  @!P1 BRA `(.L_x_789) ;  /* 0x000007e000009947 */ /* 0x000fea0003800000 */
[----:B------:R-:W-:-:S04]  /*0a70*/  UIADD3 UR6, UR5, 0x1, URZ ;  /* 0x0000000105067890 */ /* 0x000fc8000fffe03f */
[----:B------:R-:W-:Y:S02]  /*0a80*/  USHF.R.S32.HI UR13, URZ, 0x1f, UR6 ;  /* 0x0000001f3f0d7899 */ /* 0x000fe40008011406 */
.L_x_796:
        /* <DEDUP_REMOVED lines=53> */
.L_x_792:
        /* <DEDUP_REMOVED lines=27> */
.L_x_794:
[----:B------:R-:W-:Y:S05]  /*0f90*/  BSYNC B0 ;  /* 0x0000000000007941 */ /* 0x000fea0003800000 */
.L_x_793:
        /* <DEDUP_REMOVED lines=27> */
.L_x_795:
        /* <DEDUP_REMOVED lines=16> */
.L_x_789:
        /* <DEDUP_REMOVED lines=41> */
.L_x_797:
        /* <DEDUP_REMOVED lines=10> */
.L_x_3250:


//--------------------- .text._Z32group_norm_nhwc_bwd_scale_kernelI11Fp16IOBf16WLi120EEv26Group_norm_nhwc_bwd_params --------------------------
	.section	.text._Z32group_norm_nhwc_bwd_scale_kernelI11Fp16IOBf16WLi120EEv26Group_norm_nhwc_bwd_params,"ax",@progbits
	.sectioninfo	@"SHI_REGISTERS=32"
	.align	128
        .global         _Z32group_norm_nhwc_bwd_scale_kernelI11Fp16IOBf16WLi120EEv26Group_norm_nhwc_bwd_params
        .type           _Z32group_norm_nhwc_bwd_scale_kernelI11Fp16IOBf16WLi120EEv26Group_norm_nhwc_bwd_params,@function
        .size           _Z32group_norm_nhwc_bwd_scale_kernelI11Fp16IOBf16WLi120EEv26Group_norm_nhwc_bwd_params,(.L_x_3251 - _Z32group_norm_nhwc_bwd_scale_kernelI11Fp16IOBf16WLi120EEv26Group_norm_nhwc_bwd_params)
        .other          _Z32group_norm_nhwc_bwd_scale_kernelI11Fp16IOBf16WLi120EEv26Group_norm_nhwc_bwd_params,@"STO_CUDA_ENTRY STV_DEFAULT"
_Z32group_norm_nhwc_bwd_scale_kernelI11Fp16IOBf16WLi120EEv26Group_norm_nhwc_bwd_params:
.text._Z32group_norm_nhwc_bwd_scale_kernelI11Fp16IOBf16WLi120EEv26Group_norm_nhwc_bwd_params:
        /* <DEDUP_REMOVED lines=70> */
.L_x_799:
[----:B0-----:R-:W-:Y:S05]  /*0460*/  BSYNC B0 ;  /* 0x0000000000007941 */ /* 0x001fea0003800000 */
.L_x_798:
        /* <DEDUP_REMOVED lines=83> */
.L_x_802:
        /* <DEDUP_REMOVED lines=9> */
.L_x_801:
[----:B------:R-:W-:Y:S01]  /*0a30*/  UIADD3 UR4, -UR4, -0x2, URZ ;  /* 0xfffffffe04047890 */ /* 0x000fe2000fffe13f */
[----:B0-----:R-:W-:-:S05]  /*0a40*/  LOP3.LUT R16, RZ, UR7, RZ, 0x33, !PT ;  /* 0x00000007ff107c12 */ /* 0x001fca000f8e33ff */
[----:B------:R-:W-:-:S13]  /*0a50*/  ISETP.NE.AND P1, PT, R16, UR4, PT ;  /* 0x0000000410007c0c */ /* 0x000fda000bf25270 */
[----:B------:R-:W-:Y:S05]  /*0a60*/  @!P1 BRA `(.L_x_800) ;  /* 0x000007e000009947 */ /* 0x000fea0003800000 */
[----:B------:R-:W-:-:S04]  /*0a70*/  UIADD3 UR6, UR5, 0x1, URZ ;  /* 0x0000000105067890 */ /* 0x000fc8000fffe03f */
[----:B------:R-:W-:Y:S02]  /*0a80*/  USHF.R.S32.HI UR13, URZ, 0x1f, UR6 ;  /* 0x0000001f3f0d7899 */ /* 0x000fe40008011406 */
.L_x_807:
        /* <DEDUP_REMOVED lines=53> */
.L_x_803:
        /* <DEDUP_REMOVED lines=27> */
.L_x_805:
[----:B------:R-:W-:Y:S05]  /*0f90*/  BSYNC B0 ;  /* 0x0000000000007941 */ /* 0x000fea0003800000 */
.L_x_804:
        /* <DEDUP_REMOVED lines=27> */
.L_x_806:
        /* <DEDUP_REMOVED lines=16> */
.L_x_800:
        /* <DEDUP_REMOVED lines=41> */
.L_x_808:
        /* <DEDUP_REMOVED lines=10> */
.L_x_3251:


//--------------------- .text._Z32group_norm_nhwc_bwd_scale_kernelI11Fp16IOBf16WLi140EEv26Group_norm_nhwc_bwd_params --------------------------
	.section	.text._Z32group_norm_nhwc_bwd_scale_kernelI11Fp16IOBf16WLi140EEv26Group_norm_nhwc_bwd_params,"ax",@progbits
	.sectioninfo	@"SHI_REGISTERS=32"
	.align	128
        .global         _Z32group_norm_nhwc_bwd_scale_kernelI11Fp16IOBf16WLi140EEv26Group_norm_nhwc_bwd_params
        .type           _Z32group_norm_nhwc_bwd_scale_kernelI11Fp16IOBf16WLi140EEv26Group_norm_nhwc_bwd_params,@function
        .size           _Z32group_norm_nhwc_bwd_scale_kernelI11Fp16IOBf16WLi140EEv26Group_norm_nhwc_bwd_params,(.L_x_3252 - _Z32group_norm_nhwc_bwd_scale_kernelI11Fp16IOBf16WLi140EEv26Group_norm_nhwc_bwd_params)
        .other          _Z32group_norm_nhwc_bwd_scale_kernelI11Fp16IOBf16WLi140EEv26Group_norm_nhwc_bwd_params,@"STO_CUDA_ENTRY STV_DEFAULT"
_Z32group_norm_nhwc_bwd_scale_kernelI11Fp16IOBf16WLi140EEv26Group_norm_nhwc_bwd_params:
.text._Z32group_norm_nhwc_bwd_scale_kernelI11Fp16IOBf16WLi140EEv26Group_norm_nhwc_bwd_params:
        /* <DEDUP_REMOVED lines=70> */
.L_x_810:
[----:B0-----:R-:W-:Y:S05]  /*0460*/  BSYNC B0 ;  /* 0x0000000000007941 */ /* 0x001fea0003800000 */
.L_x_809:
        /* <DEDUP_REMOVED lines=83> */
.L_x_813:
        /* <DEDUP_REMOVED lines=9> */
.L_x_812:
[----:B------:R-:W-:Y:S01]  /*0a30*/  UIADD3 UR4, -UR4, -0x2, URZ ;  /* 0xfffffffe04047890 */ /* 0x000fe2000fffe13f */
[----:B0-----:R-:W-:-:S05]  /*0a40*/  LOP3.LUT R16, RZ, UR7, RZ, 0x33, !PT ;  /* 0x00000007ff107c12 */ /* 0x001fca000f8e33ff */
[----:B------:R-:W-:-:S13]  /*0a50*/  ISETP.NE.AND P1, PT, R16, UR4, PT ;  /* 0x0000000410007c0c */ /* 0x000fda000bf25270 */
[----:B------:R-:W-:Y:S05]  /*0a60*/  @!P1 BRA `(.L_x_811) ;  /* 0x000007e000009947 */ /* 0x000fea0003800000 */
[----:B------:R-:W-:-:S04]  /*0a70*/  UIADD3 UR6, UR5, 0x1, URZ ;  /* 0x0000000105067890 */ /* 0x000fc8000fffe03f */
[----:B------:R-:W-:Y:S02]  /*0a80*/  USHF.R.S32.HI UR13, URZ, 0x1f, UR6 ;  /* 0x0000001f3f0d7899 */ /* 0x000fe40008011406 */
.L_x_818:
        /* <DEDUP_REMOVED lines=53> */
.L_x_814:
        /* <DEDUP_REMOVED lines=27> */
.L_x_816:
[----:B------:R-:W-:Y:S05]  /*0f90*/  BSYNC B0 ;  /* 0x0000000000007941 */ /* 0x000fea0003800000 */
.L_x_815:
        /* <DEDUP_REMOVED lines=27> */
.L_x_817:
        /* <DEDUP_REMOVED lines=16> */
.L_x_811:
        /* <DEDUP_REMOVED lines=41> */
.L_x_819:
        /* <DEDUP_REMOVED lines=10> */
.L_x_3252:


//--------------------- .text._Z32group_norm_nhwc_bwd_scale_kernelI11Fp16IOBf16WLi160EEv26Group_norm_nhwc_bwd_params --------------------------
	.section	.text._Z32group_norm_nhwc_bwd_scale_kernelI11Fp16IOBf16WLi160EEv26Group_norm_nhwc_bwd_params,"ax",@progbits
	.sectioninfo	@"SHI_REGISTERS=32"
	.align	128
        .global         _Z32group_norm_nhwc_bwd_scale_kernelI11Fp16IOBf16WLi160EEv26Group_norm_nhwc_bwd_params
        .type           _Z32group_norm_nhwc_bwd_scale_kernelI11Fp16IOBf16WLi160EEv26Group_norm_nhwc_bwd_params,@function
        .size           _Z32group_norm_nhwc_bwd_scale_kernelI11Fp16IOBf16WLi160EEv26Group_norm_nhwc_bwd_params,(.L_x_3253 - _Z32group_norm_nhwc_bwd_scale_kernelI11Fp16IOBf16WLi160EEv26Group_norm_nhwc_bwd_params)
        .other          _Z32group_norm_nhwc_bwd_scale_kernelI11Fp16IOBf16WLi160EEv26Group_norm_nhwc_bwd_params,@"STO_CUDA_ENTRY STV_DEFAULT"
_Z32group_norm_nhwc_bwd_scale_kernelI11Fp16IOBf16WLi160EEv26Group_norm_nhwc_bwd_params:
.text._Z32group_norm_nhwc_bwd_scale_kernelI11Fp16IOBf16WLi160EEv26Group_norm_nhwc_bwd_params:
        /* <DEDUP_REMOVED lines=70> */
.L_x_821:
[----:B0-----:R-:W-:Y:S05]  /*0460*/  BSYNC B0 ;  /* 0x0000000000007941 */ /* 0x001fea0003800000 */
.L_x_820:
        /* <DEDUP_REMOVED lines=83> */
.L_x_824:
        /* <DEDUP_REMOVED lines=9> */
.L_x_823:
[----:B------:R-:W-:Y:S01]  /*0a30*/  UIADD3 UR4, -UR4, -0x2, URZ ;  /* 0xfffffffe04047890 */ /* 0x000fe2000fffe13f */
[----:B0-----:R-:W-:-:S05]  /*0a40*/  LOP3.LUT R16, RZ, UR7, RZ, 0x33, !PT ;  /* 0x00000007ff107c12 */ /* 0x001fca000f8e33ff */
[----:B------:R-:W-:-:S13]  /*0a50*/  ISETP.NE.AND P1, PT, R16, UR4, PT ;  /* 0x0000000410007c0c */ /* 0x000fda000bf25270 */
[----:B------:R-:W-:Y:S05]  /*0a60*/  @!P1 BRA `(.L_x_822) ;  /* 0x000007e000009947 */ /* 0x000fea0003800000 */
[----:B------:R-:W-:-:S04]  /*0a70*/  UIADD3 UR6, UR5, 0x1, URZ ;  /* 0x0000000105067890 */ /* 0x000fc8000fffe03f */
[----:B------:R-:W-:Y:S02]  /*0a80*/  USHF.R.S32.HI UR13, URZ, 0x1f, UR6 ;  /* 0x0000001f3f0d7899 */ /* 0x000fe40008011406 */
.L_x_829:
        /* <DEDUP_REMOVED lines=53> */
.L_x_825:
        /* <DEDUP_REMOVED lines=27> */
.L_x_827:
[----:B------:R-:W-:Y:S05]  /*0f90*/  BSYNC B0 ;  /* 0x0000000000007941 */ /* 0x000fea0003800000 */
.L_x_826:
        /* <DEDUP_REMOVED lines=27> */
.L_x_828:
        /* <DEDUP_REMOVED lines=16> */
.L_x_822:
        /* <DEDUP_REMOVED lines=41> */
.L_x_830:
        /* <DEDUP_REMOVED lines=10> */
.L_x_3253:


//--------------------- .text._Z32group_norm_nhwc_bwd_scale_kernelI11Fp16IOFp16WLi196EEv26Group_norm_nhwc_bwd_params --------------------------
	.section	.text._Z32group_norm_nhwc_bwd_scale_kernelI11Fp16IOFp16WLi196EEv26Group_norm_nhwc_bwd_params,"ax",@progbits
	.sectioninfo	@"SHI_REGISTERS=32"
	.align	128
        .global         _Z32group_norm_nhwc_bwd_scale_kernelI11Fp16IOFp16WLi196EEv26Group_norm_nhwc_bwd_params
        .type           _Z32group_norm_nhwc_bwd_scale_kernelI11Fp16IOFp16WLi196EEv26Group_norm_nhwc_bwd_params,@function
        .size           _Z32group_norm_nhwc_bwd_scale_kernelI11Fp16IOFp16WLi196EEv26Group_norm_nhwc_bwd_params,(.L_x_3254 - _Z32group_norm_nhwc_bwd_scale_kernelI11Fp16IOFp16WLi196EEv26Group_norm_nhwc_bwd_params)
        .other          _Z32group_norm_nhwc_bwd_scale_kernelI11Fp16IOFp16WLi196EEv26Group_norm_nhwc_bwd_params,@"STO_CUDA_ENTRY STV_DEFAULT"
_Z32group_norm_nhwc_bwd_scale_kernelI11Fp16IOFp16WLi196EEv26Group_norm_nhwc_bwd_params:
.text._Z32group_norm_nhwc_bwd_scale_kernelI11Fp16IOFp16WLi196EEv26Group_norm_nhwc_bwd_params:
[----:B------:R-:W-:Y:S02]  /*0000*/  MOV R1, c[0x0][0x28] ;  /* 0x00000a0000017a02 */ /* 0x000fe40000000f00 */
        /* <DEDUP_REMOVED lines=69> */
.L_x_832:
[----:B0-----:R-:W-:Y:S05]  /*0460*/  BSYNC B0 ;  /* 0x0000000000007941 */ /* 0x001fea0003800000 */
.L_x_831:
        /* <DEDUP_REMOVED lines=83> */
.L_x_835:
        /* <DEDUP_REMOVED lines=9> */
.L_x_834:
[----:B------:R-:W-:Y:S01]  /*0a30*/  UIADD3 UR4, -UR4, -0x2, URZ ;  /* 0xfffffffe04047890 */ /* 0x000fe2000fffe13f */
[----:B0-----:R-:W-:-:S05]  /*0a40*/  LOP3.LUT R16, RZ, UR7, RZ, 0x33, !PT ;  /* 0x00000007ff107c12 */ /* 0x001fca000f8e33ff */
[----:B------:R-:W-:-:S13]  /*0a50*/  ISETP.NE.AND P1, PT, R16, UR4, PT ;  /* 0x0000000410007c0c */ /* 0x000fda000bf25270 */
[----:B------:R-:W-:Y:S05]  /*0a60*/  @!P1 BRA `(.L_x_833) ;  /* 0x000007e000009947 */ /* 0x000fea0003800000 */
[----:B------:R-:W-:-:S04]  /*0a70*/  UIADD3 UR6, UR5, 0x1, URZ ;  /* 0x0000000105067890 */ /* 0x000fc8000fffe03f */
[----:B------:R-:W-:Y:S02]  /*0a80*/  USHF.R.S32.HI UR13, URZ, 0x1f, UR6 ;  /* 0x0000001f3f0d7899 */ /* 0x000fe40008011406 */
.L_x_840:
        /* <DEDUP_REMOVED lines=53> */
.L_x_836:
        /* <DEDUP_REMOVED lines=27> */
.L_x_838:
[----:B------:R-:W-:Y:S05]  /*0f90*/  BSYNC B0 ;  /* 0x0000000000007941 */ /* 0x000fea0003800000 */
.L_x_837:
        /* <DEDUP_REMOVED lines=27> */
.L_x_839:
        /* <DEDUP_REMOVED lines=16> */
.L_x_833:
        /* <DEDUP_REMOVED lines=41> */
.L_x_841:
        /* <DEDUP_REMOVED lines=10> */
.L_x_3254:


//--------------------- .text._Z32group_norm_nhwc_bwd_scale_kernelI11Fp16IOFp16WLi168EEv26Group_norm_nhwc_bwd_params --------------------------
	.section	.text._Z32group_norm_nhwc_bwd_scale_kernelI11Fp16IOFp16WLi168EEv26Group_norm_nhwc_bwd_params,"ax",@progbits
	.sectioninfo	@"SHI_REGISTERS=32"
	.align	128
        .global         _Z32group_norm_nhwc_bwd_scale_kernelI11Fp16IOFp16WLi168EEv26Group_norm_nhwc_bwd_params
        .type           _Z32group_norm_nhwc_bwd_scale_kernelI11Fp16IOFp16WLi168EEv26Group_norm_nhwc_bwd_params,@function
        .size           _Z32group_norm_nhwc_bwd_scale_kernelI11Fp16IOFp16WLi168EEv26Group_norm_nhwc_bwd_params,(.L_x_3255 - _Z32group_norm_nhwc_bwd_scale_kernelI11Fp16IOFp16WLi168EEv26Group_norm_nhwc_bwd_params)
        .other          _Z32group_norm_nhwc_bwd_scale_kernelI11Fp16IOFp16WLi168EEv26Group_norm_nhwc_bwd_params,@"STO_CUDA_ENTRY STV_DEFAULT"
_Z32group_norm_nhwc_bwd_scale_kernelI11Fp16IOFp16WLi168EEv26Group_norm_nhwc_bwd_params:
.text._Z32group_norm_nhwc_bwd_scale_kernelI11Fp16IOFp16WLi168EEv26Group_norm_nhwc_bwd_params:
        /* <DEDUP_REMOVED lines=70> */
.L_x_843:
[----:B0-----:R-:W-:Y:S05]  /*0460*/  BSYNC B0 ;  /* 0x0000000000007941 */ /* 0x001fea0003800000 */
.L_x_842:
        /* <DEDUP_REMOVED lines=83> */
.L_x_846:
        /* <DEDUP_REMOVED lines=9> */
.L_x_845:
[----:B------:R-:W-:Y:S01]  /*0a30*/  UIADD3 UR4, -UR4, -0x2, URZ ;  /* 0xfffffffe04047890 */ /* 0x000fe2000fffe13f */
[----:B0-----:R-:W-:-:S05]  /*0a40*/  LOP3.LUT R16, RZ, UR7, RZ, 0x33, !PT ;  /* 0x00000007ff107c12 */ /* 0x001fca000f8e33ff */
[----:B------:R-:W-:-:S13]  /*0a50*/  ISETP.NE.AND P1, PT, R16, UR4, PT ;  /* 0x0000000410007c0c */ /* 0x000fda000bf25270 */
[----:B------:R-:W-:Y:S05]  /*0a60*/  @!P1 BRA `(.L_x_844) ;  /* 0x000007e000009947 */ /* 0x000fea0003800000 */
[----:B------:R-:W-:-:S04]  /*0a70*/  UIADD3 UR6, UR5, 0x1, URZ ;  /* 0x0000000105067890 */ /* 0x000fc8000fffe03f */
[----:B------:R-:W-:Y:S02]  /*0a80*/  USHF.R.S32.HI UR13, URZ, 0x1f, UR6 ;  /* 0x0000001f3f0d7899 */ /* 0x000fe40008011406 */
.L_x_851:
        /* <DEDUP_REMOVED lines=53> */
.L_x_847:
        /* <DEDUP_REMOVED lines=27> */
.L_x_849:
[----:B------:R-:W-:Y:S05]  /*0f90*/  BSYNC B0 ;  /* 0x0000000000007941 */ /* 0x000fea0003800000 */
.L_x_848:
        /* <DEDUP_REMOVED lines=27> */
.L_x_850:
        /* <DEDUP_REMOVED lines=16> */
.L_x_844:
        /* <DEDUP_REMOVED lines=41> */
.L_x_852:
        /* <DEDUP_REMOVED lines=10> */
.L_x_3255:


//--------------------- .text._Z32group_norm_nhwc_bwd_scale_kernelI11Fp16IOFp16WLi64EEv26Group_norm_nhwc_bwd_params --------------------------
	.section	.text._Z32group_norm_nhwc_bwd_scale_kernelI11Fp16IOFp16WLi64EEv26Group_norm_nhwc_bwd_params,"ax",@progbits
	.sectioninfo	@"SHI_REGISTERS=32"
	.align	128
        .global         _Z32group_norm_nhwc_bwd_scale_kernelI11Fp16IOFp16WLi64EEv26Group_norm_nhwc_bwd_params
        .type           _Z32group_norm_nhwc_bwd_scale_kernelI11Fp16IOFp16WLi64EEv26Group_norm_nhwc_bwd_params,@function
        .size           _Z32group_norm_nhwc_bwd_scale_kernelI11Fp16IOFp16WLi64EEv26Group_norm_nhwc_bwd_params,(.L_x_3256 - _Z32group_norm_nhwc_bwd_scale_kernelI11Fp16IOFp16WLi64EEv26Group_norm_nhwc_bwd_params)
        .other          _Z32group_norm_nhwc_bwd_scale_kernelI11Fp16IOFp16WLi64EEv26Group_norm_nhwc_bwd_params,@"STO_CUDA_ENTRY STV_DEFAULT"
_Z32group_norm_nhwc_bwd_scale_kernelI11Fp16IOFp16WLi64EEv26Group_norm_nhwc_bwd_params:
.text._Z32group_norm_nhwc_bwd_scale_kernelI11Fp16IOFp16WLi64EEv26Group_norm_nhwc_bwd_params:
        /* <DEDUP_REMOVED lines=70> */
.L_x_854:
[----:B0-----:R-:W-:Y:S05]  /*0460*/  BSYNC B0 ;  /* 0x0000000000007941 */ /* 0x001fea0003800000 */
.L_x_853:
        /* <DEDUP_REMOVED lines=83> */
.L_x_857:
        /* <DEDUP_REMOVED lines=9> */
.L_x_856:
[----:B------:R-:W-:Y:S01]  /*0a30*/  UIADD3 UR4, -UR4, -0x2, URZ ;  /* 0xfffffffe04047890 */ /* 0x000fe2000fffe13f */
[----:B0-----:R-:W-:-:S05]  /*0a40*/  LOP3.LUT R16, RZ, UR7, RZ, 0x33, !PT ;  /* 0x00000007ff107c12 */ /* 0x001fca000f8e33ff */
[----:B------:R-:W-:-:S13]  /*0a50*/  ISETP.NE.AND P1, PT, R16, UR4, PT ;  /* 0x0000000410007c0c */ /* 0x000fda000bf25270 */
[----:B------:R-:W-:Y:S05]  /*0a60*/  @!P1 BRA `(.L_x_855) ;  /* 0x000007e000009947 */ /* 0x000fea0003800000 */
[----:B------:R-:W-:-:S04]  /*0a70*/  UIADD3 UR6, UR5, 0x1, URZ ;  /* 0x0000000105067890 */ /* 0x000fc8000fffe03f */
[----:B------:R-:W-:Y:S02]  /*0a80*/  USHF.R.S32.HI UR13, URZ, 0x1f, UR6 ;  /* 0x0000001f3f0d7899 */ /* 0x000fe40008011406 */
.L_x_862:
        /* <DEDUP_REMOVED lines=53> */
.L_x_858:
        /* <DEDUP_REMOVED lines=27> */
.L_x_860:
[----:B------:R-:W-:Y:S05]  /*0f90*/  BSYNC B0 ;  /* 0x0000000000007941 */ /* 0x000fea0003800000 */
.L_x_859:
        /* <DEDUP_REMOVED lines=27> */
.L_x_861:
        /* <DEDUP_REMOVED lines=16> */
.L_x_855:
        /* <DEDUP_REMOVED lines=41> */
.L_x_863:
        /* <DEDUP_REMOVED lines=10> */
.L_x_3256:


//--------------------- .text._Z32group_norm_nhwc_bwd_scale_kernelI11Fp16IOFp16WLi128EEv26Group_norm_nhwc_bwd_params --------------------------
	.section	.text._Z32group_norm_nhwc_bwd_scale_kernelI11Fp16IOFp16WLi128EEv26Group_norm_nhwc_bwd_params,"ax",@progbits
	.sectioninfo	@"SHI_REGISTERS=32"
	.align	128
        .global         _Z32group_norm_nhwc_bwd_scale_kernelI11Fp16IOFp16WLi128EEv26Group_norm_nhwc_bwd_params
        .type           _Z32group_norm_nhwc_bwd_scale_kernelI11Fp16IOFp16WLi128EEv26Group_norm_nhwc_bwd_params,@function
        .size           _Z32group_norm_nhwc_bwd_scale_kernelI11Fp16IOFp16WLi128EEv26Group_norm_nhwc_bwd_params,(.L_x_3257 - _Z32group_norm_nhwc_bwd_scale_kernelI11Fp16IOFp16WLi128EEv26Group_norm_nhwc_bwd_params)
        .other          _Z32group_norm_nhwc_bwd_scale_kernelI11Fp16IOFp16WLi128EEv26Group_norm_nhwc_bwd_params,@"STO_CUDA_ENTRY STV_DEFAULT"
_Z32group_norm_nhwc_bwd_scale_kernelI11Fp16IOFp16WLi128EEv26Group_norm_nhwc_bwd_params:
.text._Z32group_norm_nhwc_bwd_scale_kernelI11Fp16IOFp16WLi128EEv26Group_norm_nhwc_bwd_params:
        /* <DEDUP_REMOVED lines=70> */
.L_x_865:
[----:B0-----:R-:W-:Y:S05]  /*0460*/  BSYNC B0 ;  /* 0x0000000000007941 */ /* 0x001fea0003800000 */
.L_x_864:
        /* <DEDUP_REMOVED lines=83> */
.L_x_868:
        /* <DEDUP_REMOVED lines=9> */
.L_x_867:
[----:B------:R-:W-:Y:S01]  /*0a30*/  UIADD3 UR4, -UR4, -0x2, URZ ;  /* 0xfffffffe04047890 */ /* 0x000fe2000fffe13f */
[----:B0-----:R-:W-:-:S05]  /*0a40*/  LOP3.LUT R16, RZ, UR7, RZ, 0x33, !PT ;  /* 0x00000007ff107c12 */ /* 0x001fca000f8e33ff */
[----:B------:R-:W-:-:S13]  /*0a50*/  ISETP.NE.AND P1, PT, R16, UR4, PT ;  /* 0x0000000410007c0c */ /* 0x000fda000bf25270 */
[----:B------:R-:W-:Y:S05]  /*0a60*/  @!P1 BRA `(.L_x_866) ;  /* 0x000007e000009947 */ /* 0x000fea0003800000 */
[----:B------:R-:W-:-:S04]  /*0a70*/  UIADD3 UR6, UR5, 0x1, URZ ;  /* 0x0000000105067890 */ /* 0x000fc8000fffe03f */
[----:B------:R-:W-:Y:S02]  /*0a80*/  USHF.R.S32.HI UR13, URZ, 0x1f, UR6 ;  /* 0x0000001f3f0d7899 */ /* 0x000fe40008011406 */
.L_x_873:
        /* <DEDUP_REMOVED lines=53> */
.L_x_869:
        /* <DEDUP_REMOVED lines=27> */
.L_x_871:
[----:B------:R-:W-:Y:S05]  /*0f90*/  BSYNC B0 ;  /* 0x0000000000007941 */ /* 0x000fea0003800000 */
.L_x_870:
        /* <DEDUP_REMOVED lines=27> */
.L_x_872:
        /* <DEDUP_REMOVED lines=16> */
.L_x_866:
        /* <DEDUP_REMOVED lines=41> */
.L_x_874:
        /* <DEDUP_REMOVED lines=10> */
.L_x_3257:


//--------------------- .text._Z32group_norm_nhwc_bwd_scale_kernelI11Fp16IOFp16WLi192EEv26Group_norm_nhwc_bwd_params --------------------------
	.section	.text._Z32group_norm_nhwc_bwd_scale_kernelI11Fp16IOFp16WLi192EEv26Group_norm_nhwc_bwd_params,"ax",@progbits
	.sectioninfo	@"SHI_REGISTERS=32"
	.align	128
        .global         _Z32group_norm_nhwc_bwd_scale_kernelI11Fp16IOFp16WLi192EEv26Group_norm_nhwc_bwd_params
        .type           _Z32group_norm_nhwc_bwd_scale_kernelI11Fp16IOFp16WLi192EEv26Group_norm_nhwc_bwd_params,@function
        .size           _Z32group_norm_nhwc_bwd_scale_kernelI11Fp16IOFp16WLi192EEv26Group_norm_nhwc_bwd_params,(.L_x_3258 - _Z32group_norm_nhwc_bwd_scale_kernelI11Fp16IOFp16WLi192EEv26Group_norm_nhwc_bwd_params)
        .other          _Z32group_norm_nhwc_bwd_scale_kernelI11Fp16IOFp16WLi192EEv26Group_norm_nhwc_bwd_params,@"STO_CUDA_ENTRY STV_DEFAULT"
_Z32group_norm_nhwc_bwd_scale_kernelI11Fp16IOFp16WLi192EEv26Group_norm_nhwc_bwd_params:
.text._Z32group_norm_nhwc_bwd_scale_kernelI11Fp16IOFp16WLi192EEv26Group_norm_nhwc_bwd_params:
        /* <DEDUP_REMOVED lines=70> */
.L_x_876:
[----:B0-----:R-:W-:Y:S05]  /*0460*/  BSYNC B0 ;  /* 0x0000000000007941 */ /* 0x001fea0003800000 */
.L_x_875:
        /* <DEDUP_REMOVED lines=83> */
.L_x_879:
        /* <DEDUP_REMOVED lines=9> */
.L_x_878:
[----:B------:R-:W-:Y:S01]  /*0a30*/  UIADD3 UR4, -UR4, -0x2, URZ ;  /* 0xfffffffe04047890 */ /* 0x000fe2000fffe13f */
[----:B0-----:R-:W-:-:S05]  /*0a40*/  LOP3.LUT R16, RZ, UR7, RZ, 0x33, !PT ;  /* 0x00000007ff107c12 */ /* 0x001fca000f8e33ff */
[----:B------:R-:W-:-:S13]  /*0a50*/  ISETP.NE.AND P1, PT, R16, UR4, PT ;  /* 0x0000000410007c0c */ /* 0x000fda000bf25270 */
[----:B------:R-:W-:Y:S05]  /*0a60*/  @!P1 BRA `(.L_x_877) ;  /* 0x000007e000009947 */ /* 0x000fea0003800000 */
[----:B------:R-:W-:-:S04]  /*0a70*/  UIADD3 UR6, UR5, 0x1, URZ ;  /* 0x0000000105067890 */ /* 0x000fc8000fffe03f */
[----:B------:R-:W-:Y:S02]  /*0a80*/  USHF.R.S32.HI UR13, URZ, 0x1f, UR6 ;  /* 0x0000001f3f0d7899 */ /* 0x000fe40008011406 */
.L_x_884:
        /* <DEDUP_REMOVED lines=53> */
.L_x_880:
        /* <DEDUP_REMOVED lines=27> */
.L_x_882:
[----:B------:R-:W-:Y:S05]  /*0f90*/  BSYNC B0 ;  /* 0x0000000000007941 */ /* 0x000fea0003800000 */
.L_x_881:
        /* <DEDUP_REMOVED lines=27> */
.L_x_883:
        /* <DEDUP_REMOVED lines=16> */
.L_x_877:
        /* <DEDUP_REMOVED lines=41> */
.L_x_885:
        /* <DEDUP_REMOVED lines=10> */
.L_x_3258:


//--------------------- .text._Z32group_norm_nhwc_bwd_scale_kernelI11Fp16IOFp16WLi448EEv26Group_norm_nhwc_bwd_params --------------------------
	.section	.text._Z32group_norm_nhwc_bwd_scale_kernelI11Fp16IOFp16WLi448EEv26Group_norm_nhwc_bwd_params,"ax",@progbits
	.sectioninfo	@"SHI_REGISTERS=32"
	.align	128
        .global         _Z32group_norm_nhwc_bwd_scale_kernelI11Fp16IOFp16WLi448EEv26Group_norm_nhwc_bwd_params
        .type           _Z32group_norm_nhwc_bwd_scale_kernelI11Fp16IOFp16WLi448EEv26Group_norm_nhwc_bwd_params,@function
        .size           _Z32group_norm_nhwc_bwd_scale_kernelI11Fp16IOFp16WLi448EEv26Group_norm_nhwc_bwd_params,(.L_x_3259 - _Z32group_norm_nhwc_bwd_scale_kernelI11Fp16IOFp16WLi448EEv26Group_norm_nhwc_bwd_params)
        .other          _Z32group_norm_nhwc_bwd_scale_kernelI11Fp16IOFp16WLi448EEv26Group_norm_nhwc_bwd_params,@"STO_CUDA_ENTRY STV_DEFAULT"
_Z32group_norm_nhwc_bwd_scale_kernelI11Fp16IOFp16WLi448EEv26Group_norm_nhwc_bwd_params:
.text._Z32group_norm_nhwc_bwd_scale_kernelI11Fp16IOFp16WLi448EEv26Group_norm_nhwc_bwd_params:
        /* <DEDUP_REMOVED lines=70> */
.L_x_887:
[----:B0-----:R-:W-:Y:S05]  /*0460*/  BSYNC B0 ;  /* 0x0000000000007941 */ /* 0x001fea0003800000 */
.L_x_886:
        /* <DEDUP_REMOVED lines=83> */
.L_x_890:
        /* <DEDUP_REMOVED lines=9> */
.L_x_889:
[----:B------:R-:W-:Y:S01]  /*0a30*/  UIADD3 UR4, -UR4, -0x2, URZ ;  /* 0xfffffffe04047890 */ /* 0x000fe2000fffe13f */
[----:B0-----:R-:W-:-:S05]  /*0a40*/  LOP3.LUT R16, RZ, UR7, RZ, 0x33, !PT ;  /* 0x00000007ff107c12 */ /* 0x001fca000f8e33ff */
[----:B------:R-:W-:-:S13]  /*0a50*/  ISETP.NE.AND P1, PT, R16, UR4, PT ;  /* 0x0000000410007c0c */ /* 0x000fda000bf25270 */
[----:B------:R-:W-:Y:S05]  /*0a60*/  @!P1 BRA `(.L_x_888) ;  /* 0x000007e000009947 */ /* 0x000fea0003800000 */
[----:B------:R-:W-:-:S04]  /*0a70*/  UIADD3 UR6, UR5, 0x1, URZ ;  /* 0x0000000105067890 */ /* 0x000fc8000fffe03f */
[----:B------:R-:W-:Y:S02]  /*0a80*/  USHF.R.S32.HI UR13, URZ, 0x1f, UR6 ;  /* 0x0000001f3f0d7899 */ /* 0x000fe40008011406 */
.L_x_895:
        /* <DEDUP_REMOVED lines=53> */
.L_x_891:
        /* <DEDUP_REMOVED lines=27> */
.L_x_893:
[----:B------:R-:W-:Y:S05]  /*0f90*/  BSYNC B0 ;  /* 0x0000000000007941 */ /* 0x000fea0003800000 */
.L_x_892:
        /* <DEDUP_REMOVED lines=27> */
.L_x_894:
        /* <DEDUP_REMOVED lines=16> */
.L_x_888:
        /* <DEDUP_REMOVED lines=41> */
.L_x_896:
        /* <DEDUP_REMOVED lines=10> */
.L_x_3259:


//--------------------- .text._Z32group_norm_nhwc_bwd_scale_kernelI11Fp16IOFp16WLi256EEv26Group_norm_nhwc_bwd_params --------------------------
	.section	.text._Z32group_norm_nhwc_bwd_scale_kernelI11Fp16IOFp16WLi256EEv26Group_norm_nhwc_bwd_params,"ax",@progbits
	.sectioninfo	@"SHI_REGISTERS=32"
	.align	128
        .global         _Z32group_norm_nhwc_bwd_scale_kernelI11Fp16IOFp16WLi256EEv26Group_norm_nhwc_bwd_params
        .type           _Z32group_norm_nhwc_bwd_scale_kernelI11Fp16IOFp16WLi256EEv26Group_norm_nhwc_bwd_params,@function
        .size           _Z32group_norm_nhwc_bwd_scale_kernelI11Fp16IOFp16WLi256EEv26Group_norm_nhwc_bwd_params,(.L_x_3260 - _Z32group_norm_nhwc_bwd_scale_kernelI11Fp16IOFp16WLi256EEv26Group_norm_nhwc_bwd_params)
        .other          _Z32group_norm_nhwc_bwd_scale_kernelI11Fp16IOFp16WLi256EEv26Group_norm_nhwc_bwd_params,@"STO_CUDA_ENTRY STV_DEFAULT"
_Z32group_norm_nhwc_bwd_scale_kernelI11Fp16IOFp16WLi256EEv26Group_norm_nhwc_bwd_params:
.text._Z32group_norm_nhwc_bwd_scale_kernelI11Fp16IOFp16WLi256EEv26Group_norm_nhwc_bwd_params:
        /* <DEDUP_REMOVED lines=70> */
.L_x_898:
[----:B0-----:R-:W-:Y:S05]  /*0460*/  BSYNC B0 ;  /* 0x0000000000007941 */ /* 0x001fea0003800000 */
.L_x_897:
        /* <DEDUP_REMOVED lines=83> */
.L_x_901:
        /* <DEDUP_REMOVED lines=9> */
.L_x_900:
[----:B------:R-:W-:Y:S01]  /*0a30*/  UIADD3 UR4, -UR4, -0x2, URZ ;  /* 0xfffffffe04047890 */ /* 0x000fe2000fffe13f */
[----:B0-----:R-:W-:-:S05]  /*0a40*/  LOP3.LUT R16, RZ, UR7, RZ, 0x33, !PT ;  /* 0x00000007ff107c12 */ /* 0x001fca000f8e33ff */
[----:B------:R-:W-:-:S13]  /*0a50*/  ISETP.NE.AND P1, PT, R16, UR4, PT ;  /* 0x0000000410007c0c */ /* 0x000fda000bf25270 */
[----:B------:R-:W-:Y:S05]  /*0a60*/  @!P1 BRA `(.L_x_899) ;  /* 0x000007e000009947 */ /* 0x000fea0003800000 */
[----:B------:R-:W-:-:S04]  /*0a70*/  UIADD3 UR6, UR5, 0x1, URZ ;  /* 0x0000000105067890 */ /* 0x000fc8000fffe03f */
[----:B------:R-:W-:Y:S02]  /*0a80*/  USHF.R.S32.HI UR13, URZ, 0x1f, UR6 ;  /* 0x0000001f3f0d7899 */ /* 0x000fe40008011406 */
.L_x_906:
        /* <DEDUP_REMOVED lines=53> */
.L_x_902:
        /* <DEDUP_REMOVED lines=27> */
.L_x_904:
[----:B------:R-:W-:Y:S05]  /*0f90*/  BSYNC B0 ;  /* 0x0000000000007941 */ /* 0x000fea0003800000 */
.L_x_903:
        /* <DEDUP_REMOVED lines=27> */
.L_x_905:
        /* <DEDUP_REMOVED lines=16> */
.L_x_899:
        /* <DEDUP_REMOVED lines=41> */
.L_x_907:
        /* <DEDUP_REMOVED lines=10> */
.L_x_3260:


//--------------------- .text._Z32group_norm_nhwc_bwd_scale_kernelI11Fp16IOFp16WLi120EEv26Group_norm_nhwc_bwd_params --------------------------
	.section	.text._Z32group_norm_nhwc_bwd_scale_kernelI11Fp16IOFp16WLi120EEv26Group_norm_nhwc_bwd_params,"ax",@progbits
	.sectioninfo	@"SHI_REGISTERS=32"
	.align	128
        .global         _Z32group_norm_nhwc_bwd_scale_kernelI11Fp16IOFp16WLi120EEv26Group_norm_nhwc_bwd_params
        .type           _Z32group_norm_nhwc_bwd_scale_kernelI11Fp16IOFp16WLi120EEv26Group_norm_nhwc_bwd_params,@function
        .size           _Z32group_norm_nhwc_bwd_scale_kernelI11Fp16IOFp16WLi120EEv26Group_norm_nhwc_bwd_params,(.L_x_3261 - _Z32group_norm_nhwc_bwd_scale_kernelI11Fp16IOFp16WLi120EEv26Group_norm_nhwc_bwd_params)
        .other          _Z32group_norm_nhwc_bwd_scale_kernelI11Fp16IOFp16WLi120EEv26Group_norm_nhwc_bwd_params,@"STO_CUDA_ENTRY STV_DEFAULT"
_Z32group_norm_nhwc_bwd_scale_kernelI11Fp16IOFp16WLi120EEv26Group_norm_nhwc_bwd_params:
.text._Z32group_norm_nhwc_bwd_scale_kernelI11Fp16IOFp16WLi120EEv26Group_norm_nhwc_bwd_params:
        /* <DEDUP_REMOVED lines=70> */
.L_x_909:
[----:B0-----:R-:W-:Y:S05]  /*0460*/  BSYNC B0 ;  /* 0x0000000000007941 */ /* 0x001fea0003800000 */
.L_x_908:
        /* <DEDUP_REMOVED lines=83> */
.L_x_912:
        /* <DEDUP_REMOVED lines=9> */
.L_x_911:
[----:B------:R-:W-:Y:S01]  /*0a30*/  UIADD3 UR4, -UR4, -0x2, URZ ;  /* 0xfffffffe04047890 */ /* 0x000fe2000fffe13f */
[----:B0-----:R-:W-:-:S05]  /*0a40*/  LOP3.LUT R16, RZ, UR7, RZ, 0x33, !PT ;  /* 0x00000007ff107c12 */ /* 0x001fca000f8e33ff */
[----:B------:R-:W-:-:S13]  /*0a50*/  ISETP.NE.AND P1, PT, R16, UR4, PT ;  /* 0x0000000410007c0c */ /* 0x000fda000bf25270 */
[----:B------:R-:W-:Y:S05]  /*0a60*/  @!P1 BRA `(.L_x_910) ;  /* 0x000007e000009947 */ /* 0x000fea0003800000 */
[----:B------:R-:W-:-:S04]  /*0a70*/  UIADD3 UR6, UR5, 0x1, URZ ;  /* 0x0000000105067890 */ /* 0x000fc8000fffe03f */
[----:B------:R-:W-:Y:S02]  /*0a80*/  USHF.R.S32.HI UR13, URZ, 0x1f, UR6 ;  /* 0x0000001f3f0d7899 */ /* 0x000fe40008011406 */
.L_x_917:
        /* <DEDUP_REMOVED lines=53> */
.L_x_913:
        /* <DEDUP_REMOVED lines=27> */
.L_x_915:
[----:B------:R-:W-:Y:S05]  /*0f90*/  BSYNC B0 ;  /* 0x0000000000007941 */ /* 0x000fea0003800000 */
.L_x_914:
        /* <DEDUP_REMOVED lines=27> */
.L_x_916:
        /* <DEDUP_REMOVED lines=16> */
.L_x_910:
        /* <DEDUP_REMOVED lines=41> */
.L_x_918:
        /* <DEDUP_REMOVED lines=10> */
.L_x_3261:


//--------------------- .text._Z32group_norm_nhwc_bwd_scale_kernelI11Fp16IOFp16WLi140EEv26Group_norm_nhwc_bwd_params --------------------------
	.section	.text._Z32group_norm_nhwc_bwd_scale_kernelI11Fp16IOFp16WLi140EEv26Group_norm_nhwc_bwd_params,"ax",@progbits
	.sectioninfo	@"SHI_REGISTERS=32"
	.align	128
        .global         _Z32group_norm_nhwc_bwd_scale_kernelI11Fp16IOFp16WLi140EEv26Group_norm_nhwc_bwd_params
        .type           _Z32group_norm_nhwc_bwd_scale_kernelI11Fp16IOFp16WLi140EEv26Group_norm_nhwc_bwd_params,@function
        .size           _Z32group_norm_nhwc_bwd_scale_kernelI11Fp16IOFp16WLi140EEv26Group_norm_nhwc_bwd_params,(.L_x_3262 - _Z32group_norm_nhwc_bwd_scale_kernelI11Fp16IOFp16WLi140EEv26Group_norm_nhwc_bwd_params)
        .other          _Z32group_norm_nhwc_bwd_scale_kernelI11Fp16IOFp16WLi140EEv26Group_norm_nhwc_bwd_params,@"STO_CUDA_ENTRY STV_DEFAULT"
_Z32group_norm_nhwc_bwd_scale_kernelI11Fp16IOFp16WLi140EEv26Group_norm_nhwc_bwd_params:
.text._Z32group_norm_nhwc_bwd_scale_kernelI11Fp16IOFp16WLi140EEv26Group_norm_nhwc_bwd_params:
        /* <DEDUP_REMOVED lines=70> */
.L_x_920:
[----:B0-----:R-:W-:Y:S05]  /*0460*/  BSYNC B0 ;  /* 0x0000000000007941 */ /* 0x001fea0003800000 */
.L_x_919:
        /* <DEDUP_REMOVED lines=83> */
.L_x_923:
        /* <DEDUP_REMOVED lines=9> */
.L_x_922:
[----:B------:R-:W-:Y:S01]  /*0a30*/  UIADD3 UR4, -UR4, -0x2, URZ ;  /* 0xfffffffe04047890 */ /* 0x000fe2000fffe13f */
[----:B0-----:R-:W-:-:S05]  /*0a40*/  LOP3.LUT R16, RZ, UR7, RZ, 0x33, !PT ;  /* 0x00000007ff107c12 */ /* 0x001fca000f8e33ff */
[----:B------:R-:W-:-:S13]  /*0a50*/  ISETP.NE.AND P1, PT, R16, UR4, PT ;  /* 0x0000000410007c0c */ /* 0x000fda000bf25270 */
[----:B------:R-:W-:Y:S05]  /*0a60*/  @!P1 BRA `(.L_x_921) ;  /* 0x000007e000009947 */ /* 0x000fea0003800000 */
[----:B------:R-:W-:-:S04]  /*0a70*/  UIADD3 UR6, UR5, 0x1, URZ ;  /* 0x0000000105067890 */ /* 0x000fc8000fffe03f */
[----:B------:R-:W-:Y:S02]  /*0a80*/  USHF.R.S32.HI UR13, URZ, 0x1f, UR6 ;  /* 0x0000001f3f0d7899 */ /* 0x000fe40008011406 */
.L_x_928:
        /* <DEDUP_REMOVED lines=53> */
.L_x_924:
        /* <DEDUP_REMOVED lines=27> */
.L_x_926:
[----:B------:R-:W-:Y:S05]  /*0f90*/  BSYNC B0 ;  /* 0x0000000000007941 */ /* 0x000fea0003800000 */
.L_x_925:
        /* <DEDUP_REMOVED lines=27> */
.L_x_927:
        /* <DEDUP_REMOVED lines=16> */
.L_x_921:
        /* <DEDUP_REMOVED lines=41> */
.L_x_929:
        /* <DEDUP_REMOVED lines=10> */
.L_x_3262:


//--------------------- .text._Z32group_norm_nhwc_bwd_scale_kernelI11Fp16IOFp16WLi160EEv26Group_norm_nhwc_bwd_params --------------------------
	.section	.text._Z32group_norm_nhwc_bwd_scale_kernelI11Fp16IOFp16WLi160EEv26Group_norm_nhwc_bwd_params,"ax",@progbits
	.sectioninfo	@"SHI_REGISTERS=32"
	.align	128
        .global         _Z32group_norm_nhwc_bwd_scale_kernelI11Fp16IOFp16WLi160EEv26Group_norm_nhwc_bwd_params
        .type           _Z32group_norm_nhwc_bwd_scale_kernelI11Fp16IOFp16WLi160EEv26Group_norm_nhwc_bwd_params,@function
        .size           _Z32group_norm_nhwc_bwd_scale_kernelI11Fp16IOFp16WLi160EEv26Group_norm_nhwc_bwd_params,(.L_x_3263 - _Z32group_norm_nhwc_bwd_scale_kernelI11Fp16IOFp16WLi160EEv26Group_norm_nhwc_bwd_params)
        .other          _Z32group_norm_nhwc_bwd_scale_kernelI11Fp16IOFp16WLi160EEv26Group_norm_nhwc_bwd_params,@"STO_CUDA_ENTRY STV_DEFAULT"
_Z32group_norm_nhwc_bwd_scale_kernelI11Fp16IOFp16WLi160EEv26Group_norm_nhwc_bwd_params:
.text._Z32group_norm_nhwc_bwd_scale_kernelI11Fp16IOFp16WLi160EEv26Group_norm_nhwc_bwd_params:
        /* <DEDUP_REMOVED lines=70> */
.L_x_931:
[----:B0-----:R-:W-:Y:S05]  /*0460*/  BSYNC B0 ;  /* 0x0000000000007941 */ /* 0x001fea0003800000 */
.L_x_930:
        /* <DEDUP_REMOVED lines=83> */
.L_x_934:
        /* <DEDUP_REMOVED lines=9> */
.L_x_933:
[----:B------:R-:W-:Y:S01]  /*0a30*/  UIADD3 UR4, -UR4, -0x2, URZ ;  /* 0xfffffffe04047890 */ /* 0x000fe2000fffe13f */
[----:B0-----:R-:W-:-:S05]  /*0a40*/  LOP3.LUT R16, RZ, UR7, RZ, 0x33, !PT ;  /* 0x00000007ff107c12 */ /* 0x001fca000f8e33ff */
[----:B------:R-:W-:-:S13]  /*0a50*/  ISETP.NE.AND P1, PT, R16, UR4, PT ;  /* 0x0000000410007c0c */ /* 0x000fda000bf25270 */
[----:B------:R-:W-:Y:S05]  /*0a60*/  @!P1 BRA `(.L_x_932) ;  /* 0x000007e000009947 */ /* 0x000fea0003800000 */
[----:B------:R-:W-:-:S04]  /*0a70*/  UIADD3 UR6, UR5, 0x1, URZ ;  /* 0x0000000105067890 */ /* 0x000fc8000fffe03f */
[----:B------:R-:W-:Y:S02]  /*0a80*/  USHF.R.S32.HI UR13, URZ, 0x1f, UR6 ;  /* 0x0000001f3f0d7899 */ /* 0x000fe40008011406 */
.L_x_939:
        /* <DEDUP_REMOVED lines=53> */
.L_x_935:
        /* <DEDUP_REMOVED lines=27> */
.L_x_937:
[----:B------:R-:W-:Y:S05]  /*0f90*/  BSYNC B0 ;  /* 0x0000000000007941 */ /* 0x000fea0003800000 */
.L_x_936:
        /* <DEDUP_REMOVED lines=27> */
.L_x_938:
        /* <DEDUP_REMOVED lines=16> */
.L_x_932:
        /* <DEDUP_REMOVED lines=41> */
.L_x_940:
        /* <DEDUP_REMOVED lines=10> */
.L_x_3263:


//--------------------- .text._Z30group_norm_nhwc_bwd_sum_kernelI11Fp32IOFp32WLi196EEv26Group_norm_nhwc_bwd_params --------------------------
	.section	.text._Z30group_norm_nhwc_bwd_sum_kernelI11Fp32IOFp32WLi196EEv26Group_norm_nhwc_bwd_params,"ax",@progbits
	.sectioninfo	@"SHI_REGISTERS=42"
	.align	128
        .global         _Z30group_norm_nhwc_bwd_sum_kernelI11Fp32IOFp32WLi196EEv26Group_norm_nhwc_bwd_params
        .type           _Z30group_norm_nhwc_bwd_sum_kernelI11Fp32IOFp32WLi196EEv26Group_norm_nhwc_bwd_params,@function
        .size           _Z30group_norm_nhwc_bwd_sum_kernelI11Fp32IOFp32WLi196EEv26Group_norm_nhwc_bwd_params,(.L_x_3083 - _Z30group_norm_nhwc_bwd_sum_kernelI11Fp32IOFp32WLi196EEv26Group_norm_nhwc_bwd_params)
        .other          _Z30group_norm_nhwc_bwd_sum_kernelI11Fp32IOFp32WLi196EEv26Group_norm_nhwc_bwd_params,@"STO_CUDA_ENTRY STV_DEFAULT"
_Z30group_norm_nhwc_bwd_sum_kernelI11Fp32IOFp32WLi196EEv26Group_norm_nhwc_bwd_params:
.text._Z30group_norm_nhwc_bwd_sum_kernelI11Fp32IOFp32WLi196EEv26Group_norm_nhwc_bwd_params:
[----:B------:R-:W-:Y:S02]  /*0000*/  MOV R1, c[0x0][0x28] ;  /* 0x00000a0000017a02 */ /* 0x000fe40000000f00 */
[----:B------:R-:W-:Y:S01]  /*0010*/  IABS R7, c[0x0][0x204] ;  /* 0x0000810000077a13 */ /* 0x000fe20000000000 */
[----:B------:R-:W0:Y:S01]  /*0020*/  S2R R2, SR_TID.X ;  /* 0x0000000000027919 */ /* 0x000e220000002100 */
[----:B------:R-:W-:Y:S02]  /*0030*/  ULDC.64 UR8, c[0x0][0x118] ;  /* 0x0000460000087ab9 */ /* 0x000fe40000000a00 */
[----:B------:R-:W1:Y:S01]  /*0040*/  I2F.RP R6, R7 ;  /* 0x0000000700067306 */ /* 0x000e620000209400 */
[----:B------:R-:W2:Y:S04]  /*0050*/  S2R R0, SR_CTAID.X ;  /* 0x0000000000007919 */ /* 0x000ea80000002500 */
        /* <DEDUP_REMOVED lines=9> */
[----:B------:R-:W-:Y:S01]  /*00f0*/  IMAD R9, R8, R7, RZ ;  /* 0x0000000708097224 */ /* 0x000fe200078e02ff */
[----:B------:R-:W-:-:S03]  /*0100*/  LOP3.LUT R8, RZ, c[0x0][0x204], RZ, 0x33, !PT ;  /* 0x00008100ff087a12 */ /* 0x000fc600078e33ff */
        /* <DEDUP_REMOVED lines=8> */
[----:B------:R-:W-:-:S04]  /*0190*/  LOP3.LUT R4, R18, c[0x0][0x204], RZ, 0x3c, !PT ;  /* 0x0000810012047a12 */ /* 0x000fc800078e3cff */
[----:B------:R-:W-:-:S07]  /*01a0*/  ISETP.GE.AND P2, PT, R4, RZ, PT ;  /* 0x000000ff0400720c */ /* 0x000fce0003f46270 */
[----:B------:R-:W-:Y:S02]  /*01b0*/  @P0 IADD3 R5, R5, 0x1, RZ ;  /* 0x0000000105050810 */ /* 0x000fe40007ffe0ff */
[----:B------:R-:W-:-:S04]  /*01c0*/  ISETP.NE.AND P0, PT, RZ, c[0x0][0x204], PT ;  /* 0x00008100ff007a0c */ /* 0x000fc80003f05270 */
[----:B------:R-:W-:-:S05]  /*01d0*/  @!P2 IMAD.MOV R5, RZ, RZ, -R5 ;  /* 0x000000ffff05a224 */ /* 0x000fca00078e0a05 */
[----:B------:R-:W-:Y:S02]  /*01e0*/  SEL R4, R8, R5, !P0 ;  /* 0x0000000508047207 */ /* 0x000fe40004000000 */
[----:B------:R-:W-:-:S03]  /*01f0*/  MOV R5, 0x8 ;  /* 0x0000000800057802 */ /* 0x000fc60000000f00 */
[----:B---3--:R-:W-:-:S04]  /*0200*/  IMAD R4, R21, c[0x0][0x1f0], R4 ;  /* 0x00007c0015047a24 */ /* 0x008fc800078e0204 */
[----:B------:R-:W-:-:S06]  /*0210*/  IMAD.WIDE R4, R4, R5, c[0x0][0x198] ;  /* 0x0000660004047625 */ /* 0x000fcc00078e0205 */
[----:B------:R-:W2:Y:S01]  /*0220*/  LDG.E.64 R4, [R4.64] ;  /* 0x0000000804047981 */ /* 0x000ea2000c1e1b00 */
[----:B------:R-:W0:Y:S01]  /*0230*/  I2F.U32.RP R9, c[0x0][0x204] ;  /* 0x0000810000097b06 */ /* 0x000e220000209000 */
[----:B------:R-:W-:Y:S01]  /*0240*/  SHF.R.S32.HI R19, RZ, 0x1f, R18 ;  /* 0x0000001fff137819 */ /* 0x000fe20000011412 */
[----:B------:R-:W-:Y:S01]  /*0250*/  BSSY B0, `(.L_x_941) ;  /* 0x0000035000007945 */ /* 0x000fe20003800000 */
[----:B------:R-:W1:Y:S01]  /*0260*/  S2R R25, SR_CTAID.Y ;  /* 0x0000000000197919 */ /* 0x000e620000002600 */
[----:B------:R-:W-:Y:S01]  /*0270*/  CS2R R12, SRZ ;  /* 0x00000000000c7805 */ /* 0x000fe2000001ff00 */
[----:B------:R-:W-:-:S03]  /*0280*/  CS2R R14, SRZ ;  /* 0x00000000000e7805 */ /* 0x000fc6000001ff00 */
[----:B0-----:R-:W0:Y:S01]  /*0290*/  MUFU.RCP R9, R9 ;  /* 0x0000000900097308 */ /* 0x001e220000001000 */
[----:B-1----:R-:W-:Y:S01]  /*02a0*/  IMAD R25, R25, c[0x0][0x1fc], RZ ;  /* 0x00007f0019197a24 */ /* 0x002fe200078e02ff */
[----:B0-----:R-:W-:-:S04]  /*02b0*/  IADD3 R6, R9, 0xffffffe, RZ ;  /* 0x0ffffffe09067810 */ /* 0x001fc80007ffe0ff */
[----:B------:R-:W-:Y:S02]  /*02c0*/  SHF.R.S32.HI R24, RZ, 0x1f, R25 ;  /* 0x0000001fff187819 */ /* 0x000fe40000011419 */
[----:B------:R0:W1:Y:S02]  /*02d0*/  F2I.FTZ.U32.TRUNC.NTZ R7, R6 ;  /* 0x0000000600077305 */ /* 0x000064000021f000 */
[----:B0-----:R-:W-:Y:S01]  /*02e0*/  HFMA2.MMA R6, -RZ, RZ, 0, 0 ;  /* 0x00000000ff067435 */ /* 0x001fe200000001ff */
[----:B-1----:R-:W-:-:S05]  /*02f0*/  IADD3 R11, RZ, -R7, RZ ;  /* 0x80000007ff0b7210 */ /* 0x002fca0007ffe0ff */
[----:B------:R-:W-:-:S04]  /*0300*/  IMAD R11, R11, c[0x0][0x204], RZ ;  /* 0x000081000b0b7a24 */ /* 0x000fc800078e02ff */
[----:B------:R-:W-:Y:S01]  /*0310*/  IMAD.HI.U32 R10, R7, R11, R6 ;  /* 0x0000000b070a7227 */ /* 0x000fe200078e0006 */
[----:B------:R-:W-:-:S05]  /*0320*/  HFMA2.MMA R11, -RZ, RZ, 1.875, 0 ;  /* 0x3f800000ff0b7435 */ /* 0x000fca00000001ff */
[----:B------:R-:W-:-:S05]  /*0330*/  IMAD.HI.U32 R27, R10, R3, RZ ;  /* 0x000000030a1b7227 */ /* 0x000fca00078e00ff */
[----:B------:R-:W-:-:S05]  /*0340*/  IADD3 R10, -R27, RZ, RZ ;  /* 0x000000ff1b0a7210 */ /* 0x000fca0007ffe1ff */
[----:B------:R-:W-:Y:S01]  /*0350*/  IMAD R7, R10, c[0x0][0x204], R3 ;  /* 0x000081000a077a24 */ /* 0x000fe200078e0203 */
[----:B------:R-:W-:-:S04]  /*0360*/  IADD3 R10, P3, R25, c[0x0][0x1fc], RZ ;  /* 0x00007f00190a7a10 */ /* 0x000fc80007f7e0ff */
[----:B------:R-:W-:-:S13]  /*0370*/  ISETP.GE.U32.AND P0, PT, R7, c[0x0][0x204], PT ;  /* 0x0000810007007a0c */ /* 0x000fda0003f06070 */
[----:B------:R-:W-:Y:S02]  /*0380*/  @P0 IADD3 R7, R7, -c[0x0][0x204], RZ ;  /* 0x8000810007070a10 */ /* 0x000fe40007ffe0ff */
[----:B------:R-:W-:Y:S02]  /*0390*/  @P0 IADD3 R27, R27, 0x1, RZ ;  /* 0x000000011b1b0810 */ /* 0x000fe40007ffe0ff */
[----:B------:R-:W-:Y:S02]  /*03a0*/  ISETP.GE.U32.AND P1, PT, R7, c[0x0][0x204], PT ;  /* 0x0000810007007a0c */ /* 0x000fe40003f26070 */
[----:B------:R-:W-:Y:S02]  /*03b0*/  ISETP.NE.U32.AND P0, PT, RZ, c[0x0][0x204], PT ;  /* 0x00008100ff007a0c */ /* 0x000fe40003f05070 */
[----:B------:R-:W-:-:S09]  /*03c0*/  MOV R7, RZ ;  /* 0x000000ff00077202 */ /* 0x000fd20000000f00 */
[----:B------:R-:W-:Y:S02]  /*03d0*/  @P1 IADD3 R27, R27, 0x1, RZ ;  /* 0x000000011b1b1810 */ /* 0x000fe40007ffe0ff */
[----:B------:R-:W-:Y:S02]  /*03e0*/  ISETP.LT.U32.AND P1, PT, R10, c[0x0][0x1e0], PT ;  /* 0x000078000a007a0c */ /* 0x000fe40003f21070 */
[----:B------:R-:W-:Y:S02]  /*03f0*/  SEL R27, R8, R27, !P0 ;  /* 0x0000001b081b7207 */ /* 0x000fe40004000000 */
[----:B------:R-:W-:Y:S01]  /*0400*/  ISETP.GE.U32.AND P0, PT, R18, c[0x0][0x1d8], PT ;  /* 0x0000760012007a0c */ /* 0x000fe20003f06070 */
[----:B------:R-:W-:Y:S02]  /*0410*/  CS2R R8, SRZ ;  /* 0x0000000000087805 */ /* 0x000fe4000001ff00 */
[----:B------:R-:W-:Y:S01]  /*0420*/  IMAD.MOV R26, RZ, RZ, -R27 ;  /* 0x000000ffff1a7224 */ /* 0x000fe200078e0a1b */
[----:B------:R-:W-:-:S03]  /*0430*/  ISETP.GE.AND.EX P0, PT, R19, c[0x0][0x1dc], PT, P0 ;  /* 0x0000770013007a0c */ /* 0x000fc60003f06300 */
[----:B------:R-:W-:Y:S02]  /*0440*/  IMAD R26, R26, c[0x0][0x204], R3 ;  /* 0x000081001a1a7a24 */ /* 0x000fe400078e0203 */
[----:B--2---:R-:W-:Y:S01]  /*0450*/  FFMA.FTZ R6, -R4, R4, R5 ;  /* 0x0000000404067223 */ /* 0x004fe20000010105 */
[----:B------:R-:W-:-:S04]  /*0460*/  MOV R5, c[0x0][0x1fc] ;  /* 0x00007f0000057a02 */ /* 0x000fc80000000f00 */
[----:B------:R-:W-:Y:S02]  /*0470*/  FSETP.GTU.FTZ.AND P2, PT, R6, RZ, PT ;  /* 0x000000ff0600720b */ /* 0x000fe40003f5c000 */
[----:B------:R-:W-:-:S04]  /*0480*/  LEA.HI.X.SX32 R5, R5, R24, 0x1, P3 ;  /* 0x0000001805057211 */ /* 0x000fc800018f0eff */
[----:B------:R-:W-:-:S04]  /*0490*/  ISETP.LT.AND.EX P1, PT, R5, c[0x0][0x1e4], PT, P1 ;  /* 0x0000790005007a0c */ /* 0x000fc80003f21310 */
[----:B------:R-:W-:-:S03]  /*04a0*/  SEL R10, R10, c[0x0][0x1e0], P1 ;  /* 0x000078000a0a7a07 */ /* 0x000fc60000800000 */
[----:B------:R-:W-:Y:S01]  /*04b0*/  @P2 FADD.FTZ R3, R6, c[0x0][0x1a0] ;  /* 0x0000680006032621 */ /* 0x000fe20000010000 */
[----:B------:R-:W-:-:S03]  /*04c0*/  HFMA2.MMA R6, -RZ, RZ, 0, 0 ;  /* 0x00000000ff067435 */ /* 0x000fc600000001ff */
[----:B------:R0:W1:Y:S01]  /*04d0*/  @P2 MUFU.RSQ R11, R3 ;  /* 0x00000003000b2308 */ /* 0x0000620000001400 */
[----:B------:R-:W-:Y:S01]  /*04e0*/  ISETP.GE.AND P2, PT, R25, R10, PT ;  /* 0x0000000a1900720c */ /* 0x000fe20003f46270 */
[----:B------:R-:W-:Y:S07]  /*04f0*/  @P0 BRA `(.L_x_942) ;  /* 0x000000a000000947 */ /* 0x000fee0003800000 */
[----:B------:R-:W-:Y:S01]  /*0500*/  ULDC.U8 UR4, c[0x0][0x1f4] ;  /* 0x00007d0000047ab9 */ /* 0x000fe20000000000 */
[C---:B------:R-:W-:Y:S02]  /*0510*/  SHF.L.U32 R16, R18.reuse, 0x2, RZ ;  /* 0x0000000212107819 */ /* 0x040fe400000006ff */
[----:B------:R-:W-:Y:S02]  /*0520*/  ISETP.NE.AND P1, PT, RZ, UR4, PT ;  /* 0x00000004ff007c0c */ /* 0x000fe4000bf25270 */
[----:B0-----:R-:W-:Y:S02]  /*0530*/  SHF.L.U64.HI R3, R18, 0x2, R19 ;  /* 0x0000000212037819 */ /* 0x001fe40000010213 */
[----:B------:R-:W-:-:S04]  /*0540*/  IADD3 R12, P3, R16, c[0x0][0x188], RZ ;  /* 0x00006200100c7a10 */ /* 0x000fc80007f7e0ff */
[----:B------:R-:W-:-:S05]  /*0550*/  IADD3.X R13, R3, c[0x0][0x18c], RZ, P3, !PT ;  /* 0x00006300030d7a10 */ /* 0x000fca0001ffe4ff */
[----:B------:R-:W-:Y:S01]  /*0560*/  @P1 IADD3 R16, P4, R16, c[0x0][0x190], RZ ;  /* 0x0000640010101a10 */ /* 0x000fe20007f9e0ff */
[----:B------:R-:W5:Y:S03]  /*0570*/  LDG.E.64 R12, [R12.64] ;  /* 0x000000080c0c7981 */ /* 0x000f66000c1e1b00 */
[----:B------:R-:W-:-:S05]  /*0580*/  @P1 IADD3.X R17, R3, c[0x0][0x194], RZ, P4, !PT ;  /* 0x0000650003111a10 */ /* 0x000fca00027fe4ff */
[----:B------:R0:W5:Y:S04]  /*0590*/  @P1 LDG.E.64 R14, [R16.64] ;  /* 0x00000008100e1981 */ /* 0x000168000c1e1b00 */
.L_x_942:
[----:B------:R-:W-:Y:S05]  /*05a0*/  BSYNC B0 ;  /* 0x0000000000007941 */ /* 0x000fea0003800000 */
.L_x_941:
[----:B------:R-:W-:Y:S01]  /*05b0*/  MOV R5, RZ ;  /* 0x000000ff00057202 */ /* 0x000fe20000000f00 */
[----:B0-----:R-:W-:Y:S01]  /*05c0*/  IMAD.MOV.U32 R3, RZ, RZ, RZ ;  /* 0x000000ffff037224 */ /* 0x001fe200078e00ff */
[----:B------:R-:W-:Y:S05]  /*05d0*/  @P2 BRA `(.L_x_943) ;  /* 0x0000166000002947 */ /* 0x000fea0003800000 */
[----:B------:R-:W-:Y:S01]  /*05e0*/  ULDC.U8 UR4, c[0x0][0x1f4] ;  /* 0x00007d0000047ab9 */ /* 0x000fe20000000000 */
[----:B------:R-:W-:Y:S01]  /*05f0*/  SHF.R.S32.HI R3, RZ, 0x1f, R21 ;  /* 0x0000001fff037819 */ /* 0x000fe20000011415 */
[----:B------:R-:W-:Y:S01]  /*0600*/  IMAD.WIDE.U32 R30, R21, c[0x0][0x1e8], R18 ;  /* 0x00007a00151e7a25 */ /* 0x000fe200078e0012 */
[----:B------:R-:W-:Y:S02]  /*0610*/  ISETP.NE.AND P1, PT, RZ, UR4, PT ;  /* 0x00000004ff007c0c */ /* 0x000fe4000bf25270 */
[----:B------:R-:W-:Y:S01]  /*0620*/  MOV R33, R25 ;  /* 0x0000001900217202 */ /* 0x000fe20000000f00 */
[----:B------:R-:W-:Y:S01]  /*0630*/  IMAD R6, R3, c[0x0][0x1e8], RZ ;  /* 0x00007a0003067a24 */ /* 0x000fe200078e02ff */
[-C--:B------:R-:W-:Y:S02]  /*0640*/  LOP3.LUT R32, RZ, R10.reuse, RZ, 0x33, !PT ;  /* 0x0000000aff207212 */ /* 0x080fe400078e33ff */
[----:B------:R-:W-:Y:S01]  /*0650*/  IADD3 R3, -R33, R10, RZ ;  /* 0x0000000a21037210 */ /* 0x000fe20007ffe1ff */
[----:B------:R-:W-:Y:S01]  /*0660*/  IMAD R21, R21, c[0x0][0x1ec], R6 ;  /* 0x00007b0015157a24 */ /* 0x000fe200078e0206 */
[----:B------:R-:W-:-:S04]  /*0670*/  IADD3 R5, -R33, -0x2, RZ ;  /* 0xfffffffe21057810 */ /* 0x000fc80007ffe1ff */
[----:B------:R-:W-:Y:S01]  /*0680*/  IADD3 R29, R31, R21, RZ ;  /* 0x000000151f1d7210 */ /* 0x000fe20007ffe0ff */
[----:B------:R-:W-:Y:S05]  /*0690*/  @!P1 BRA `(.L_x_944) ;  /* 0x00000a3000009947 */ /* 0x000fea0003800000 */
[----:B------:R-:W-:Y:S01]  /*06a0*/  LOP3.LUT R3, R3, 0x1, RZ, 0xc0, !PT ;  /* 0x0000000103037812 */ /* 0x000fe200078ec0ff */
[----:B------:R-:W-:Y:S01]  /*06b0*/  CS2R R6, SRZ ;  /* 0x0000000000067805 */ /* 0x000fe2000001ff00 */
[----:B------:R-:W-:Y:S01]  /*06c0*/  ISETP.NE.AND P2, PT, R5, R32, PT ;  /* 0x000000200500720c */ /* 0x000fe20003f45270 */
[----:B------:R-:W-:Y:S01]  /*06d0*/  CS2R R8, SRZ ;  /* 0x0000000000087805 */ /* 0x000fe2000001ff00 */
[----:B------:R-:W-:Y:S01]  /*06e0*/  ISETP.NE.U32.AND P1, PT, R3, 0x1, PT ;  /* 0x000000010300780c */ /* 0x000fe20003f25070 */
[----:B------:R-:W-:Y:S01]  /*06f0*/  HFMA2.MMA R3, -RZ, RZ, 0, 0 ;  /* 0x00000000ff037435 */ /* 0x000fe200000001ff */
[----:B------:R-:W-:-:S11]  /*0700*/  MOV R5, RZ ;  /* 0x000000ff00057202 */ /* 0x000fd60000000f00 */
[----:B------:R-:W-:Y:S05]  /*0710*/  @P1 BRA `(.L_x_945) ;  /* 0x0000030000001947 */ /* 0x000fea0003800000 */
[----:B------:R-:W-:Y:S01]  /*0720*/  @!P0 IMAD R24, R24, c[0x0][0x1d8], RZ ;  /* 0x0000760018188a24 */ /* 0x000fe200078e02ff */
[----:B------:R-:W-:Y:S01]  /*0730*/  CS2R R16, SRZ ;  /* 0x0000000000107805 */ /* 0x000fe2000001ff00 */
[----:B------:R-:W-:Y:S02]  /*0740*/  @!P0 IMAD.MOV.U32 R28, RZ, RZ, R30 ;  /* 0x000000ffff1c8224 */ /* 0x000fe400078e001e */
[C---:B------:R-:W-:Y:S02]  /*0750*/  @!P0 IMAD R3, R25.reuse, c[0x0][0x1dc], R24 ;  /* 0x0000770019038a24 */ /* 0x040fe400078e0218 */
[----:B------:R-:W-:-:S05]  /*0760*/  @!P0 IMAD.WIDE.U32 R6, R25, c[0x0][0x1d8], R28 ;  /* 0x0000760019068a25 */ /* 0x000fca00078e001c */
[----:B------:R-:W-:Y:S02]  /*0770*/  @!P0 IADD3 R3, R7, R3, RZ ;  /* 0x0000000307038210 */ /* 0x000fe40007ffe0ff */
[C---:B------:R-:W-:Y:S02]  /*0780*/  @!P0 SHF.L.U32 R20, R6.reuse, 0x2, RZ ;  /* 0x0000000206148819 */ /* 0x040fe400000006ff */
[----:B------:R-:W-:Y:S02]  /*0790*/  @!P0 SHF.L.U64.HI R6, R6, 0x2, R3 ;  /* 0x0000000206068819 */ /* 0x000fe40000010203 */
[----:B------:R-:W-:-:S04]  /*07a0*/  @!P0 IADD3 R18, P1, R20, c[0x0][0x180], RZ ;  /* 0x0000600014128a10 */ /* 0x000fc80007f3e0ff */
[----:B------:R-:W-:-:S05]  /*07b0*/  @!P0 IADD3.X R19, R6, c[0x0][0x184], RZ, P1, !PT ;  /* 0x0000610006138a10 */ /* 0x000fca0000ffe4ff */
[----:B------:R-:W2:Y:S01]  /*07c0*/  @!P0 LDG.E.64 R16, [R18.64] ;  /* 0x0000000812108981 */ /* 0x000ea2000c1e1b00 */
[----:B------:R-:W-:-:S04]  /*07d0*/  @!P0 IADD3 R20, P1, R20, c[0x0][0x178], RZ ;  /* 0x00005e0014148a10 */ /* 0x000fc80007f3e0ff */
[----:B------:R-:W-:Y:S02]  /*07e0*/  @!P0 IADD3.X R21, R6, c[0x0][0x17c], RZ, P1, !PT ;  /* 0x00005f0006158a10 */ /* 0x000fe40000ffe4ff */
[----:B------:R-:W-:-:S06]  /*07f0*/  CS2R R6, SRZ ;  /* 0x0000000000067805 */ /* 0x000fcc000001ff00 */
[----:B------:R0:W3:Y:S01]  /*0800*/  @!P0 LDG.E.64 R6, [R20.64] ;  /* 0x0000000814068981 */ /* 0x0000e2000c1e1b00 */
[----:B------:R-:W-:Y:S01]  /*0810*/  IADD3 R33, R33, 0x1, RZ ;  /* 0x0000000121217810 */ /* 0x000fe20007ffe0ff */
[----:B--2---:R-:W-:-:S04]  /*0820*/  FADD.FTZ R16, -R4, R16 ;  /* 0x0000001004107221 */ /* 0x004fc80000010100 */
[-C--:B-1----:R-:W-:Y:S02]  /*0830*/  FMUL.FTZ R9, R16, R11.reuse ;  /* 0x0000000b10097220 */ /* 0x082fe40000410000 */
[----:B------:R-:W-:Y:S02]  /*0840*/  FADD.FTZ R16, -R4, R17 ;  /* 0x0000001104107221 */ /* 0x000fe40000010100 */
[----:B-----5:R-:W-:Y:S02]  /*0850*/  FFMA.FTZ R3, R9, R12, R14 ;  /* 0x0000000c09037223 */ /* 0x020fe4000001000e */
[----:B------:R-:W-:Y:S02]  /*0860*/  FMUL.FTZ R16, R16, R11 ;  /* 0x0000000b10107220 */ /* 0x000fe40000410000 */
[----:B------:R-:W-:Y:S02]  /*0870*/  FMUL.FTZ R8, R3, -1.4426950216293334961 ;  /* 0xbfb8aa3b03087820 */ /* 0x000fe40000410000 */
[----:B------:R-:W-:-:S04]  /*0880*/  FFMA.FTZ R5, R16, R13, R15 ;  /* 0x0000000d10057223 */ /* 0x000fc8000001000f */
[----:B------:R-:W1:Y:S01]  /*0890*/  MUFU.EX2 R8, R8 ;  /* 0x0000000800087308 */ /* 0x000e620000000800 */
[----:B------:R-:W-:-:S07]  /*08a0*/  FMUL.FTZ R18, R5, -1.4426950216293334961 ;  /* 0xbfb8aa3b05127820 */ /* 0x000fce0000410000 */
[----:B------:R-:W2:Y:S01]  /*08b0*/  MUFU.EX2 R18, R18 ;  /* 0x0000001200127308 */ /* 0x000ea20000000800 */
[----:B-1----:R-:W-:-:S07]  /*08c0*/  FADD.FTZ R17, R8, 1 ;  /* 0x3f80000008117421 */ /* 0x002fce0000010000 */
[----:B------:R-:W1:Y:S01]  /*08d0*/  MUFU.RCP R17, R17 ;  /* 0x0000001100117308 */ /* 0x000e620000001000 */
[----:B--2---:R-:W-:-:S07]  /*08e0*/  FADD.FTZ R19, R18, 1 ;  /* 0x3f80000012137421 */ /* 0x004fce0000010000 */
[----:B0-----:R-:W0:Y:S01]  /*08f0*/  MUFU.RCP R20, R19 ;  /* 0x0000001300147308 */ /* 0x001e220000001000 */
[C---:B-1----:R-:W-:Y:S02]  /*0900*/  FADD.FTZ R22, -R17.reuse, 1 ;  /* 0x3f80000011167421 */ /* 0x042fe40000010100 */
[----:B---3--:R-:W-:Y:S02]  /*0910*/  FMUL.FTZ R6, R17, R6 ;  /* 0x0000000611067220 */ /* 0x008fe40000410000 */
[----:B------:R-:W-:Y:S02]  /*0920*/  FFMA.FTZ R3, R3, R22, 1 ;  /* 0x3f80000003037423 */ /* 0x000fe40000010016 */
[C---:B0-----:R-:W-:Y:S02]  /*0930*/  FADD.FTZ R24, -R20.reuse, 1 ;  /* 0x3f80000014187421 */ /* 0x041fe40000010100 */
[----:B------:R-:W-:Y:S02]  /*0940*/  FMUL.FTZ R7, R20, R7 ;  /* 0x0000000714077220 */ /* 0x000fe40000410000 */
[----:B------:R-:W-:-:S02]  /*0950*/  FFMA.FTZ R24, R5, R24, 1 ;  /* 0x3f80000005187423 */ /* 0x000fc40000010018 */
[----:B------:R-:W-:Y:S02]  /*0960*/  FMUL.FTZ R6, R6, R3 ;  /* 0x0000000306067220 */ /* 0x000fe40000410000 */
[----:B------:R-:W-:Y:S02]  /*0970*/  FMUL.FTZ R7, R7, R24 ;  /* 0x0000001807077220 */ /* 0x000fe40000410000 */
[----:B------:R-:W-:Y:S02]  /*0980*/  FMUL.FTZ R8, R6, R12 ;  /* 0x0000000c06087220 */ /* 0x000fe40000410000 */
[----:B------:R-:W-:Y:S02]  /*0990*/  FMUL.FTZ R3, R7, R13 ;  /* 0x0000000d07037220 */ /* 0x000fe40000410000 */
[----:B------:R-:W-:Y:S02]  /*09a0*/  FFMA.FTZ R5, R9, R8, RZ ;  /* 0x0000000809057223 */ /* 0x000fe400000100ff */
[----:B------:R-:W-:-:S02]  /*09b0*/  FADD.FTZ R8, RZ, R8 ;  /* 0x00000008ff087221 */ /* 0x000fc40000010000 */
[C---:B------:R-:W-:Y:S02]  /*09c0*/  FFMA.FTZ R5, R16.reuse, R3, R5 ;  /* 0x0000000310057223 */ /* 0x040fe40000010005 */
[----:B------:R-:W-:Y:S02]  /*09d0*/  FADD.FTZ R3, R3, R8 ;  /* 0x0000000803037221 */ /* 0x000fe40000010000 */
[----:B------:R-:W-:Y:S02]  /*09e0*/  FFMA.FTZ R8, R9, R6, RZ ;  /* 0x0000000609087223 */ /* 0x000fe400000100ff */
[----:B------:R-:W-:Y:S02]  /*09f0*/  FFMA.FTZ R9, R16, R7, RZ ;  /* 0x0000000710097223 */ /* 0x000fe400000100ff */
[----:B------:R-:W-:Y:S02]  /*0a00*/  FADD.FTZ R6, RZ, R6 ;  /* 0x00000006ff067221 */ /* 0x000fe40000010000 */
[----:B------:R-:W-:-:S02]  /*0a10*/  FADD.FTZ R7, RZ, R7 ;  /* 0x00000007ff077221 */ /* 0x000fc40000010000 */
.L_x_945:
[----:B------:R-:W-:Y:S05]  /*0a20*/  @!P2 BRA `(.L_x_943) ;  /* 0x000012100000a947 */ /* 0x000fea0003800000 */
[----:B------:R-:W-:-:S04]  /*0a30*/  IADD3 R32, R33, 0x1, RZ ;  /* 0x0000000121207810 */ /* 0x000fc80007ffe0ff */
[----:B------:R-:W-:Y:S02]  /*0a40*/  SHF.R.S32.HI R33, RZ, 0x1f, R32 ;  /* 0x0000001fff217819 */ /* 0x000fe40000011420 */
.L_x_946:
[----:B------:R-:W-:Y:S02]  /*0a50*/  @!P0 IADD3 R19, P1, R32, -0x1, RZ ;  /* 0xffffffff20138810 */ /* 0x000fe40007f3e0ff */
[----:B------:R-:W-:Y:S02]  /*0a60*/  @!P0 MOV R17, R29 ;  /* 0x0000001d00118202 */ /* 0x000fe40000000f00 */
[----:B------:R-:W-:-:S05]  /*0a70*/  @!P0 IADD3.X R16, R33, -0x1, RZ, P1, !PT ;  /* 0xffffffff21108810 */ /* 0x000fca0000ffe4ff */
[----:B------:R-:W-:Y:S01]  /*0a80*/  @!P0 IMAD R18, R16, c[0x0][0x1d8], RZ ;  /* 0x0000760010128a24 */ /* 0x000fe200078e02ff */
[----:B------:R-:W-:-:S03]  /*0a90*/  @!P0 MOV R16, R30 ;  /* 0x0000001e00108202 */ /* 0x000fc60000000f00 */
[C---:B------:R-:W-:Y:S02]  /*0aa0*/  @!P0 IMAD R21, R19.reuse, c[0x0][0x1dc], R18 ;  /* 0x0000770013158a24 */ /* 0x040fe400078e0212 */
[----:B------:R-:W-:-:S05]  /*0ab0*/  @!P0 IMAD.WIDE.U32 R16, R19, c[0x0][0x1d8], R16 ;  /* 0x0000760013108a25 */ /* 0x000fca00078e0010 */
[----:B------:R-:W-:Y:S02]  /*0ac0*/  @!P0 SHF.L.U32 R20, R16, 0x2, RZ ;  /* 0x0000000210148819 */ /* 0x000fe400000006ff */
[----:B------:R-:W-:Y:S02]  /*0ad0*/  @!P0 IADD3 R21, R17, R21, RZ ;  /* 0x0000001511158210 */ /* 0x000fe40007ffe0ff */
[----:B------:R-:W-:Y:S02]  /*0ae0*/  @!P0 IADD3 R18, P1, R20, c[0x0][0x180], RZ ;  /* 0x0000600014128a10 */ /* 0x000fe40007f3e0ff */
[----:B------:R-:W-:Y:S02]  /*0af0*/  @!P0 SHF.L.U64.HI R21, R16, 0x2, R21 ;  /* 0x0000000210158819 */ /* 0x000fe40000010215 */
[----:B------:R-:W-:Y:S02]  /*0b00*/  CS2R R16, SRZ ;  /* 0x0000000000107805 */ /* 0x000fe4000001ff00 */
[----:B------:R-:W-:-:S05]  /*0b10*/  @!P0 IADD3.X R19, R21, c[0x0][0x184], RZ, P1, !PT ;  /* 0x0000610015138a10 */ /* 0x000fca0000ffe4ff */
[----:B------:R0:W2:Y:S01]  /*0b20*/  @!P0 LDG.E.64 R16, [R18.64] ;  /* 0x0000000812108981 */ /* 0x0000a2000c1e1b00 */
[----:B------:R-:W-:Y:S01]  /*0b30*/  @!P0 MOV R23, R29 ;  /* 0x0000001d00178202 */ /* 0x000fe20000000f00 */
[----:B------:R-:W-:Y:S01]  /*0b40*/  @!P0 IMAD R25, R33, c[0x0][0x1d8], RZ ;  /* 0x0000760021198a24 */ /* 0x000fe200078e02ff */
[----:B------:R-:W-:Y:S01]  /*0b50*/  @!P0 IADD3 R20, P1, R20, c[0x0][0x178], RZ ;  /* 0x00005e0014148a10 */ /* 0x000fe20007f3e0ff */
[----:B------:R-:W-:Y:S02]  /*0b60*/  @!P0 IMAD.MOV.U32 R22, RZ, RZ, R30 ;  /* 0x000000ffff168224 */ /* 0x000fe400078e001e */
[C---:B------:R-:W-:Y:S01]  /*0b70*/  @!P0 IMAD R25, R32.reuse, c[0x0][0x1dc], R25 ;  /* 0x0000770020198a24 */ /* 0x040fe200078e0219 */
[----:B------:R-:W-:Y:S01]  /*0b80*/  @!P0 IADD3.X R21, R21, c[0x0][0x17c], RZ, P1, !PT ;  /* 0x00005f0015158a10 */ /* 0x000fe20000ffe4ff */
[----:B------:R-:W-:Y:S01]  /*0b90*/  @!P0 IMAD.WIDE.U32 R22, R32, c[0x0][0x1d8], R22 ;  /* 0x0000760020168a25 */ /* 0x000fe200078e0016 */
[----:B0-----:R-:W-:-:S04]  /*0ba0*/  CS2R R18, SRZ ;  /* 0x0000000000127805 */ /* 0x001fc8000001ff00 */
[----:B------:R-:W-:Y:S02]  /*0bb0*/  @!P0 IADD3 R25, R23, R25, RZ ;  /* 0x0000001917198210 */ /* 0x000fe40007ffe0ff */
[C---:B------:R-:W-:Y:S01]  /*0bc0*/  @!P0 SHF.L.U32 R24, R22.reuse, 0x2, RZ ;  /* 0x0000000216188819 */ /* 0x040fe200000006ff */
[----:B------:R0:W3:Y:S01]  /*0bd0*/  @!P0 LDG.E.64 R18, [R20.64] ;  /* 0x0000000814128981 */ /* 0x0000e2000c1e1b00 */
[----:B------:R-:W-:Y:S02]  /*0be0*/  @!P0 SHF.L.U64.HI R25, R22, 0x2, R25 ;  /* 0x0000000216198819 */ /* 0x000fe40000010219 */
[----:B------:R-:W-:-:S04]  /*0bf0*/  @!P0 IADD3 R22, P1, R24, c[0x0][0x180], RZ ;  /* 0x0000600018168a10 */ /* 0x000fc80007f3e0ff */
[----:B------:R-:W-:Y:S01]  /*0c00*/  @!P0 IADD3.X R23, R25, c[0x0][0x184], RZ, P1, !PT ;  /* 0x0000610019178a10 */ /* 0x000fe20000ffe4ff */
[----:B0-----:R-:W-:-:S06]  /*0c10*/  CS2R R20, SRZ ;  /* 0x0000000000147805 */ /* 0x001fcc000001ff00 */
[----:B------:R0:W4:Y:S01]  /*0c20*/  @!P0 LDG.E.64 R20, [R22.64] ;  /* 0x0000000816148981 */ /* 0x000122000c1e1b00 */
[----:B------:R-:W-:-:S04]  /*0c30*/  @!P0 IADD3 R24, P1, R24, c[0x0][0x178], RZ ;  /* 0x00005e0018188a10 */ /* 0x000fc80007f3e0ff */
[----:B------:R-:W-:Y:S01]  /*0c40*/  @!P0 IADD3.X R25, R25, c[0x0][0x17c], RZ, P1, !PT ;  /* 0x00005f0019198a10 */ /* 0x000fe20000ffe4ff */
[----:B0-----:R-:W-:-:S06]  /*0c50*/  CS2R R22, SRZ ;  /* 0x0000000000167805 */ /* 0x001fcc000001ff00 */
[----:B------:R0:W3:Y:S01]  /*0c60*/  @!P0 LDG.E.64 R22, [R24.64] ;  /* 0x0000000818168981 */ /* 0x0000e2000c1e1b00 */
[----:B--2---:R-:W-:-:S04]  /*0c70*/  FADD.FTZ R16, -R4, R16 ;  /* 0x0000001004107221 */ /* 0x004fc80000010100 */
[----:B-1----:R-:W-:-:S04]  /*0c80*/  FMUL.FTZ R35, R16, R11 ;  /* 0x0000000b10237220 */ /* 0x002fc80000410000 */
[----:B-----5:R-:W-:-:S04]  /*0c90*/  FFMA.FTZ R34, R35, R12, R14 ;  /* 0x0000000c23227223 */ /* 0x020fc8000001000e */
[----:B------:R-:W-:-:S06]  /*0ca0*/  FMUL.FTZ R36, R34, -1.4426950216293334961 ;  /* 0xbfb8aa3b22247820 */ /* 0x000fcc0000410000 */
[----:B------:R-:W1:Y:S02]  /*0cb0*/  MUFU.EX2 R36, R36 ;  /* 0x0000002400247308 */ /* 0x000e640000000800 */
[----:B-1----:R-:W-:-:S06]  /*0cc0*/  FADD.FTZ R37, R36, 1 ;  /* 0x3f80000024257421 */ /* 0x002fcc0000010000 */
[----:B------:R-:W1:Y:S01]  /*0cd0*/  MUFU.RCP R37, R37 ;  /* 0x0000002500257308 */ /* 0x000e620000001000 */
[----:B------:R-:W-:-:S04]  /*0ce0*/  FADD.FTZ R16, -R4, R17 ;  /* 0x0000001104107221 */ /* 0x000fc80000010100 */
[----:B------:R-:W-:Y:S02]  /*0cf0*/  FMUL.FTZ R16, R16, R11 ;  /* 0x0000000b10107220 */ /* 0x000fe40000410000 */
[----:B-1----:R-:W-:-:S04]  /*0d00*/  FADD.FTZ R17, -R37, 1 ;  /* 0x3f80000025117421 */ /* 0x002fc80000010100 */
[----:B0-----:R-:W-:Y:S02]  /*0d10*/  FFMA.FTZ R25, R34, R17, 1 ;  /* 0x3f80000022197423 */ /* 0x001fe40000010011 */
[----:B------:R-:W-:-:S04]  /*0d20*/  FFMA.FTZ R17, R16, R13, R15 ;  /* 0x0000000d10117223 */ /* 0x000fc8000001000f */
[----:B------:R-:W-:-:S06]  /*0d30*/  FMUL.FTZ R34, R17, -1.4426950216293334961 ;  /* 0xbfb8aa3b11227820 */ /* 0x000fcc0000410000 */
[----:B------:R-:W0:Y:S02]  /*0d40*/  MUFU.EX2 R34, R34 ;  /* 0x0000002200227308 */ /* 0x000e240000000800 */
[----:B0-----:R-:W-:-:S06]  /*0d50*/  FADD.FTZ R24, R34, 1 ;  /* 0x3f80000022187421 */ /* 0x001fcc0000010000 */
[----:B------:R-:W0:Y:S01]  /*0d60*/  MUFU.RCP R24, R24 ;  /* 0x0000001800187308 */ /* 0x000e220000001000 */
[C---:B----4-:R-:W-:Y:S02]  /*0d70*/  FADD.FTZ R38, -R4.reuse, R20 ;  /* 0x0000001404267221 */ /* 0x050fe40000010100 */
[----:B---3--:R-:W-:Y:S02]  /*0d80*/  FMUL.FTZ R18, R37, R18 ;  /* 0x0000001225127220 */ /* 0x008fe40000410000 */
[----:B------:R-:W-:Y:S02]  /*0d90*/  FADD.FTZ R34, -R4, R21 ;  /* 0x0000001504227221 */ /* 0x000fe40000010100 */
[----:B------:R-:W-:Y:S02]  /*0da0*/  FMUL.FTZ R25, R18, R25 ;  /* 0x0000001912197220 */ /* 0x000fe40000410000 */
[----:B0-----:R-:W-:-:S04]  /*0db0*/  FADD.FTZ R36, -R24, 1 ;  /* 0x3f80000018247421 */ /* 0x001fc80000010100 */
[----:B------:R-:W-:Y:S02]  /*0dc0*/  FFMA.FTZ R20, R17, R36, 1 ;  /* 0x3f80000011147423 */ /* 0x000fe40000010024 */
[----:B------:R-:W-:Y:S02]  /*0dd0*/  FMUL.FTZ R17, R38, R11 ;  /* 0x0000000b26117220 */ /* 0x000fe40000410000 */
[----:B------:R-:W-:Y:S02]  /*0de0*/  FMUL.FTZ R19, R24, R19 ;  /* 0x0000001318137220 */ /* 0x000fe40000410000 */
[----:B------:R-:W-:Y:S02]  /*0df0*/  FFMA.FTZ R18, R17, R12, R14 ;  /* 0x0000000c11127223 */ /* 0x000fe4000001000e */
[----:B------:R-:W-:Y:S02]  /*0e00*/  FMUL.FTZ R24, R34, R11 ;  /* 0x0000000b22187220 */ /* 0x000fe40000410000 */
[----:B------:R-:W-:-:S02]  /*0e10*/  FMUL.FTZ R37, R18, -1.4426950216293334961 ;  /* 0xbfb8aa3b12257820 */ /* 0x000fc40000410000 */
[----:B------:R-:W-:Y:S02]  /*0e20*/  FMUL.FTZ R20, R19, R20 ;  /* 0x0000001413147220 */ /* 0x000fe40000410000 */
[----:B------:R-:W-:Y:S02]  /*0e30*/  FFMA.FTZ R19, R24, R13, R15 ;  /* 0x0000000d18137223 */ /* 0x000fe4000001000f */
[----:B------:R-:W0:Y:S02]  /*0e40*/  MUFU.EX2 R37, R37 ;  /* 0x0000002500257308 */ /* 0x000e240000000800 */
[----:B------:R-:W-:-:S06]  /*0e50*/  FMUL.FTZ R39, R19, -1.4426950216293334961 ;  /* 0xbfb8aa3b13277820 */ /* 0x000fcc0000410000 */
[----:B------:R-:W1:Y:S01]  /*0e60*/  MUFU.EX2 R34, R39 ;  /* 0x0000002700227308 */ /* 0x000e620000000800 */
[----:B0-----:R-:W-:-:S07]  /*0e70*/  FADD.FTZ R38, R37, 1 ;  /* 0x3f80000025267421 */ /* 0x001fce0000010000 */
[----:B------:R-:W0:Y:S01]  /*0e80*/  MUFU.RCP R21, R38 ;  /* 0x0000002600157308 */ /* 0x000e220000001000 */
[----:B-1----:R-:W-:-:S07]  /*0e90*/  FADD.FTZ R34, R34, 1 ;  /* 0x3f80000022227421 */ /* 0x002fce0000010000 */
[----:B------:R-:W1:Y:S01]  /*0ea0*/  MUFU.RCP R34, R34 ;  /* 0x0000002200227308 */ /* 0x000e620000001000 */
[----:B------:R-:W-:Y:S02]  /*0eb0*/  FADD.FTZ R6, R25, R6 ;  /* 0x0000000619067221 */ /* 0x000fe40000010000 */
[----:B------:R-:W-:Y:S02]  /*0ec0*/  FFMA.FTZ R8, R35, R25, R8 ;  /* 0x0000001923087223 */ /* 0x000fe40000010008 */
[----:B------:R-:W-:Y:S02]  /*0ed0*/  FMUL.FTZ R36, R25, R12 ;  /* 0x0000000c19247220 */ /* 0x000fe40000410000 */
[C---:B0-----:R-:W-:Y:S02]  /*0ee0*/  FADD.FTZ R25, -R21.reuse, 1 ;  /* 0x3f80000015197421 */ /* 0x041fe40000010100 */
[----:B------:R-:W-:Y:S02]  /*0ef0*/  FMUL.FTZ R21, R21, R22 ;  /* 0x0000001615157220 */ /* 0x000fe40000410000 */
[----:B------:R-:W-:Y:S01]  /*0f00*/  FFMA.FTZ R18, R18, R25, 1 ;  /* 0x3f80000012127423 */ /* 0x000fe20000010019 */
[----:B------:R-:W-:Y:S01]  /*0f10*/  IADD3 R25, R32, 0x1, RZ ;  /* 0x0000000120197810 */ /* 0x000fe20007ffe0ff */
[----:B------:R-:W-:-:S02]  /*0f20*/  FADD.FTZ R7, R20, R7 ;  /* 0x0000000714077221 */ /* 0x000fc40000010000 */
[----:B-1----:R-:W-:Y:S01]  /*0f30*/  FADD.FTZ R22, -R34, 1 ;  /* 0x3f80000022167421 */ /* 0x002fe20000010100 */
[----:B------:R-:W-:Y:S01]  /*0f40*/  ISETP.GE.AND P1, PT, R25, R10, PT ;  /* 0x0000000a1900720c */ /* 0x000fe20003f26270 */
[----:B------:R-:W-:Y:S02]  /*0f50*/  FFMA.FTZ R9, R16, R20, R9 ;  /* 0x0000001410097223 */ /* 0x000fe40000010009 */
[----:B------:R-:W-:Y:S02]  /*0f60*/  FFMA.FTZ R5, R35, R36, R5 ;  /* 0x0000002423057223 */ /* 0x000fe40000010005 */
[----:B------:R-:W-:Y:S02]  /*0f70*/  FMUL.FTZ R20, R20, R13 ;  /* 0x0000000d14147220 */ /* 0x000fe40000410000 */
[----:B------:R-:W-:Y:S02]  /*0f80*/  FFMA.FTZ R22, R19, R22, 1 ;  /* 0x3f80000013167423 */ /* 0x000fe40000010016 */
[----:B------:R-:W-:-:S02]  /*0f90*/  FMUL.FTZ R21, R21, R18 ;  /* 0x0000001215157220 */ /* 0x000fc40000410000 */
[----:B------:R-:W-:Y:S02]  /*0fa0*/  FMUL.FTZ R23, R34, R23 ;  /* 0x0000001722177220 */ /* 0x000fe40000410000 */
[----:B------:R-:W-:Y:S02]  /*0fb0*/  FADD.FTZ R3, R36, R3 ;  /* 0x0000000324037221 */ /* 0x000fe40000010000 */
[----:B------:R-:W-:Y:S02]  /*0fc0*/  FFMA.FTZ R5, R16, R20, R5 ;  /* 0x0000001410057223 */ /* 0x000fe40000010005 */
[----:B------:R-:W-:Y:S02]  /*0fd0*/  FMUL.FTZ R16, R21, R12 ;  /* 0x0000000c15107220 */ /* 0x000fe40000410000 */
[----:B------:R-:W-:Y:S02]  /*0fe0*/  FMUL.FTZ R22, R23, R22 ;  /* 0x0000001617167220 */ /* 0x000fe40000410000 */
[----:B------:R-:W-:Y:S01]  /*0ff0*/  FADD.FTZ R19, R20, R3 ;  /* 0x0000000314137221 */ /* 0x000fe20000010000 */
[----:B------:R-:W-:Y:S01]  /*1000*/  IADD3 R32, P2, R32, 0x2, RZ ;  /* 0x0000000220207810 */ /* 0x000fe20007f5e0ff */
[----:B------:R-:W-:-:S02]  /*1010*/  FFMA.FTZ R5, R17, R16, R5 ;  /* 0x0000001011057223 */ /* 0x000fc40000010005 */
[----:B------:R-:W-:Y:S02]  /*1020*/  FMUL.FTZ R3, R22, R13 ;  /* 0x0000000d16037220 */ /* 0x000fe40000410000 */
[----:B------:R-:W-:Y:S01]  /*1030*/  FADD.FTZ R16, R19, R16 ;  /* 0x0000001013107221 */ /* 0x000fe20000010000 */
[----:B------:R-:W-:Y:S01]  /*1040*/  IADD3.X R33, RZ, R33, RZ, P2, !PT ;  /* 0x00000021ff217210 */ /* 0x000fe200017fe4ff */
[----:B------:R-:W-:Y:S02]  /*1050*/  FFMA.FTZ R5, R24, R3, R5 ;  /* 0x0000000318057223 */ /* 0x000fe40000010005 */
[----:B------:R-:W-:Y:S02]  /*1060*/  FADD.FTZ R6, R6, R21 ;  /* 0x0000001506067221 */ /* 0x000fe40000010000 */
[----:B------:R-:W-:Y:S02]  /*1070*/  FFMA.FTZ R8, R17, R21, R8 ;  /* 0x0000001511087223 */ /* 0x000fe40000010008 */
[----:B------:R-:W-:-:S02]  /*1080*/  FADD.FTZ R7, R7, R22 ;  /* 0x0000001607077221 */ /* 0x000fc40000010000 */
[----:B------:R-:W-:Y:S02]  /*1090*/  FFMA.FTZ R9, R24, R22, R9 ;  /* 0x0000001618097223 */ /* 0x000fe40000010009 */
[----:B------:R-:W-:Y:S01]  /*10a0*/  FADD.FTZ R3, R3, R16 ;  /* 0x0000001003037221 */ /* 0x000fe20000010000 */
[----:B------:R-:W-:Y:S05]  /*10b0*/  @!P1 BRA `(.L_x_946) ;  /* 0xfffff99000009947 */ /* 0x000fea000383ffff */
[----:B------:R-:W-:Y:S05]  /*10c0*/  BRA `(.L_x_943) ;  /* 0x00000b7000007947 */ /* 0x000fea0003800000 */
.L_x_944:
[----:B-----5:R-:W-:Y:S01]  /*10d0*/  LOP3.LUT P1, R14, R3, 0x3, RZ, 0xc0, !PT ;  /* 0x00000003030e7812 */ /* 0x020fe2000782c0ff */
[----:B------:R-:W-:Y:S01]  /*10e0*/  HFMA2.MMA R3, -RZ, RZ, 0, 0 ;  /* 0x00000000ff037435 */ /* 0x000fe200000001ff */
[----:B------:R-:W-:Y:S01]  /*10f0*/  IADD3 R32, -R32, R5, RZ ;  /* 0x0000000520207210 */ /* 0x000fe20007ffe1ff */
[----:B------:R-:W-:Y:S01]  /*1100*/  IMAD.MOV.U32 R5, RZ, RZ, RZ ;  /* 0x000000ffff057224 */ /* 0x000fe200078e00ff */
[----:B------:R-:W-:Y:S01]  /*1110*/  CS2R R6, SRZ ;  /* 0x0000000000067805 */ /* 0x000fe2000001ff00 */
[----:B------:R-:W-:-:S08]  /*1120*/  CS2R R8, SRZ ;  /* 0x0000000000087805 */ /* 0x000fd0000001ff00 */
[----:B------:R-:W-:Y:S05]  /*1130*/  @!P1 BRA `(.L_x_947) ;  /* 0x0000029000009947 */ /* 0x000fea0003800000 */
[----:B------:R-:W-:Y:S01]  /*1140*/  MOV R33, R14 ;  /* 0x0000000e00217202 */ /* 0x000fe20000000f00 */
[----:B------:R-:W-:Y:S01]  /*1150*/  CS2R R6, SRZ ;  /* 0x0000000000067805 */ /* 0x000fe2000001ff00 */
[----:B------:R-:W-:Y:S01]  /*1160*/  MOV R3, RZ ;  /* 0x000000ff00037202 */ /* 0x000fe20000000f00 */
[----:B------:R-:W-:Y:S01]  /*1170*/  CS2R R8, SRZ ;  /* 0x0000000000087805 */ /* 0x000fe2000001ff00 */
[----:B------:R-:W-:Y:S02]  /*1180*/  MOV R5, RZ ;  /* 0x000000ff00057202 */ /* 0x000fe40000000f00 */
.L_x_948:
[----:B------:R-:W-:Y:S01]  /*1190*/  @!P0 MOV R14, R30 ;  /* 0x0000001e000e8202 */ /* 0x000fe20000000f00 */
[----:B------:R-:W-:Y:S01]  /*11a0*/  @!P0 IMAD R16, R24, c[0x0][0x1d8], RZ ;  /* 0x0000760018108a24 */ /* 0x000fe200078e02ff */
[----:B------:R-:W-:-:S03]  /*11b0*/  @!P0 MOV R15, R29 ;  /* 0x0000001d000f8202 */ /* 0x000fc60000000f00 */
[C---:B------:R-:W-:Y:S02]  /*11c0*/  @!P0 IMAD R17, R25.reuse, c[0x0][0x1dc], R16 ;  /* 0x0000770019118a24 */ /* 0x040fe400078e0210 */
[----:B------:R-:W-:-:S04]  /*11d0*/  @!P0 IMAD.WIDE.U32 R14, R25, c[0x0][0x1d8], R14 ;  /* 0x00007600190e8a25 */ /* 0x000fc800078e000e */
[----:B------:R-:W-:Y:S01]  /*11e0*/  @!P0 IMAD.SHL.U32 R20, R14, 0x4, RZ ;  /* 0x000000040e148824 */ /* 0x000fe200078e00ff */
[----:B------:R-:W-:-:S04]  /*11f0*/  @!P0 IADD3 R15, R15, R17, RZ ;  /* 0x000000110f0f8210 */ /* 0x000fc80007ffe0ff */
[----:B------:R-:W-:Y:S02]  /*1200*/  @!P0 SHF.L.U64.HI R16, R14, 0x2, R15 ;  /* 0x000000020e108819 */ /* 0x000fe4000001020f */
[C---:B------:R-:W-:Y:S01]  /*1210*/  @!P0 IADD3 R22, P1, R20.reuse, c[0x0][0x180], RZ ;  /* 0x0000600014168a10 */ /* 0x040fe20007f3e0ff */
[----:B------:R-:W-:Y:S01]  /*1220*/  CS2R R14, SRZ ;  /* 0x00000000000e7805 */ /* 0x000fe2000001ff00 */
[----:B------:R-:W-:Y:S02]  /*1230*/  @!P0 IADD3 R20, P2, R20, c[0x0][0x178], RZ ;  /* 0x00005e0014148a10 */ /* 0x000fe40007f5e0ff */
[C---:B------:R-:W-:Y:S02]  /*1240*/  @!P0 IADD3.X R23, R16.reuse, c[0x0][0x184], RZ, P1, !PT ;  /* 0x0000610010178a10 */ /* 0x040fe40000ffe4ff */
[----:B------:R-:W-:Y:S02]  /*1250*/  @!P0 IADD3.X R21, R16, c[0x0][0x17c], RZ, P2, !PT ;  /* 0x00005f0010158a10 */ /* 0x000fe400017fe4ff */
[----:B------:R-:W-:Y:S01]  /*1260*/  CS2R R16, SRZ ;  /* 0x0000000000107805 */ /* 0x000fe2000001ff00 */
[----:B------:R-:W2:Y:S05]  /*1270*/  @!P0 LDG.E.64 R14, [R22.64] ;  /* 0x00000008160e8981 */ /* 0x000eaa000c1e1b00 */
[----:B------:R-:W3:Y:S01]  /*1280*/  @!P0 LDG.E.64 R16, [R20.64] ;  /* 0x0000000814108981 */ /* 0x000ee2000c1e1b00 */
[----:B------:R-:W-:-:S02]  /*1290*/  IADD3 R33, R33, -0x1, RZ ;  /* 0xffffffff21217810 */ /* 0x000fc40007ffe0ff */
[----:B------:R-:W-:Y:S02]  /*12a0*/  IADD3 R25, P2, R25, 0x1, RZ ;  /* 0x0000000119197810 */ /* 0x000fe40007f5e0ff */
[----:B------:R-:W-:Y:S02]  /*12b0*/  ISETP.NE.AND P1, PT, R33, RZ, PT ;  /* 0x000000ff2100720c */ /* 0x000fe40003f25270 */
[----:B------:R-:W-:Y:S01]  /*12c0*/  IADD3.X R24, RZ, R24, RZ, P2, !PT ;  /* 0x00000018ff187210 */ /* 0x000fe200017fe4ff */
[----:B--2---:R-:W-:-:S04]  /*12d0*/  FADD.FTZ R14, -R4, R14 ;  /* 0x0000000e040e7221 */ /* 0x004fc80000010100 */
[----:B-1----:R-:W-:Y:S02]  /*12e0*/  FMUL.FTZ R35, R14, R11 ;  /* 0x0000000b0e237220 */ /* 0x002fe40000410000 */
[----:B---3--:R-:W-:Y:S02]  /*12f0*/  FMUL.FTZ R34, R16, R12 ;  /* 0x0000000c10227220 */ /* 0x008fe40000410000 */
[----:B------:R-:W-:Y:S02]  /*1300*/  FADD.FTZ R14, -R4, R15 ;  /* 0x0000000f040e7221 */ /* 0x000fe40000010100 */
[----:B------:R-:W-:Y:S02]  /*1310*/  FADD.FTZ R6, R16, R6 ;  /* 0x0000000610067221 */ /* 0x000fe40000010000 */
[----:B------:R-:W-:Y:S02]  /*1320*/  FFMA.FTZ R8, R35, R16, R8 ;  /* 0x0000001023087223 */ /* 0x000fe40000010008 */
[----:B------:R-:W-:-:S02]  /*1330*/  FADD.FTZ R16, R34, R3 ;  /* 0x0000000322107221 */ /* 0x000fc40000010000 */
[----:B------:R-:W-:Y:S02]  /*1340*/  FFMA.FTZ R5, R35, R34, R5 ;  /* 0x0000002223057223 */ /* 0x000fe40000010005 */
[----:B------:R-:W-:Y:S02]  /*1350*/  FMUL.FTZ R14, R14, R11 ;  /* 0x0000000b0e0e7220 */ /* 0x000fe40000410000 */
[C---:B------:R-:W-:Y:S02]  /*1360*/  FMUL.FTZ R15, R17.reuse, R13 ;  /* 0x0000000d110f7220 */ /* 0x040fe40000410000 */
[----:B------:R-:W-:Y:S02]  /*1370*/  FADD.FTZ R7, R17, R7 ;  /* 0x0000000711077221 */ /* 0x000fe40000010000 */
[----:B------:R-:W-:Y:S02]  /*1380*/  FFMA.FTZ R9, R14, R17, R9 ;  /* 0x000000110e097223 */ /* 0x000fe40000010009 */
[----:B------:R-:W-:-:S02]  /*1390*/  FADD.FTZ R3, R15, R16 ;  /* 0x000000100f037221 */ /* 0x000fc40000010000 */
[----:B------:R-:W-:Y:S01]  /*13a0*/  FFMA.FTZ R5, R14, R15, R5 ;  /* 0x0000000f0e057223 */ /* 0x000fe20000010005 */
[----:B------:R-:W-:Y:S05]  /*13b0*/  @P1 BRA `(.L_x_948) ;  /* 0xfffffdd000001947 */ /* 0x000fea000383ffff */
[----:B------:R-:W-:Y:S02]  /*13c0*/  MOV R33, R25 ;  /* 0x0000001900217202 */ /* 0x000fe40000000f00 */
.L_x_947:
[----:B------:R-:W-:-:S13]  /*13d0*/  ISETP.GE.U32.AND P0, PT, R32, 0x3, PT ;  /* 0x000000032000780c */ /* 0x000fda0003f06070 */
[----:B------:R-:W-:Y:S05]  /*13e0*/  @!P0 BRA `(.L_x_943) ;  /* 0x0000085000008947 */ /* 0x000fea0003800000 */
[----:B------:R-:W-:Y:S02]  /*13f0*/  ISETP.GE.U32.AND P0, PT, R18, c[0x0][0x1d8], PT ;  /* 0x0000760012007a0c */ /* 0x000fe40003f06070 */
[----:B------:R-:W-:Y:S02]  /*1400*/  SHF.R.S32.HI R32, RZ, 0x1f, R33 ;  /* 0x0000001fff207819 */ /* 0x000fe40000011421 */
[----:B------:R-:W-:-:S13]  /*1410*/  ISETP.GE.AND.EX P0, PT, R19, c[0x0][0x1dc], PT, P0 ;  /* 0x0000770013007a0c */ /* 0x000fda0003f06300 */
.L_x_949:
[----:B------:R-:W-:Y:S01]  /*1420*/  @!P0 MOV R14, R30 ;  /* 0x0000001e000e8202 */ /* 0x000fe20000000f00 */
[----:B------:R-:W-:Y:S01]  /*1430*/  @!P0 IMAD R16, R32, c[0x0][0x1d8], RZ ;  /* 0x0000760020108a24 */ /* 0x000fe200078e02ff */
[----:B------:R-:W-:-:S03]  /*1440*/  @!P0 MOV R15, R29 ;  /* 0x0000001d000f8202 */ /* 0x000fc60000000f00 */
[C---:B------:R-:W-:Y:S02]  /*1450*/  @!P0 IMAD R17, R33.reuse, c[0x0][0x1dc], R16 ;  /* 0x0000770021118a24 */ /* 0x040fe400078e0210 */
[----:B------:R-:W-:-:S05]  /*1460*/  @!P0 IMAD.WIDE.U32 R14, R33, c[0x0][0x1d8], R14 ;  /* 0x00007600210e8a25 */ /* 0x000fca00078e000e */
[----:B------:R-:W-:Y:S02]  /*1470*/  @!P0 IADD3 R15, R15, R17, RZ ;  /* 0x000000110f0f8210 */ /* 0x000fe40007ffe0ff */
[C---:B------:R-:W-:Y:S02]  /*1480*/  @!P0 SHF.L.U32 R18, R14.reuse, 0x2, RZ ;  /* 0x000000020e128819 */ /* 0x040fe400000006ff */
[----:B------:R-:W-:Y:S02]  /*1490*/  @!P0 SHF.L.U64.HI R16, R14, 0x2, R15 ;  /* 0x000000020e108819 */ /* 0x000fe4000001020f */
[----:B------:R-:W-:Y:S01]  /*14a0*/  @!P0 IADD3 R20, P1, R18, c[0x0][0x180], RZ ;  /* 0x0000600012148a10 */ /* 0x000fe20007f3e0ff */
[----:B------:R-:W-:-:S03]  /*14b0*/  CS2R R14, SRZ ;  /* 0x00000000000e7805 */ /* 0x000fc6000001ff00 */
[----:B------:R-:W-:Y:S02]  /*14c0*/  @!P0 IADD3.X R21, R16, c[0x0][0x184], RZ, P1, !PT ;  /* 0x0000610010158a10 */ /* 0x000fe40000ffe4ff */
[----:B------:R-:W-:-:S03]  /*14d0*/  @!P0 IADD3 R18, P1, R18, c[0x0][0x178], RZ ;  /* 0x00005e0012128a10 */ /* 0x000fc60007f3e0ff */
[----:B------:R0:W2:Y:S01]  /*14e0*/  @!P0 LDG.E.64 R14, [R20.64] ;  /* 0x00000008140e8981 */ /* 0x0000a2000c1e1b00 */
[----:B------:R-:W-:Y:S02]  /*14f0*/  @!P0 IADD3.X R19, R16, c[0x0][0x17c], RZ, P1, !PT ;  /* 0x00005f0010138a10 */ /* 0x000fe40000ffe4ff */
[----:B------:R-:W-:-:S06]  /*1500*/  CS2R R16, SRZ ;  /* 0x0000000000107805 */ /* 0x000fcc000001ff00 */
[----:B------:R3:W4:Y:S01]  /*1510*/  @!P0 LDG.E.64 R16, [R18.64] ;  /* 0x0000000812108981 */ /* 0x000722000c1e1b00 */
[----:B------:R-:W-:-:S05]  /*1520*/  @!P0 IADD3 R23, P1, R33, 0x1, RZ ;  /* 0x0000000121178810 */ /* 0x000fca0007f3e0ff */
[----:B------:R-:W-:Y:S01]  /*1530*/  @!P0 IMAD.X R22, RZ, RZ, R32, P1 ;  /* 0x000000ffff168224 */ /* 0x000fe200008e0620 */
[----:B---3--:R-:W-:-:S03]  /*1540*/  @!P0 MOV R18, R30 ;  /* 0x0000001e00128202 */ /* 0x008fc60000000f00 */
[----:B------:R-:W-:Y:S01]  /*1550*/  @!P0 IMAD R22, R22, c[0x0][0x1d8], RZ ;  /* 0x0000760016168a24 */ /* 0x000fe200078e02ff */
[----:B------:R-:W-:-:S03]  /*1560*/  @!P0 MOV R19, R29 ;  /* 0x0000001d00138202 */ /* 0x000fc60000000f00 */
[C---:B------:R-:W-:Y:S02]  /*1570*/  @!P0 IMAD R25, R23.reuse, c[0x0][0x1dc], R22 ;  /* 0x0000770017198a24 */ /* 0x040fe400078e0216 */
[----:B------:R-:W-:Y:S01]  /*1580*/  @!P0 IMAD.WIDE.U32 R18, R23, c[0x0][0x1d8], R18 ;  /* 0x0000760017128a25 */ /* 0x000fe200078e0012 */
[----:B------:R-:W-:-:S04]  /*1590*/  @!P0 IADD3 R23, P1, R33, 0x2, RZ ;  /* 0x0000000221178810 */ /* 0x000fc80007f3e0ff */
[----:B0-----:R-:W-:Y:S02]  /*15a0*/  @!P0 IADD3.X R20, RZ, R32, RZ, P1, !PT ;  /* 0x00000020ff148210 */ /* 0x001fe40000ffe4ff */
[----:B------:R-:W-:Y:S02]  /*15b0*/  @!P0 IADD3 R21, R19, R25, RZ ;  /* 0x0000001913158210 */ /* 0x000fe40007ffe0ff */
[C---:B------:R-:W-:Y:S02]  /*15c0*/  @!P0 SHF.L.U32 R25, R18.reuse, 0x2, RZ ;  /* 0x0000000212198819 */ /* 0x040fe400000006ff */
[----:B------:R-:W-:Y:S01]  /*15d0*/  @!P0 SHF.L.U64.HI R24, R18, 0x2, R21 ;  /* 0x0000000212188819 */ /* 0x000fe20000010215 */
[----:B------:R-:W-:Y:S01]  /*15e0*/  @!P0 IMAD R18, R20, c[0x0][0x1d8], RZ ;  /* 0x0000760014128a24 */ /* 0x000fe200078e02ff */
[----:B------:R-:W-:Y:S01]  /*15f0*/  @!P0 MOV R20, R30 ;  /* 0x0000001e00148202 */ /* 0x000fe20000000f00 */
[----:B------:R-:W-:Y:S01]  /*1600*/  @!P0 IMAD.MOV.U32 R21, RZ, RZ, R29 ;  /* 0x000000ffff158224 */ /* 0x000fe200078e001d */
[----:B------:R-:W-:Y:S01]  /*1610*/  @!P0 IADD3 R22, P1, R25, c[0x0][0x178], RZ ;  /* 0x00005e0019168a10 */ /* 0x000fe20007f3e0ff */
[----:B------:R-:W-:-:S02]  /*1620*/  @!P0 IMAD R35, R23, c[0x0][0x1dc], R18 ;  /* 0x0000770017238a24 */ /* 0x000fc400078e0212 */
[----:B------:R-:W-:Y:S01]  /*1630*/  @!P0 IMAD.WIDE.U32 R20, R23, c[0x0][0x1d8], R20 ;  /* 0x0000760017148a25 */ /* 0x000fe200078e0014 */
[----:B------:R-:W-:Y:S01]  /*1640*/  CS2R R18, SRZ ;  /* 0x0000000000127805 */ /* 0x000fe2000001ff00 */
[----:B------:R-:W-:-:S03]  /*1650*/  @!P0 IADD3.X R23, R24, c[0x0][0x17c], RZ, P1, !PT ;  /* 0x00005f0018178a10 */ /* 0x000fc60000ffe4ff */
[----:B------:R-:W-:Y:S02]  /*1660*/  @!P0 IADD3 R35, R21, R35, RZ ;  /* 0x0000002315238210 */ /* 0x000fe40007ffe0ff */
[----:B------:R0:W3:Y:S01]  /*1670*/  @!P0 LDG.E.64 R18, [R22.64] ;  /* 0x0000000816128981 */ /* 0x0000e2000c1e1b00 */
[C---:B------:R-:W-:Y:S02]  /*1680*/  @!P0 SHF.L.U32 R34, R20.reuse, 0x2, RZ ;  /* 0x0000000214228819 */ /* 0x040fe400000006ff */
[----:B------:R-:W-:Y:S02]  /*1690*/  @!P0 SHF.L.U64.HI R35, R20, 0x2, R35 ;  /* 0x0000000214238819 */ /* 0x000fe40000010223 */
[----:B------:R-:W-:Y:S01]  /*16a0*/  CS2R R20, SRZ ;  /* 0x0000000000147805 */ /* 0x000fe2000001ff00 */
[----:B0-----:R-:W-:-:S04]  /*16b0*/  @!P0 IADD3 R22, P1, R25, c[0x0][0x180], RZ ;  /* 0x0000600019168a10 */ /* 0x001fc80007f3e0ff */
[----:B------:R-:W-:Y:S02]  /*16c0*/  @!P0 IADD3.X R23, R24, c[0x0][0x184], RZ, P1, !PT ;  /* 0x0000610018178a10 */ /* 0x000fe40000ffe4ff */
[----:B------:R-:W-:-:S03]  /*16d0*/  @!P0 IADD3 R24, P1, R34, c[0x0][0x180], RZ ;  /* 0x0000600022188a10 */ /* 0x000fc60007f3e0ff */
[----:B------:R0:W5:Y:S01]  /*16e0*/  @!P0 LDG.E.64 R20, [R22.64] ;  /* 0x0000000816148981 */ /* 0x000162000c1e1b00 */
[----:B------:R-:W-:Y:S02]  /*16f0*/  @!P0 IADD3.X R25, R35, c[0x0][0x184], RZ, P1, !PT ;  /* 0x0000610023198a10 */ /* 0x000fe40000ffe4ff */
[----:B------:R-:W-:Y:S01]  /*1700*/  @!P0 IADD3 R34, P1, R34, c[0x0][0x178], RZ ;  /* 0x00005e0022228a10 */ /* 0x000fe20007f3e0ff */
[----:B0-----:R-:W-:-:S03]  /*1710*/  CS2R R22, SRZ ;  /* 0x0000000000167805 */ /* 0x001fc6000001ff00 */
[----:B------:R-:W-:-:S03]  /*1720*/  @!P0 IADD3.X R35, R35, c[0x0][0x17c], RZ, P1, !PT ;  /* 0x00005f0023238a10 */ /* 0x000fc60000ffe4ff */
[----:B------:R0:W3:Y:S02]  /*1730*/  @!P0 LDG.E.64 R22, [R24.64] ;  /* 0x0000000818168981 */ /* 0x0000e4000c1e1b00 */
[----:B0-----:R-:W-:-:S06]  /*1740*/  CS2R R24, SRZ ;  /* 0x0000000000187805 */ /* 0x001fcc000001ff00 */
[----:B------:R4:W3:Y:S01]  /*1750*/  @!P0 LDG.E.64 R24, [R34.64] ;  /* 0x0000000822188981 */ /* 0x0008e2000c1e1b00 */
[----:B------:R-:W-:Y:S02]  /*1760*/  @!P0 MOV R38, R30 ;  /* 0x0000001e00268202 */ /* 0x000fe40000000f00 */
[----:B------:R-:W-:Y:S01]  /*1770*/  @!P0 MOV R39, R29 ;  /* 0x0000001d00278202 */ /* 0x000fe20000000f00 */
[----:B--2---:R-:W-:-:S04]  /*1780*/  FADD.FTZ R14, -R4, R14 ;  /* 0x0000000e040e7221 */ /* 0x004fc80000010100 */
[----:B-1----:R-:W-:Y:S02]  /*1790*/  FMUL.FTZ R37, R14, R11 ;  /* 0x0000000b0e257220 */ /* 0x002fe40000410000 */
[C---:B----4-:R-:W-:Y:S02]  /*17a0*/  FADD.FTZ R34, R16.reuse, R6 ;  /* 0x0000000610227221 */ /* 0x050fe40000010000 */
[----:B------:R-:W-:Y:S02]  /*17b0*/  FFMA.FTZ R8, R37, R16, R8 ;  /* 0x0000001025087223 */ /* 0x000fe40000010008 */
[----:B------:R-:W-:-:S04]  /*17c0*/  FMUL.FTZ R16, R16, R12 ;  /* 0x0000000c10107220 */ /* 0x000fc80000410000 */
[----:B------:R-:W-:Y:S01]  /*17d0*/  FFMA.FTZ R35, R37, R16, R5 ;  /* 0x0000001025237223 */ /* 0x000fe20000010005 */
[----:B------:R-:W-:Y:S01]  /*17e0*/  @!P0 IADD3 R5, P1, R33, 0x3, RZ ;  /* 0x0000000321058810 */ /* 0x000fe20007f3e0ff */
[----:B------:R-:W-:-:S03]  /*17f0*/  FADD.FTZ R36, R16, R3 ;  /* 0x0000000310247221 */ /* 0x000fc60000010000 */
[----:B------:R-:W-:Y:S01]  /*1800*/  @!P0 IADD3.X R6, RZ, R32, RZ, P1, !PT ;  /* 0x00000020ff068210 */ /* 0x000fe20000ffe4ff */
[----:B------:R-:W-:-:S04]  /*1810*/  @!P0 IMAD.WIDE.U32 R38, R5, c[0x0][0x1d8], R38 ;  /* 0x0000760005268a25 */ /* 0x000fc800078e0026 */
[----:B------:R-:W-:Y:S02]  /*1820*/  @!P0 IMAD R6, R6, c[0x0][0x1d8], RZ ;  /* 0x0000760006068a24 */ /* 0x000fe400078e02ff */
[----:B------:R-:W-:Y:S02]  /*1830*/  @!P0 IMAD.SHL.U32 R16, R38, 0x4, RZ ;  /* 0x0000000426108824 */ /* 0x000fe400078e00ff */
[----:B------:R-:W-:Y:S02]  /*1840*/  @!P0 IMAD R3, R5, c[0x0][0x1dc], R6 ;  /* 0x0000770005038a24 */ /* 0x000fe400078e0206 */
[----:B------:R-:W-:Y:S01]  /*1850*/  FADD.FTZ R6, -R4, R15 ;  /* 0x0000000f04067221 */ /* 0x000fe20000010100 */
[----:B------:R-:W-:Y:S02]  /*1860*/  @!P0 IADD3 R14, P1, R16, c[0x0][0x180], RZ ;  /* 0x00006000100e8a10 */ /* 0x000fe40007f3e0ff */
[----:B------:R-:W-:Y:S01]  /*1870*/  @!P0 IADD3 R5, R39, R3, RZ ;  /* 0x0000000327058210 */ /* 0x000fe20007ffe0ff */
[----:B------:R-:W-:-:S02]  /*1880*/  FMUL.FTZ R6, R6, R11 ;  /* 0x0000000b06067220 */ /* 0x000fc40000410000 */
[C---:B------:R-:W-:Y:S01]  /*1890*/  FADD.FTZ R3, R17.reuse, R7 ;  /* 0x0000000711037221 */ /* 0x040fe20000010000 */
[----:B------:R-:W-:Y:S01]  /*18a0*/  @!P0 SHF.L.U64.HI R5, R38, 0x2, R5 ;  /* 0x0000000226058819 */ /* 0x000fe20000010205 */
[----:B------:R-:W-:Y:S02]  /*18b0*/  FFMA.FTZ R9, R6, R17, R9 ;  /* 0x0000001106097223 */ /* 0x000fe40000010009 */
[----:B------:R-:W-:Y:S01]  /*18c0*/  FMUL.FTZ R17, R17, R13 ;  /* 0x0000000d11117220 */ /* 0x000fe20000410000 */
[----:B------:R-:W-:-:S03]  /*18d0*/  @!P0 IADD3.X R15, R5, c[0x0][0x184], RZ, P1, !PT ;  /* 0x00006100050f8a10 */ /* 0x000fc60000ffe4ff */
[----:B------:R-:W-:Y:S02]  /*18e0*/  FFMA.FTZ R35, R6, R17, R35 ;  /* 0x0000001106237223 */ /* 0x000fe40000010023 */
[----:B------:R-:W-:Y:S01]  /*18f0*/  CS2R R6, SRZ ;  /* 0x0000000000067805 */ /* 0x000fe2000001ff00 */
[----:B------:R-:W-:Y:S01]  /*1900*/  @!P0 IADD3 R16, P1, R16, c[0x0][0x178], RZ ;  /* 0x00005e0010108a10 */ /* 0x000fe20007f3e0ff */
[----:B------:R-:W-:-:S04]  /*1910*/  FADD.FTZ R36, R17, R36 ;  /* 0x0000002411247221 */ /* 0x000fc80000010000 */
[----:B------:R0:W2:Y:S01]  /*1920*/  @!P0 LDG.E.64 R6, [R14.64] ;  /* 0x000000080e068981 */ /* 0x0000a2000c1e1b00 */
[----:B------:R-:W-:Y:S01]  /*1930*/  @!P0 IADD3.X R17, R5, c[0x0][0x17c], RZ, P1, !PT ;  /* 0x00005f0005118a10 */ /* 0x000fe20000ffe4ff */
[----:B0-----:R-:W-:-:S06]  /*1940*/  CS2R R14, SRZ ;  /* 0x00000000000e7805 */ /* 0x001fcc000001ff00 */
[----:B------:R0:W4:Y:S01]  /*1950*/  @!P0 LDG.E.64 R14, [R16.64] ;  /* 0x00000008100e8981 */ /* 0x000122000c1e1b00 */
[----:B-----5:R-:W-:Y:S01]  /*1960*/  FADD.FTZ R20, -R4, R20 ;  /* 0x0000001404147221 */ /* 0x020fe20000010100 */
[----:B------:R-:W-:Y:S01]  /*1970*/  IADD3 R33, P2, R33, 0x4, RZ ;  /* 0x0000000421217810 */ /* 0x000fe20007f5e0ff */
[----:B---3--:R-:W-:Y:S02]  /*1980*/  FADD.FTZ R37, R34, R18 ;  /* 0x0000001222257221 */ /* 0x008fe40000010000 */
[----:B------:R-:W-:Y:S01]  /*1990*/  FMUL.FTZ R39, R20, R11 ;  /* 0x0000000b14277220 */ /* 0x000fe20000410000 */
[----:B------:R-:W-:Y:S01]  /*19a0*/  ISETP.GE.AND P1, PT, R33, R10, PT ;  /* 0x0000000a2100720c */ /* 0x000fe20003f26270 */
[----:B------:R-:W-:Y:S01]  /*19b0*/  FMUL.FTZ R20, R19, R13 ;  /* 0x0000000d13147220 */ /* 0x000fe20000410000 */
[----:B------:R-:W-:Y:S01]  /*19c0*/  IADD3.X R32, RZ, R32, RZ, P2, !PT ;  /* 0x00000020ff207210 */ /* 0x000fe200017fe4ff */
[----:B------:R-:W-:Y:S02]  /*19d0*/  FFMA.FTZ R5, R39, R18, R8 ;  /* 0x0000001227057223 */ /* 0x000fe40000010008 */
[----:B------:R-:W-:-:S02]  /*19e0*/  FMUL.FTZ R18, R18, R12 ;  /* 0x0000000c12127220 */ /* 0x000fc40000410000 */
[----:B------:R-:W-:Y:S02]  /*19f0*/  FADD.FTZ R8, -R4, R21 ;  /* 0x0000001504087221 */ /* 0x000fe40000010100 */
[----:B------:R-:W-:Y:S02]  /*1a00*/  FFMA.FTZ R35, R39, R18, R35 ;  /* 0x0000001227237223 */ /* 0x000fe40000010023 */
[----:B------:R-:W-:Y:S02]  /*1a10*/  FADD.FTZ R21, R36, R18 ;  /* 0x0000001224157221 */ /* 0x000fe40000010000 */
[----:B------:R-:W-:Y:S02]  /*1a20*/  FADD.FTZ R22, -R4, R22 ;  /* 0x0000001604167221 */ /* 0x000fe40000010100 */
[----:B------:R-:W-:Y:S02]  /*1a30*/  FMUL.FTZ R18, R8, R11 ;  /* 0x0000000b08127220 */ /* 0x000fe40000410000 */
[----:B------:R-:W-:-:S02]  /*1a40*/  FADD.FTZ R8, R3, R19 ;  /* 0x0000001303087221 */ /* 0x000fc40000010000 */
[----:B------:R-:W-:Y:S02]  /*1a50*/  FMUL.FTZ R22, R22, R11 ;  /* 0x0000000b16167220 */ /* 0x000fe40000410000 */
[----:B0-----:R-:W-:Y:S02]  /*1a60*/  FFMA.FTZ R16, R18, R19, R9 ;  /* 0x0000001312107223 */ /* 0x001fe40000010009 */
[----:B------:R-:W-:Y:S02]  /*1a70*/  FADD.FTZ R34, R20, R21 ;  /* 0x0000001514227221 */ /* 0x000fe40000010000 */
[----:B------:R-:W-:Y:S02]  /*1a80*/  FFMA.FTZ R35, R18, R20, R35 ;  /* 0x0000001412237223 */ /* 0x000fe40000010023 */
[----:B------:R-:W-:Y:S02]  /*1a90*/  FMUL.FTZ R3, R24, R12 ;  /* 0x0000000c18037220 */ /* 0x000fe40000410000 */
[----:B------:R-:W-:-:S02]  /*1aa0*/  FADD.FTZ R18, -R4, R23 ;  /* 0x0000001704127221 */ /* 0x000fc40000010100 */
[----:B------:R-:W-:Y:S02]  /*1ab0*/  FFMA.FTZ R5, R22, R24, R5 ;  /* 0x0000001816057223 */ /* 0x000fe40000010005 */
[----:B------:R-:W-:Y:S02]  /*1ac0*/  FADD.FTZ R20, R34, R3 ;  /* 0x0000000322147221 */ /* 0x000fe40000010000 */
[----:B------:R-:W-:Y:S02]  /*1ad0*/  FFMA.FTZ R22, R22, R3, R35 ;  /* 0x0000000316167223 */ /* 0x000fe40000010023 */
[----:B------:R-:W-:Y:S02]  /*1ae0*/  FMUL.FTZ R9, R25, R13 ;  /* 0x0000000d19097220 */ /* 0x000fe40000410000 */
[----:B------:R-:W-:Y:S02]  /*1af0*/  FMUL.FTZ R3, R18, R11 ;  /* 0x0000000b12037220 */ /* 0x000fe40000410000 */
[----:B------:R-:W-:-:S02]  /*1b00*/  FADD.FTZ R19, R9, R20 ;  /* 0x0000001409137221 */ /* 0x000fc40000010000 */
[C---:B------:R-:W-:Y:S02]  /*1b10*/  FFMA.FTZ R16, R3.reuse, R25, R16 ;  /* 0x0000001903107223 */ /* 0x040fe40000010010 */
[----:B------:R-:W-:Y:S02]  /*1b20*/  FFMA.FTZ R9, R3, R9, R22 ;  /* 0x0000000903097223 */ /* 0x000fe40000010016 */
[----:B------:R-:W-:Y:S02]  /*1b30*/  FADD.FTZ R37, R37, R24 ;  /* 0x0000001825257221 */ /* 0x000fe40000010000 */
[----:B------:R-:W-:Y:S02]  /*1b40*/  FADD.FTZ R18, R8, R25 ;  /* 0x0000001908127221 */ /* 0x000fe40000010000 */
[C---:B--2---:R-:W-:Y:S02]  /*1b50*/  FADD.FTZ R6, -R4.reuse, R6 ;  /* 0x0000000604067221 */ /* 0x044fe40000010100 */
[----:B------:R-:W-:-:S02]  /*1b60*/  FADD.FTZ R20, -R4, R7 ;  /* 0x0000000704147221 */ /* 0x000fc40000010100 */
[-C--:B------:R-:W-:Y:S02]  /*1b70*/  FMUL.FTZ R3, R6, R11.reuse ;  /* 0x0000000b06037220 */ /* 0x080fe40000410000 */
[----:B------:R-:W-:Y:S02]  /*1b80*/  FMUL.FTZ R20, R20, R11 ;  /* 0x0000000b14147220 */ /* 0x000fe40000410000 */
[----:B----4-:R-:W-:Y:S02]  /*1b90*/  FADD.FTZ R6, R37, R14 ;  /* 0x0000000e25067221 */ /* 0x010fe40000010000 */
[----:B------:R-:W-:Y:S02]  /*1ba0*/  FFMA.FTZ R8, R3, R14, R5 ;  /* 0x0000000e03087223 */ /* 0x000fe40000010005 */
[----:B------:R-:W-:Y:S02]  /*1bb0*/  FMUL.FTZ R14, R14, R12 ;  /* 0x0000000c0e0e7220 */ /* 0x000fe40000410000 */
[----:B------:R-:W-:-:S02]  /*1bc0*/  FMUL.FTZ R17, R15, R13 ;  /* 0x0000000d0f117220 */ /* 0x000fc40000410000 */
[----:B------:R-:W-:Y:S02]  /*1bd0*/  FADD.FTZ R22, R19, R14 ;  /* 0x0000000e13167221 */ /* 0x000fe40000010000 */
[----:B------:R-:W-:Y:S02]  /*1be0*/  FFMA.FTZ R5, R3, R14, R9 ;  /* 0x0000000e03057223 */ /* 0x000fe40000010009 */
[----:B------:R-:W-:Y:S02]  /*1bf0*/  FADD.FTZ R7, R18, R15 ;  /* 0x0000000f12077221 */ /* 0x000fe40000010000 */
[C---:B------:R-:W-:Y:S02]  /*1c00*/  FFMA.FTZ R9, R20.reuse, R15, R16 ;  /* 0x0000000f14097223 */ /* 0x040fe40000010010 */
[----:B------:R-:W-:Y:S02]  /*1c10*/  FADD.FTZ R3, R17, R22 ;  /* 0x0000001611037221 */ /* 0x000fe40000010000 */
[----:B------:R-:W-:Y:S01]  /*1c20*/  FFMA.FTZ R5, R20, R17, R5 ;  /* 0x0000001114057223 */ /* 0x000fe20000010005 */
[----:B------:R-:W-:Y:S05]  /*1c30*/  @!P1 BRA `(.L_x_949) ;  /* 0xfffff7e000009947 */ /* 0x000fea000383ffff */
.L_x_943:
[----:B------:R-:W-:Y:S01]  /*1c40*/  ISETP.NE.AND P0, PT, R26, RZ, PT ;  /* 0x000000ff1a00720c */ /* 0x000fe20003f05270 */
[----:B------:R-:W-:Y:S01]  /*1c50*/  IMAD R4, R2, 0xc, RZ ;  /* 0x0000000c02047824 */ /* 0x000fe200078e02ff */
[----:B------:R-:W-:Y:S02]  /*1c60*/  BSSY B0, `(.L_x_950) ;  /* 0x0000118000007945 */ /* 0x000fe40003800000 */
[----:B-1----:R-:W-:-:S02]  /*1c70*/  SEL R11, RZ, 0x1, P0 ;  /* 0x00000001ff0b7807 */ /* 0x002fc40000000000 */
[----:B------:R-:W-:Y:S01]  /*1c80*/  ISETP.GT.U32.AND P0, PT, R2, 0x1b, PT ;  /* 0x0000001b0200780c */ /* 0x000fe20003f04070 */
[----:B------:R0:W-:Y:S04]  /*1c90*/  STS [R4+0x214], R5 ;  /* 0x0002140504007388 */ /* 0x0001e80000000800 */
[----:B------:R0:W-:Y:S04]  /*1ca0*/  STS [R4+0x218], R3 ;  /* 0x0002180304007388 */ /* 0x0001e80000000800 */
[----:B------:R0:W-:Y:S04]  /*1cb0*/  STS [R4+0x210], R11 ;  /* 0x0002100b04007388 */ /* 0x0001e80000000800 */
[----:B------:R-:W-:Y:S06]  /*1cc0*/  BAR.SYNC.DEFER_BLOCKING 0x0 ;  /* 0x0000000000007b1d */ /* 0x000fec0000010000 */
[----:B------:R-:W-:Y:S05]  /*1cd0*/  @P0 BRA `(.L_x_951) ;  /* 0x0000110000000947 */ /* 0x000fea0003800000 */
[----:B0-----:R-:W-:Y:S01]  /*1ce0*/  IMAD R3, R2, 0x54, RZ ;  /* 0x0000005402037824 */ /* 0x001fe200078e02ff */
[----:B------:R-:W0:Y:S01]  /*1cf0*/  S2R R33, SR_LANEID ;  /* 0x0000000000217919 */ /* 0x000e220000000000 */
[----:B------:R-:W-:-:S03]  /*1d00*/  UMOV UR4, 0xfffffff ;  /* 0x0fffffff00047882 */ /* 0x000fc60000000000 */
[----:B------:R-:W1:Y:S04]  /*1d10*/  LDS R10, [R3+0x21c] ;  /* 0x00021c00030a7984 */ /* 0x000e680000000800 */
[----:B------:R-:W2:Y:S04]  /*1d20*/  LDS R23, [R3+0x228] ;  /* 0x0002280003177984 */ /* 0x000ea80000000800 */
[----:B------:R-:W3:Y:S04]  /*1d30*/  LDS R30, [R3+0x234] ;  /* 0x00023400031e7984 */ /* 0x000ee80000000800 */
[----:B------:R-:W4:Y:S04]  /*1d40*/  LDS R31, [R3+0x240] ;  /* 0x00024000031f7984 */ /* 0x000f280000000800 */
[----:B------:R-:W-:Y:S04]  /*1d50*/  LDS R11, [R3+0x220] ;  /* 0x00022000030b7984 */ /* 0x000fe80000000800 */
[----:B------:R-:W0:Y:S04]  /*1d60*/  LDS R20, [R3+0x214] ;  /* 0x0002140003147984 */ /* 0x000e280000000800 */
[----:B------:R-:W-:Y:S04]  /*1d70*/  LDS R19, [R3+0x224] ;  /* 0x0002240003137984 */ /* 0x000fe80000000800 */
[----:B------:R-:W0:Y:S04]  /*1d80*/  LDS R22, [R3+0x218] ;  /* 0x0002180003167984 */ /* 0x000e280000000800 */
[----:B------:R-:W0:Y:S04]  /*1d90*/  LDS R18, [R3+0x24c] ;  /* 0x00024c0003127984 */ /* 0x000e280000000800 */
[----:B------:R-:W0:Y:S04]  /*1da0*/  LDS R24, [R3+0x22c] ;  /* 0x00022c0003187984 */ /* 0x000e280000000800 */
[----:B------:R-:W0:Y:S01]  /*1db0*/  LDS R28, [R3+0x230] ;  /* 0x00023000031c7984 */ /* 0x000e220000000800 */
[----:B-1----:R-:W-:-:S03]  /*1dc0*/  ISETP.NE.AND P0, PT, R10, RZ, PT ;  /* 0x000000ff0a00720c */ /* 0x002fc60003f05270 */
[----:B------:R-:W1:Y:S01]  /*1dd0*/  LDS R17, [R3+0x258] ;  /* 0x0002580003117984 */ /* 0x000e620000000800 */
[----:B--2---:R-:W-:-:S03]  /*1de0*/  ISETP.NE.AND P1, PT, R23, RZ, PT ;  /* 0x000000ff1700720c */ /* 0x004fc60003f25270 */
[----:B------:R-:W2:Y:S01]  /*1df0*/  LDS R25, [R3+0x238] ;  /* 0x0002380003197984 */ /* 0x000ea20000000800 */
[----:B---3--:R-:W-:-:S03]  /*1e00*/  ISETP.NE.AND P2, PT, R30, RZ, PT ;  /* 0x000000ff1e00720c */ /* 0x008fc60003f45270 */
[----:B------:R-:W3:Y:S01]  /*1e10*/  LDS R29, [R3+0x23c] ;  /* 0x00023c00031d7984 */ /* 0x000ee20000000800 */
[----:B----4-:R-:W-:-:S03]  /*1e20*/  ISETP.NE.AND P3, PT, R31, RZ, PT ;  /* 0x000000ff1f00720c */ /* 0x010fc60003f65270 */
[----:B------:R-:W4:Y:S04]  /*1e30*/  LDS R21, [R3+0x210] ;  /* 0x0002100003157984 */ /* 0x000f280000000800 */
[----:B-----5:R-:W4:Y:S01]  /*1e40*/  LDS R15, [R3+0x244] ;  /* 0x00024400030f7984 */ /* 0x020f220000000800 */
[----:B0-----:R-:W-:-:S03]  /*1e50*/  @!P0 FADD.FTZ R11, R11, R20 ;  /* 0x000000140b0b8221 */ /* 0x001fc60000010000 */
[----:B------:R-:W0:Y:S04]  /*1e60*/  LDS R16, [R3+0x248] ;  /* 0x0002480003107984 */ /* 0x000e280000000800 */
[----:B------:R-:W0:Y:S01]  /*1e70*/  LDS R14, [R3+0x250] ;  /* 0x00025000030e7984 */ /* 0x000e220000000800 */
[----:B------:R-:W-:-:S03]  /*1e80*/  @!P0 FADD.FTZ R19, R19, R22 ;  /* 0x0000001613138221 */ /* 0x000fc60000010000 */
[----:B------:R-:W0:Y:S01]  /*1e90*/  LDS R13, [R3+0x254] ;  /* 0x00025400030d7984 */ /* 0x000e220000000800 */
[----:B------:R-:W-:-:S03]  /*1ea0*/  ISETP.NE.AND P0, PT, R18, RZ, PT ;  /* 0x000000ff1200720c */ /* 0x000fc60003f05270 */
[----:B------:R-:W0:Y:S01]  /*1eb0*/  LDS R5, [R3+0x25c] ;  /* 0x00025c0003057984 */ /* 0x000e220000000800 */
[----:B------:R-:W-:Y:S01]  /*1ec0*/  @!P1 FADD.FTZ R24, R11, R24 ;  /* 0x000000180b189221 */ /* 0x000fe20000010000 */
[----:B------:R-:W-:Y:S02]  /*1ed0*/  SHF.R.U32.HI R11, RZ, 0x2, R33 ;  /* 0x00000002ff0b7819 */ /* 0x000fe40000011621 */
[----:B------:R-:W0:Y:S01]  /*1ee0*/  LDS R12, [R3+0x260] ;  /* 0x00026000030c7984 */ /* 0x000e220000000800 */
[----:B------:R-:W-:Y:S01]  /*1ef0*/  @!P1 FADD.FTZ R28, R19, R28 ;  /* 0x0000001c131c9221 */ /* 0x000fe20000010000 */
[----:B-1----:R-:W-:Y:S01]  /*1f00*/  ISETP.NE.AND P1, PT, R17, RZ, PT ;  /* 0x000000ff1100720c */ /* 0x002fe20003f25270 */
[----:B--2---:R-:W-:Y:S02]  /*1f10*/  @!P2 FADD.FTZ R25, R24, R25 ;  /* 0x000000191819a221 */ /* 0x004fe40000010000 */
[----:B---3--:R-:W-:Y:S01]  /*1f20*/  @!P2 FADD.FTZ R29, R28, R29 ;  /* 0x0000001d1c1da221 */ /* 0x008fe20000010000 */
[----:B----4-:R-:W-:Y:S01]  /*1f30*/  IADD3 R21, R23, R10, R21 ;  /* 0x0000000a17157210 */ /* 0x010fe20007ffe015 */
[----:B------:R-:W-:-:S03]  /*1f40*/  IMAD.WIDE.U32 R10, R11, 0x24924925, RZ ;  /* 0x249249250b0a7825 */ /* 0x000fc600078e00ff */
[----:B------:R-:W-:Y:S01]  /*1f50*/  IADD3 R21, R31, R21, R30 ;  /* 0x000000151f157210 */ /* 0x000fe20007ffe01e */
[----:B------:R-:W-:Y:S02]  /*1f60*/  @!P3 FADD.FTZ R15, R25, R15 ;  /* 0x0000000f190fb221 */ /* 0x000fe40000010000 */
[----:B------:R-:W-:Y:S02]  /*1f70*/  IMAD R10, R11, -0x1c, R33 ;  /* 0xffffffe40b0a7824 */ /* 0x000fe400078e0221 */
[----:B0-----:R-:W-:Y:S02]  /*1f80*/  @!P3 FADD.FTZ R16, R29, R16 ;  /* 0x000000101d10b221 */ /* 0x001fe40000010000 */
[----:B------:R-:W-:Y:S02]  /*1f90*/  IMAD R11, R10, 0xc, RZ ;  /* 0x0000000c0a0b7824 */ /* 0x000fe400078e02ff */
[----:B------:R-:W-:Y:S02]  /*1fa0*/  @!P0 FADD.FTZ R14, R15, R14 ;  /* 0x0000000e0f0e8221 */ /* 0x000fe40000010000 */
[----:B------:R-:W-:Y:S01]  /*1fb0*/  @!P0 FADD.FTZ R13, R16, R13 ;  /* 0x0000000d100d8221 */ /* 0x000fe20000010000 */
[----:B------:R-:W-:Y:S01]  /*1fc0*/  IADD3 R16, R17, R21, R18 ;  /* 0x0000001511107210 */ /* 0x000fe20007ffe012 */
[----:B------:R-:W-:-:S04]  /*1fd0*/  @!P1 FADD.FTZ R5, R14, R5 ;  /* 0x000000050e059221 */ /* 0x000fc80000010000 */
[----:B------:R0:W-:Y:S01]  /*1fe0*/  STS [R11+0xc0], R16 ;  /* 0x0000c0100b007388 */ /* 0x0001e20000000800 */
[----:B------:R-:W-:-:S03]  /*1ff0*/  @!P1 FADD.FTZ R12, R13, R12 ;  /* 0x0000000c0d0c9221 */ /* 0x000fc60000010000 */
[----:B------:R0:W-:Y:S04]  /*2000*/  STS [R11+0xc4], R5 ;  /* 0x0000c4050b007388 */ /* 0x0001e80000000800 */
[----:B------:R0:W-:Y:S01]  /*2010*/  STS [R11+0xc8], R12 ;  /* 0x0000c80c0b007388 */ /* 0x0001e20000000800 */
[----:B------:R-:W-:Y:S05]  /*2020*/  BRA.CONV UR4, `(.L_x_952) ;  /* 0x0000003304007947 */ /* 0x000fea000b800000 */
[----:B------:R-:W-:Y:S02]  /*2030*/  MOV R13, 0xfffffff ;  /* 0x0fffffff000d7802 */ /* 0x000fe40000000f00 */
[----:B------:R-:W-:Y:S02]  /*2040*/  MOV R14, 0x2060 ;  /* 0x00002060000e7802 */ /* 0x000fe40000000f00 */
[----:B0-----:R-:W-:Y:S05]  /*2050*/  CALL.REL.NOINC `($__internal_0_$__cuda_sm70_warpsync) ;  /* 0x000010e000007944 */ /* 0x001fea0003c00000 */
.L_x_952:
[----:B------:R-:W-:Y:S01]  /*2060*/  ISETP.NE.AND P0, PT, R10, RZ, PT ;  /* 0x000000ff0a00720c */ /* 0x000fe20003f05270 */
[----:B------:R-:W-:-:S06]  /*2070*/  NOP ;  /* 0x0000000000007918 */ /* 0x000fcc0000000000 */
[----:B------:R-:W-:Y:S06]  /*2080*/  BSSY B1, `(.L_x_953) ;  /* 0x000000b000017945 */ /* 0x000fec0003800000 */
[----:B------:R-:W-:Y:S05]  /*2090*/  @!P0 BRA `(.L_x_954) ;  /* 0x0000009000008947 */ /* 0x000fea0003800000 */
[----:B------:R-:W1:Y:S01]  /*20a0*/  LDS R13, [R11+0xbc] ;  /* 0x0000bc000b0d7984 */ /* 0x000e620000000800 */
[----:B------:R-:W-:-:S03]  /*20b0*/  ISETP.NE.AND P0, PT, R16, RZ, PT ;  /* 0x000000ff1000720c */ /* 0x000fc60003f05270 */
[----:B------:R-:W2:Y:S04]  /*20c0*/  LDS R14, [R11+0xb8] ;  /* 0x0000b8000b0e7984 */ /* 0x000ea80000000800 */
[----:B------:R-:W3:Y:S01]  /*20d0*/  LDS R15, [R11+0xb4] ;  /* 0x0000b4000b0f7984 */ /* 0x000ee20000000800 */
[----:B-1----:R-:W-:Y:S02]  /*20e0*/  FADD.FTZ R13, R12, R13 ;  /* 0x0000000d0c0d7221 */ /* 0x002fe40000010000 */
[----:B--2---:R-:W-:-:S03]  /*20f0*/  FADD.FTZ R14, R5, R14 ;  /* 0x0000000e050e7221 */ /* 0x004fc60000010000 */
[----:B0-----:R-:W-:Y:S02]  /*2100*/  FSEL R12, R13, R12, !P0 ;  /* 0x0000000c0d0c7208 */ /* 0x001fe40004000000 */
[----:B---3--:R-:W-:Y:S02]  /*2110*/  IADD3 R16, R16, R15, RZ ;  /* 0x0000000f10107210 */ /* 0x008fe40007ffe0ff */
[----:B------:R-:W-:Y:S02]  /*2120*/  FSEL R5, R14, R5, !P0 ;  /* 0x000000050e057208 */ /* 0x000fe40004000000 */
.L_x_954:
[----:B------:R-:W-:Y:S05]  /*2130*/  BSYNC B1 ;  /* 0x0000000000017941 */ /* 0x000fea0003800000 */
.L_x_953:
[----:B------:R-:W-:-:S03]  /*2140*/  UMOV UR4, 0xfffffff ;  /* 0x0fffffff00047882 */ /* 0x000fc60000000000 */
[----:B------:R-:W-:Y:S05]  /*2150*/  BRA.CONV UR4, `(.L_x_955) ;  /* 0x0000003304007947 */ /* 0x000fea000b800000 */
[----:B------:R-:W-:Y:S02]  /*2160*/  MOV R13, 0xfffffff ;  /* 0x0fffffff000d7802 */ /* 0x000fe40000000f00 */
[----:B------:R-:W-:Y:S02]  /*2170*/  MOV R14, 0x2190 ;  /* 0x00002190000e7802 */ /* 0x000fe40000000f00 */
[----:B0-----:R-:W-:Y:S05]  /*2180*/  CALL.REL.NOINC `($__internal_0_$__cuda_sm70_warpsync) ;  /* 0x00000fb000007944 */ /* 0x001fea0003c00000 */
.L_x_955:
[----:B------:R-:W-:-:S06]  /*2190*/  NOP ;  /* 0x0000000000007918 */ /* 0x000fcc0000000000 */
[----:B------:R1:W-:Y:S01]  /*21a0*/  STS [R11+0xc0], R16 ;  /* 0x0000c0100b007388 */ /* 0x0003e20000000800 */
[----:B------:R-:W-:-:S03]  /*21b0*/  UMOV UR4, 0xfffffff ;  /* 0x0fffffff00047882 */ /* 0x000fc60000000000 */
[----:B------:R1:W-:Y:S04]  /*21c0*/  STS [R11+0xc4], R5 ;  /* 0x0000c4050b007388 */ /* 0x0003e80000000800 */
[----:B------:R1:W-:Y:S01]  /*21d0*/  STS [R11+0xc8], R12 ;  /* 0x0000c80c0b007388 */ /* 0x0003e20000000800 */
[----:B------:R-:W-:Y:S05]  /*21e0*/  BRA.CONV UR4, `(.L_x_956) ;  /* 0x0000003304007947 */ /* 0x000fea000b800000 */
[----:B------:R-:W-:Y:S02]  /*21f0*/  MOV R13, 0xfffffff ;  /* 0x0fffffff000d7802 */ /* 0x000fe40000000f00 */
[----:B------:R-:W-:Y:S02]  /*2200*/  MOV R14, 0x2220 ;  /* 0x00002220000e7802 */ /* 0x000fe40000000f00 */
[----:B01----:R-:W-:Y:S05]  /*2210*/  CALL.REL.NOINC `($__internal_0_$__cuda_sm70_warpsync) ;  /* 0x00000f2000007944 */ /* 0x003fea0003c00000 */
.L_x_956:
[----:B------:R-:W-:Y:S01]  /*2220*/  ISETP.GE.U32.AND P0, PT, R10, 0x2, PT ;  /* 0x000000020a00780c */ /* 0x000fe20003f06070 */
[----:B------:R-:W-:-:S06]  /*2230*/  NOP ;  /* 0x0000000000007918 */ /* 0x000fcc0000000000 */
[----:B------:R-:W-:Y:S06]  /*2240*/  BSSY B1, `(.L_x_957) ;  /* 0x000000b000017945 */ /* 0x000fec0003800000 */
[----:B------:R-:W-:Y:S05]  /*2250*/  @!P0 BRA `(.L_x_958) ;  /* 0x0000009000008947 */ /* 0x000fea0003800000 */
[----:B------:R-:W2:Y:S01]  /*2260*/  LDS R13, [R11+0xb0] ;  /* 0x0000b0000b0d7984 */ /* 0x000ea20000000800 */
[----:B------:R-:W-:-:S03]  /*2270*/  ISETP.NE.AND P0, PT, R16, RZ, PT ;  /* 0x000000ff1000720c */ /* 0x000fc60003f05270 */
[----:B------:R-:W3:Y:S04]  /*2280*/  LDS R14, [R11+0xac] ;  /* 0x0000ac000b0e7984 */ /* 0x000ee80000000800 */
[----:B------:R-:W4:Y:S01]  /*2290*/  LDS R15, [R11+0xa8] ;  /* 0x0000a8000b0f7984 */ /* 0x000f220000000800 */
[----:B--2---:R-:W-:Y:S02]  /*22a0*/  FADD.FTZ R13, R12, R13 ;  /* 0x0000000d0c0d7221 */ /* 0x004fe40000010000 */
[----:B---3--:R-:W-:-:S03]  /*22b0*/  FADD.FTZ R14, R5, R14 ;  /* 0x0000000e050e7221 */ /* 0x008fc60000010000 */
[----:B01----:R-:W-:Y:S02]  /*22c0*/  FSEL R12, R13, R12, !P0 ;  /* 0x0000000c0d0c7208 */ /* 0x003fe40004000000 */
[----:B----4-:R-:W-:Y:S02]  /*22d0*/  IADD3 R16, R16, R15, RZ ;  /* 0x0000000f10107210 */ /* 0x010fe40007ffe0ff */
[----:B------:R-:W-:Y:S02]  /*22e0*/  FSEL R5, R14, R5, !P0 ;  /* 0x000000050e057208 */ /* 0x000fe40004000000 */
.L_x_958:
[----:B------:R-:W-:Y:S05]  /*22f0*/  BSYNC B1 ;  /* 0x0000000000017941 */ /* 0x000fea0003800000 */
.L_x_957:
[----:B------:R-:W-:-:S03]  /*2300*/  UMOV UR4, 0xfffffff ;  /* 0x0fffffff00047882 */ /* 0x000fc60000000000 */
[----:B------:R-:W-:Y:S05]  /*2310*/  BRA.CONV UR4, `(.L_x_959) ;  /* 0x0000003304007947 */ /* 0x000fea000b800000 */
[----:B------:R-:W-:Y:S01]  /*2320*/  IMAD.MOV.U32 R13, RZ, RZ, 0xfffffff ;  /* 0x0fffffffff0d7424 */ /* 0x000fe200078e00ff */
[----:B------:R-:W-:Y:S02]  /*2330*/  MOV R14, 0x2350 ;  /* 0x00002350000e7802 */ /* 0x000fe40000000f00 */
[----:B01----:R-:W-:Y:S05]  /*2340*/  CALL.REL.NOINC `($__internal_0_$__cuda_sm70_warpsync) ;  /* 0x00000df000007944 */ /* 0x003fea0003c00000 */
.L_x_959:
        /* <DEDUP_REMOVED lines=8> */
[----:B012---:R-:W-:Y:S05]  /*23d0*/  CALL.REL.NOINC `($__internal_0_$__cuda_sm70_warpsync) ;  /* 0x00000d6000007944 */ /* 0x007fea0003c00000 */
.L_x_960:
[----:B------:R-:W-:Y:S01]  /*23e0*/  ISETP.GE.U32.AND P0, PT, R10, 0x4, PT ;  /* 0x000000040a00780c */ /* 0x000fe20003f06070 */
[----:B------:R-:W-:-:S06]  /*23f0*/  NOP ;  /* 0x0000000000007918 */ /* 0x000fcc0000000000 */
[----:B------:R-:W-:Y:S06]  /*2400*/  BSSY B1, `(.L_x_961) ;  /* 0x000000b000017945 */ /* 0x000fec0003800000 */
[----:B------:R-:W-:Y:S05]  /*2410*/  @!P0 BRA `(.L_x_962) ;  /* 0x0000009000008947 */ /* 0x000fea0003800000 */
[----:B------:R-:W3:Y:S01]  /*2420*/  LDS R13, [R11+0x98] ;  /* 0x000098000b0d7984 */ /* 0x000ee20000000800 */
[----:B------:R-:W-:-:S03]  /*2430*/  ISETP.NE.AND P0, PT, R16, RZ, PT ;  /* 0x000000ff1000720c */ /* 0x000fc60003f05270 */
[----:B------:R-:W4:Y:S04]  /*2440*/  LDS R14, [R11+0x94] ;  /* 0x000094000b0e7984 */ /* 0x000f280000000800 */
[----:B------:R-:W5:Y:S01]  /*2450*/  LDS R15, [R11+0x90] ;  /* 0x000090000b0f7984 */ /* 0x000f620000000800 */
[----:B---3--:R-:W-:Y:S02]  /*2460*/  FADD.FTZ R13, R12, R13 ;  /* 0x0000000d0c0d7221 */ /* 0x008fe40000010000 */
[----:B----4-:R-:W-:-:S03]  /*2470*/  FADD.FTZ R14, R5, R14 ;  /* 0x0000000e050e7221 */ /* 0x010fc60000010000 */
[----:B012---:R-:W-:Y:S02]  /*2480*/  FSEL R12, R13, R12, !P0 ;  /* 0x0000000c0d0c7208 */ /* 0x007fe40004000000 */
[----:B-----5:R-:W-:Y:S02]  /*2490*/  IADD3 R16, R16, R15, RZ ;  /* 0x0000000f10107210 */ /* 0x020fe40007ffe0ff */
[----:B------:R-:W-:Y:S02]  /*24a0*/  FSEL R5, R14, R5, !P0 ;  /* 0x000000050e057208 */ /* 0x000fe40004000000 */
.L_x_962:
[----:B------:R-:W-:Y:S05]  /*24b0*/  BSYNC B1 ;  /* 0x0000000000017941 */ /* 0x000fea0003800000 */
.L_x_961:
[----:B------:R-:W-:-:S03]  /*24c0*/  UMOV UR4, 0xfffffff ;  /* 0x0fffffff00047882 */ /* 0x000fc60000000000 */
[----:B------:R-:W-:Y:S05]  /*24d0*/  BRA.CONV UR4, `(.L_x_963) ;  /* 0x0000003304007947 */ /* 0x000fea000b800000 */
[----:B------:R-:W-:Y:S02]  /*24e0*/  MOV R13, 0xfffffff ;  /* 0x0fffffff000d7802 */ /* 0x000fe40000000f00 */
[----:B------:R-:W-:Y:S02]  /*24f0*/  MOV R14, 0x2510 ;  /* 0x00002510000e7802 */ /* 0x000fe40000000f00 */
[----:B012---:R-:W-:Y:S05]  /*2500*/  CALL.REL.NOINC `($__internal_0_$__cuda_sm70_warpsync) ;  /* 0x00000c3000007944 */ /* 0x007fea0003c00000 */
.L_x_963:
        /* <DEDUP_REMOVED lines=8> */
[----:B0123--:R-:W-:Y:S05]  /*2590*/  CALL.REL.NOINC `($__internal_0_$__cuda_sm70_warpsync) ;  /* 0x00000ba000007944 */ /* 0x00ffea0003c00000 */
.L_x_964:
[----:B------:R-:W-:Y:S01]  /*25a0*/  ISETP.GE.U32.AND P0, PT, R10, 0x8, PT ;  /* 0x000000080a00780c */ /* 0x000fe20003f06070 */
[----:B------:R-:W-:-:S06]  /*25b0*/  NOP ;  /* 0x0000000000007918 */ /* 0x000fcc0000000000 */
[----:B------:R-:W-:Y:S06]  /*25c0*/  BSSY B1, `(.L_x_965) ;  /* 0x000000b000017945 */ /* 0x000fec0003800000 */
[----:B------:R-:W-:Y:S05]  /*25d0*/  @!P0 BRA `(.L_x_966) ;  /* 0x0000009000008947 */ /* 0x000fea0003800000 */
[----:B------:R-:W4:Y:S01]  /*25e0*/  LDS R13, [R11+0x68] ;  /* 0x000068000b0d7984 */ /* 0x000f220000000800 */
[----:B------:R-:W-:-:S03]  /*25f0*/  ISETP.NE.AND P0, PT, R16, RZ, PT ;  /* 0x000000ff1000720c */ /* 0x000fc60003f05270 */
[----:B------:R-:W5:Y:S04]  /*2600*/  LDS R14, [R11+0x64] ;  /* 0x000064000b0e7984 */ /* 0x000f680000000800 */
[----:B------:R-:W0:Y:S01]  /*2610*/  LDS R15, [R11+0x60] ;  /* 0x000060000b0f7984 */ /* 0x000e220000000800 */
[----:B----4-:R-:W-:Y:S02]  /*2620*/  FADD.FTZ R13, R12, R13 ;  /* 0x0000000d0c0d7221 */ /* 0x010fe40000010000 */
[----:B-----5:R-:W-:-:S03]  /*2630*/  FADD.FTZ R14, R5, R14 ;  /* 0x0000000e050e7221 */ /* 0x020fc60000010000 */
[----:B0123--:R-:W-:Y:S02]  /*2640*/  FSEL R12, R13, R12, !P0 ;  /* 0x0000000c0d0c7208 */ /* 0x00ffe40004000000 */
[----:B------:R-:W-:Y:S02]  /*2650*/  IADD3 R16, R16, R15, RZ ;  /* 0x0000000f10107210 */ /* 0x000fe40007ffe0ff */
[----:B------:R-:W-:Y:S02]  /*2660*/  FSEL R5, R14, R5, !P0 ;  /* 0x000000050e057208 */ /* 0x000fe40004000000 */
.L_x_966:
[----:B------:R-:W-:Y:S05]  /*2670*/  BSYNC B1 ;  /* 0x0000000000017941 */ /* 0x000fea0003800000 */
.L_x_965:
[----:B------:R-:W-:Y:S01]  /*2680*/  UMOV UR4, 0xfffffff ;  /* 0x0fffffff00047882 */ /* 0x000fe20000000000 */
[----:B------:R-:W-:Y:S01]  /*2690*/  MOV R19, R5 ;  /* 0x0000000500137202 */ /* 0x000fe20000000f00 */
[----:B------:R-:W-:Y:S01]  /*26a0*/  IMAD.MOV.U32 R17, RZ, RZ, R12 ;  /* 0x000000ffff117224 */ /* 0x000fe200078e000c */
[----:B------:R-:W-:Y:S05]  /*26b0*/  BRA.CONV UR4, `(.L_x_967) ;  /* 0x0000003304007947 */ /* 0x000fea000b800000 */
[----:B------:R-:W-:Y:S02]  /*26c0*/  MOV R13, 0xfffffff ;  /* 0x0fffffff000d7802 */ /* 0x000fe40000000f00 */
[----:B------:R-:W-:Y:S02]  /*26d0*/  MOV R14, 0x26f0 ;  /* 0x000026f0000e7802 */ /* 0x000fe40000000f00 */
[----:B0123--:R-:W-:Y:S05]  /*26e0*/  CALL.REL.NOINC `($__internal_0_$__cuda_sm70_warpsync) ;  /* 0x00000a5000007944 */ /* 0x00ffea0003c00000 */
.L_x_967:
        /* <DEDUP_REMOVED lines=8> */
[----:B01234-:R-:W-:Y:S05]  /*2770*/  CALL.REL.NOINC `($__internal_0_$__cuda_sm70_warpsync) ;  /* 0x000009c000007944 */ /* 0x01ffea0003c00000 */
.L_x_968:
[----:B------:R-:W-:Y:S01]  /*2780*/  ISETP.GE.U32.AND P0, PT, R10, 0x10, PT ;  /* 0x000000100a00780c */ /* 0x000fe20003f06070 */
[----:B------:R-:W-:-:S06]  /*2790*/  NOP ;  /* 0x0000000000007918 */ /* 0x000fcc0000000000 */
[----:B------:R-:W-:Y:S01]  /*27a0*/  ISETP.NE.OR P1, PT, R16, RZ, !P0 ;  /* 0x000000ff1000720c */ /* 0x000fe20004725670 */
[----:B------:R-:W-:-:S05]  /*27b0*/  UMOV UR4, 0xfffffff ;  /* 0x0fffffff00047882 */ /* 0x000fca0000000000 */
[----:B------:R-:W5:Y:S04]  /*27c0*/  @P0 LDS R13, [R11] ;  /* 0x000000000b0d0984 */ /* 0x000f680000000800 */
[----:B------:R-:W0:Y:S04]  /*27d0*/  @P0 LDS R10, [R11+0x8] ;  /* 0x000008000b0a0984 */ /* 0x000e280000000800 */
[----:B------:R-:W1:Y:S02]  /*27e0*/  @P0 LDS R14, [R11+0x4] ;  /* 0x000004000b0e0984 */ /* 0x000e640000000800 */
[----:B012345:R-:W-:Y:S01]  /*27f0*/  @P0 IADD3 R16, R16, R13, RZ ;  /* 0x0000000d10100210 */ /* 0x03ffe20007ffe0ff */
[----:B------:R-:W-:-:S02]  /*2800*/  @!P1 FADD.FTZ R17, R10, R17 ;  /* 0x000000110a119221 */ /* 0x000fc40000010000 */
[----:B------:R-:W-:-:S03]  /*2810*/  @!P1 FADD.FTZ R19, R14, R19 ;  /* 0x000000130e139221 */ /* 0x000fc60000010000 */
[----:B------:R-:W-:Y:S02]  /*2820*/  @P0 MOV R12, R17 ;  /* 0x00000011000c0202 */ /* 0x000fe40000000f00 */
[----:B------:R-:W-:Y:S01]  /*2830*/  @P0 MOV R5, R19 ;  /* 0x0000001300050202 */ /* 0x000fe20000000f00 */
[----:B------:R-:W-:Y:S05]  /*2840*/  BRA.CONV UR4, `(.L_x_969) ;  /* 0x0000003304007947 */ /* 0x000fea000b800000 */
[----:B------:R-:W-:Y:S02]  /*2850*/  MOV R13, 0xfffffff ;  /* 0x0fffffff000d7802 */ /* 0x000fe40000000f00 */
[----:B------:R-:W-:Y:S02]  /*2860*/  MOV R14, 0x2880 ;  /* 0x00002880000e7802 */ /* 0x000fe40000000f00 */
[----:B------:R-:W-:Y:S05]  /*2870*/  CALL.REL.NOINC `($__internal_0_$__cuda_sm70_warpsync) ;  /* 0x000008c000007944 */ /* 0x000fea0003c00000 */
.L_x_969:
[----:B------:R-:W-:-:S06]  /*2880*/  NOP ;  /* 0x0000000000007918 */ /* 0x000fcc0000000000 */
[----:B------:R0:W-:Y:S01]  /*2890*/  STS [R11+0xc0], R16 ;  /* 0x0000c0100b007388 */ /* 0x0001e20000000800 */
[----:B------:R-:W-:-:S03]  /*28a0*/  UMOV UR4, 0xfffffff ;  /* 0x0fffffff00047882 */ /* 0x000fc60000000000 */
[----:B------:R0:W-:Y:S04]  /*28b0*/  STS [R11+0xc4], R5 ;  /* 0x0000c4050b007388 */ /* 0x0001e80000000800 */
[----:B------:R0:W-:Y:S01]  /*28c0*/  STS [R11+0xc8], R12 ;  /* 0x0000c80c0b007388 */ /* 0x0001e20000000800 */
[----:B------:R-:W-:Y:S05]  /*28d0*/  BRA.CONV UR4, `(.L_x_970) ;  /* 0x0000003304007947 */ /* 0x000fea000b800000 */
[----:B------:R-:W-:Y:S01]  /*28e0*/  IMAD.MOV.U32 R13, RZ, RZ, 0xfffffff ;  /* 0x0fffffffff0d7424 */ /* 0x000fe200078e00ff */
[----:B------:R-:W-:Y:S02]  /*28f0*/  MOV R14, 0x2910 ;  /* 0x00002910000e7802 */ /* 0x000fe40000000f00 */
[----:B0-----:R-:W-:Y:S05]  /*2900*/  CALL.REL.NOINC `($__internal_0_$__cuda_sm70_warpsync) ;  /* 0x0000083000007944 */ /* 0x001fea0003c00000 */
.L_x_970:
[----:B------:R-:W-:-:S06]  /*2910*/  NOP ;  /* 0x0000000000007918 */ /* 0x000fcc0000000000 */
[----:B------:R-:W1:Y:S01]  /*2920*/  LDS R29, [R3+0x210] ;  /* 0x00021000031d7984 */ /* 0x000e620000000800 */
[----:B------:R-:W-:Y:S02]  /*2930*/  ISETP.NE.AND P1, PT, R2, RZ, PT ;  /* 0x000000ff0200720c */ /* 0x000fe40003f25270 */
[----:B------:R-:W-:Y:S01]  /*2940*/  PLOP3.LUT P0, PT, PT, PT, PT, 0x80, 0x0 ;  /* 0x000000000000781c */ /* 0x000fe20003f0f070 */
[----:B------:R-:W2:Y:S04]  /*2950*/  LDS R18, [R11+0xb4] ;  /* 0x0000b4000b127984 */ /* 0x000ea80000000800 */
[----:B------:R-:W-:Y:S04]  /*2960*/  LDS R10, [R3+0x214] ;  /* 0x00021400030a7984 */ /* 0x000fe80000000800 */
[----:B------:R-:W3:Y:S04]  /*2970*/  LDS R21, [R11+0xb8] ;  /* 0x0000b8000b157984 */ /* 0x000ee80000000800 */
[----:B0-----:R-:W-:Y:S04]  /*2980*/  LDS R12, [R3+0x218] ;  /* 0x00021800030c7984 */ /* 0x001fe80000000800 */
[----:B------:R-:W0:Y:S04]  /*2990*/  LDS R23, [R11+0xbc] ;  /* 0x0000bc000b177984 */ /* 0x000e280000000800 */
[----:B------:R-:W4:Y:S04]  /*29a0*/  LDS R20, [R3+0x21c] ;  /* 0x00021c0003147984 */ /* 0x000f280000000800 */
[----:B------:R-:W5:Y:S04]  /*29b0*/  LDS R22, [R3+0x228] ;  /* 0x0002280003167984 */ /* 0x000f680000000800 */
[----:B------:R-:W5:Y:S04]  /*29c0*/  LDS R24, [R3+0x234] ;  /* 0x0002340003187984 */ /* 0x000f680000000800 */
[----:B------:R-:W5:Y:S01]  /*29d0*/  LDS R17, [R3+0x240] ;  /* 0x0002400003117984 */ /* 0x000f620000000800 */
[----:B-1----:R-:W-:-:S03]  /*29e0*/  @P1 ISETP.NE.AND P2, PT, R29, RZ, PT ;  /* 0x000000ff1d00120c */ /* 0x002fc60003f45270 */
[----:B------:R-:W1:Y:S01]  /*29f0*/  LDS R13, [R3+0x220] ;  /* 0x00022000030d7984 */ /* 0x000e620000000800 */
[----:B------:R-:W-:-:S03]  /*2a00*/  @P1 PLOP3.LUT P0, PT, P2, PT, PT, 0x80, 0x0 ;  /* 0x000000000000181c */ /* 0x000fc6000170f070 */
[----:B------:R-:W1:Y:S01]  /*2a10*/  LDS R5, [R3+0x224] ;  /* 0x0002240003057984 */ /* 0x000e620000000800 */
[----:B--2---:R-:W-:-:S03]  /*2a20*/  @P1 IADD3 R29, R18, R29, RZ ;  /* 0x0000001d121d1210 */ /* 0x004fc60007ffe0ff */
[----:B------:R-:W2:Y:S04]  /*2a30*/  LDS R15, [R3+0x24c] ;  /* 0x00024c00030f7984 */ /* 0x000ea80000000800 */
[----:B------:R-:W2:Y:S04]  /*2a40*/  LDS R16, [R3+0x22c] ;  /* 0x00022c0003107984 */ /* 0x000ea80000000800 */
[----:B------:R-:W2:Y:S01]  /*2a50*/  LDS R14, [R3+0x230] ;  /* 0x00023000030e7984 */ /* 0x000ea20000000800 */
[----:B---3--:R-:W-:Y:S02]  /*2a60*/  @!P0 FADD.FTZ R10, R21, R10 ;  /* 0x0000000a150a8221 */ /* 0x008fe40000010000 */
[----:B0-----:R-:W-:Y:S01]  /*2a70*/  @!P0 FADD.FTZ R12, R23, R12 ;  /* 0x0000000c170c8221 */ /* 0x001fe20000010000 */
[----:B------:R-:W0:Y:S01]  /*2a80*/  LDS R11, [R3+0x258] ;  /* 0x00025800030b7984 */ /* 0x000e220000000800 */
[----:B----4-:R-:W-:-:S03]  /*2a90*/  IADD3 R31, R20, R29, RZ ;  /* 0x0000001d141f7210 */ /* 0x010fc60007ffe0ff */
[----:B------:R-:W3:Y:S01]  /*2aa0*/  LDS R19, [R3+0x238] ;  /* 0x0002380003137984 */ /* 0x000ee20000000800 */
[----:B------:R-:W-:Y:S02]  /*2ab0*/  ISETP.NE.AND P5, PT, R20, RZ, PT ;  /* 0x000000ff1400720c */ /* 0x000fe40003fa5270 */
[C---:B-----5:R-:W-:Y:S01]  /*2ac0*/  ISETP.NE.AND P4, PT, R22.reuse, RZ, PT ;  /* 0x000000ff1600720c */ /* 0x060fe20003f85270 */
[----:B------:R-:W4:Y:S01]  /*2ad0*/  LDS R18, [R3+0x23c] ;  /* 0x00023c0003127984 */ /* 0x000f220000000800 */
[----:B------:R-:W-:Y:S02]  /*2ae0*/  IADD3 R32, R22, R31, RZ ;  /* 0x0000001f16207210 */ /* 0x000fe40007ffe0ff */
[C---:B------:R-:W-:Y:S01]  /*2af0*/  ISETP.NE.AND P3, PT, R24.reuse, RZ, PT ;  /* 0x000000ff1800720c */ /* 0x040fe20003f65270 */
[----:B------:R-:W5:Y:S01]  /*2b00*/  LDS R28, [R3+0x244] ;  /* 0x00024400031c7984 */ /* 0x000f620000000800 */
[----:B------:R-:W-:Y:S02]  /*2b10*/  IADD3 R34, R24, R32, RZ ;  /* 0x0000002018227210 */ /* 0x000fe40007ffe0ff */
[C---:B------:R-:W-:Y:S01]  /*2b20*/  ISETP.NE.AND P2, PT, R17.reuse, RZ, PT ;  /* 0x000000ff1100720c */ /* 0x040fe20003f45270 */
[----:B------:R-:W5:Y:S01]  /*2b30*/  LDS R21, [R3+0x248] ;  /* 0x0002480003157984 */ /* 0x000f620000000800 */
[----:B------:R-:W-:-:S03]  /*2b40*/  IADD3 R22, R17, R34, RZ ;  /* 0x0000002211167210 */ /* 0x000fc60007ffe0ff */
[----:B------:R-:W5:Y:S01]  /*2b50*/  LDS R23, [R3+0x250] ;  /* 0x0002500003177984 */ /* 0x000f620000000800 */
[----:B-1----:R-:W-:-:S03]  /*2b60*/  @!P5 FADD.FTZ R13, R13, R10 ;  /* 0x0000000a0d0dd221 */ /* 0x002fc60000010000 */
[----:B------:R-:W1:Y:S01]  /*2b70*/  LDS R30, [R3+0x254] ;  /* 0x00025400031e7984 */ /* 0x000e620000000800 */
[----:B------:R-:W-:-:S03]  /*2b80*/  @!P5 FADD.FTZ R5, R5, R12 ;  /* 0x0000000c0505d221 */ /* 0x000fc60000010000 */
[----:B------:R-:W1:Y:S01]  /*2b90*/  LDS R20, [R3+0x25c] ;  /* 0x00025c0003147984 */ /* 0x000e620000000800 */
[C---:B--2---:R-:W-:Y:S02]  /*2ba0*/  ISETP.NE.AND P0, PT, R15.reuse, RZ, PT ;  /* 0x000000ff0f00720c */ /* 0x044fe40003f05270 */
[----:B------:R-:W-:Y:S01]  /*2bb0*/  IADD3 R24, R15, R22, RZ ;  /* 0x000000160f187210 */ /* 0x000fe20007ffe0ff */
[----:B------:R-:W2:Y:S01]  /*2bc0*/  LDS R25, [R3+0x260] ;  /* 0x0002600003197984 */ /* 0x000ea20000000800 */
[----:B------:R-:W-:Y:S02]  /*2bd0*/  @!P4 FADD.FTZ R16, R16, R13 ;  /* 0x0000000d1010c221 */ /* 0x000fe40000010000 */
[----:B------:R-:W-:Y:S01]  /*2be0*/  @!P4 FADD.FTZ R14, R14, R5 ;  /* 0x000000050e0ec221 */ /* 0x000fe20000010000 */
[----:B------:R4:W-:Y:S01]  /*2bf0*/  STS [R3+0x228], R32 ;  /* 0x0002282003007388 */ /* 0x0009e20000000800 */
[----:B0-----:R-:W-:-:S03]  /*2c00*/  ISETP.NE.AND P1, PT, R11, RZ, PT ;  /* 0x000000ff0b00720c */ /* 0x001fc60003f25270 */
[----:B------:R0:W-:Y:S01]  /*2c10*/  STS [R3+0x210], R29 ;  /* 0x0002101d03007388 */ /* 0x0001e20000000800 */
[----:B---3--:R-:W-:-:S03]  /*2c20*/  @!P3 FADD.FTZ R19, R19, R16 ;  /* 0x000000101313b221 */ /* 0x008fc60000010000 */
[----:B------:R0:W-:Y:S01]  /*2c30*/  STS [R3+0x21c], R31 ;  /* 0x00021c1f03007388 */ /* 0x0001e20000000800 */
[----:B----4-:R-:W-:Y:S02]  /*2c40*/  IMAD.IADD R32, R11, 0x1, R24 ;  /* 0x000000010b207824 */ /* 0x010fe400078e0218 */
[----:B------:R-:W-:Y:S01]  /*2c50*/  @!P3 FADD.FTZ R18, R18, R14 ;  /* 0x0000000e1212b221 */ /* 0x000fe20000010000 */
[----:B------:R0:W-:Y:S01]  /*2c60*/  STS [R3+0x234], R34 ;  /* 0x0002342203007388 */ /* 0x0001e20000000800 */
[----:B-----5:R-:W-:-:S03]  /*2c70*/  @!P2 FADD.FTZ R28, R28, R19 ;  /* 0x000000131c1ca221 */ /* 0x020fc60000010000 */
[----:B------:R0:W-:Y:S01]  /*2c80*/  STS [R3+0x240], R22 ;  /* 0x0002401603007388 */ /* 0x0001e20000000800 */
[----:B------:R-:W-:-:S03]  /*2c90*/  @!P2 FADD.FTZ R21, R21, R18 ;  /* 0x000000121515a221 */ /* 0x000fc60000010000 */
[----:B------:R0:W-:Y:S01]  /*2ca0*/  STS [R3+0x214], R10 ;  /* 0x0002140a03007388 */ /* 0x0001e20000000800 */
[----:B------:R-:W-:-:S03]  /*2cb0*/  @!P0 FADD.FTZ R23, R23, R28 ;  /* 0x0000001c17178221 */ /* 0x000fc60000010000 */
[----:B------:R0:W-:Y:S01]  /*2cc0*/  STS [R3+0x218], R12 ;  /* 0x0002180c03007388 */ /* 0x0001e20000000800 */
[----:B-1----:R-:W-:-:S03]  /*2cd0*/  @!P0 FADD.FTZ R30, R30, R21 ;  /* 0x000000151e1e8221 */ /* 0x002fc60000010000 */
[----:B------:R0:W-:Y:S01]  /*2ce0*/  STS [R3+0x24c], R24 ;  /* 0x00024c1803007388 */ /* 0x0001e20000000800 */
[----:B------:R-:W-:-:S03]  /*2cf0*/  @!P1 FADD.FTZ R20, R20, R23 ;  /* 0x0000001714149221 */ /* 0x000fc60000010000 */
[----:B------:R0:W-:Y:S01]  /*2d00*/  STS [R3+0x258], R32 ;  /* 0x0002582003007388 */ /* 0x0001e20000000800 */
[----:B--2---:R-:W-:-:S03]  /*2d10*/  @!P1 FADD.FTZ R25, R25, R30 ;  /* 0x0000001e19199221 */ /* 0x004fc60000010000 */
[----:B------:R0:W-:Y:S04]  /*2d20*/  STS [R3+0x220], R13 ;  /* 0x0002200d03007388 */ /* 0x0001e80000000800 */
        /* <DEDUP_REMOVED lines=10> */
[----:B------:R0:W-:Y:S02]  /*2dd0*/  STS [R3+0x260], R25 ;  /* 0x0002601903007388 */ /* 0x0001e40000000800 */
.L_x_951:
[----:B0-----:R-:W-:Y:S05]  /*2de0*/  BSYNC B0 ;  /* 0x0000000000007941 */ /* 0x001fea0003800000 */
.L_x_950:
[----:B------:R-:W-:Y:S01]  /*2df0*/  WARPSYNC 0xffffffff ;  /* 0xffffffff00007948 */ /* 0x000fe20003800000 */
[----:B------:R-:W-:Y:S01]  /*2e00*/  BAR.SYNC.DEFER_BLOCKING 0x0 ;  /* 0x0000000000007b1d */ /* 0x000fe20000010000 */
[----:B------:R-:W-:-:S02]  /*2e10*/  IMAD R3, R0, c[0x0][0x200], R2 ;  /* 0x0000800000037a24 */ /* 0x000fc400078e0202 */
[----:B-----5:R-:W-:-:S03]  /*2e20*/  IMAD R14, R0, c[0x0][0x208], R2 ;  /* 0x00008200000e7a24 */ /* 0x020fc600078e0202 */
[----:B------:R-:W-:Y:S01]  /*2e30*/  ULDC UR4, c[0x0][0x204] ;  /* 0x0000810000047ab9 */ /* 0x000fe20000000800 */
[----:B------:R-:W-:Y:S01]  /*2e40*/  ISETP.GE.AND P0, PT, R3, c[0x0][0x1f0], PT ;  /* 0x00007c0003007a0c */ /* 0x000fe20003f06270 */
[----:B------:R-:W-:Y:S01]  /*2e50*/  UIADD3 UR4, UR4, -0x2, URZ ;  /* 0xfffffffe04047890 */ /* 0x000fe2000fffe03f */
[----:B------:R-:W-:Y:S01]  /*2e60*/  ISETP.GE.U32.AND P1, PT, R14, c[0x0][0x1d8], PT ;  /* 0x000076000e007a0c */ /* 0x000fe20003f26070 */
[----:B------:R-:W-:Y:S01]  /*2e70*/  BSSY B0, `(.L_x_971) ;  /* 0x0000015000007945 */ /* 0x000fe20003800000 */
[----:B------:R-:W-:Y:S02]  /*2e80*/  ISETP.LT.U32.AND P0, PT, R2, c[0x0][0x200], !P0 ;  /* 0x0000800002007a0c */ /* 0x000fe40004701070 */
[----:B------:R-:W-:Y:S02]  /*2e90*/  SHF.R.S32.HI R16, RZ, 0x1f, R14 ;  /* 0x0000001fff107819 */ /* 0x000fe4000001140e */
[----:B------:R-:W-:Y:S02]  /*2ea0*/  ISETP.NE.AND P2, PT, R26, UR4, PT ;  /* 0x000000041a007c0c */ /* 0x000fe4000bf45270 */
[----:B------:R-:W-:-:S11]  /*2eb0*/  ISETP.GE.AND.EX P1, PT, R16, c[0x0][0x1dc], PT, P1 ;  /* 0x0000770010007a0c */ /* 0x000fd60003f26310 */
[----:B------:R-:W-:Y:S04]  /*2ec0*/  @!P2 LDS R11, [R4+0x218] ;  /* 0x00021800040ba984 */ /* 0x000fe80000000800 */
[----:B------:R-:W0:Y:S04]  /*2ed0*/  @!P2 LDS R10, [R4+0x214] ;  /* 0x00021400040aa984 */ /* 0x000e280000000800 */
[----:B0-----:R0:W-:Y:S04]  /*2ee0*/  @!P2 STS.64 [R27.X8+0xb50], R10 ;  /* 0x000b500a1b00a388 */ /* 0x0011e80000008a00 */
[----:B------:R-:W-:Y:S06]  /*2ef0*/  BAR.SYNC.DEFER_BLOCKING 0x0 ;  /* 0x0000000000007b1d */ /* 0x000fec0000010000 */
[----:B------:R-:W-:Y:S05]  /*2f00*/  @!P0 BRA `(.L_x_972) ;  /* 0x000000b000008947 */ /* 0x000fea0003800000 */
[----:B------:R-:W1:Y:S01]  /*2f10*/  S2R R0, SR_CTAID.Z ;  /* 0x0000000000007919 */ /* 0x000e620000002700 */
[----:B0-----:R-:W-:-:S03]  /*2f20*/  HFMA2.MMA R11, -RZ, RZ, 0, 2.384185791015625e-07 ;  /* 0x00000004ff0b7435 */ /* 0x001fc600000001ff */
[----:B------:R-:W0:Y:S01]  /*2f30*/  LDS.64 R12, [R2.X8+0xb50] ;  /* 0x000b5000020c7984 */ /* 0x000e220000008a00 */
[----:B-1----:R-:W-:-:S04]  /*2f40*/  SHF.L.U32 R0, R0, 0x1, RZ ;  /* 0x0000000100007819 */ /* 0x002fc800000006ff */
[C---:B------:R-:W-:Y:S01]  /*2f50*/  IADD3 R10, R0.reuse, 0x1, RZ ;  /* 0x00000001000a7810 */ /* 0x040fe20007ffe0ff */
[----:B------:R-:W-:-:S04]  /*2f60*/  IMAD R4, R0, c[0x0][0x1f0], R3 ;  /* 0x00007c0000047a24 */ /* 0x000fc800078e0203 */
[----:B------:R-:W-:Y:S02]  /*2f70*/  IMAD R10, R10, c[0x0][0x1f0], R3 ;  /* 0x00007c000a0a7a24 */ /* 0x000fe400078e0203 */
[----:B------:R-:W-:-:S04]  /*2f80*/  IMAD.WIDE R4, R4, R11, c[0x0][0x1b8] ;  /* 0x00006e0004047625 */ /* 0x000fc800078e020b */
[----:B------:R-:W-:Y:S01]  /*2f90*/  IMAD.WIDE R10, R10, R11, c[0x0][0x1b8] ;  /* 0x00006e000a0a7625 */ /* 0x000fe200078e020b */
[----:B0-----:R0:W-:Y:S04]  /*2fa0*/  RED.E.ADD.F32.FTZ.RN.STRONG.GPU [R4.64], R12 ;  /* 0x0000000c0400798e */ /* 0x0011e8000c10e788 */
[----:B------:R0:W-:Y:S02]  /*2fb0*/  RED.E.ADD.F32.FTZ.RN.STRONG.GPU [R10.64], R13 ;  /* 0x0000000d0a00798e */ /* 0x0001e4000c10e788 */
.L_x_972:
[----:B------:R-:W-:Y:S05]  /*2fc0*/  BSYNC B0 ;  /* 0x0000000000007941 */ /* 0x000fea0003800000 */
.L_x_971:
[----:B------:R-:W-:Y:S05]  /*2fd0*/  @P1 EXIT ;  /* 0x000000000000194d */ /* 0x000fea0003800000 */
[----:B------:R-:W-:Y:S01]  /*2fe0*/  MOV R0, c[0x0][0x1c0] ;  /* 0x0000700000007a02 */ /* 0x000fe20000000f00 */
[----:B------:R-:W-:Y:S02]  /*2ff0*/  ULDC.64 UR4, c[0x0][0x1d8] ;  /* 0x0000760000047ab9 */ /* 0x000fe40000000a00 */
[----:B------:R-:W-:Y:S02]  /*3000*/  USHF.L.U32 UR7, UR4, 0x2, URZ ;  /* 0x0000000204077899 */ /* 0x000fe4000800063f */
[----:B------:R-:W-:Y:S01]  /*3010*/  IMAD R0, R0, c[0x0][0x1f0], RZ ;  /* 0x00007c0000007a24 */ /* 0x000fe200078e02ff */
[----:B------:R-:W-:-:S02]  /*3020*/  UMOV UR6, 0x2 ;  /* 0x0000000200067882 */ /* 0x000fc40000000000 */
[----:B------:R-:W-:Y:S02]  /*3030*/  USHF.L.U64.HI UR4, UR4, UR6, UR5 ;  /* 0x0000000604047299 */ /* 0x000fe40008010205 */
[----:B------:R-:W-:-:S04]  /*3040*/  SHF.L.U32 R3, R0, 0x1, RZ ;  /* 0x0000000100037819 */ /* 0x000fc800000006ff */
[----:B------:R-:W-:-:S04]  /*3050*/  IADD3 R14, P0, R14, R3, RZ ;  /* 0x000000030e0e7210 */ /* 0x000fc80007f1e0ff */
[----:B------:R-:W-:Y:S02]  /*3060*/  LEA.HI.X.SX32 R3, R3, R16, 0x1, P0 ;  /* 0x0000001003037211 */ /* 0x000fe400000f0eff */
[----:B0-----:R-:W-:-:S04]  /*3070*/  LEA R4, P0, R14, c[0x0][0x1b8], 0x2 ;  /* 0x00006e000e047a11 */ /* 0x001fc800078010ff */
[----:B------:R-:W-:Y:S01]  /*3080*/  LEA.HI.X R5, R14, c[0x0][0x1bc], R3, 0x2, P0 ;  /* 0x00006f000e057a11 */ /* 0x000fe200000f1403 */
[----:B------:R-:W-:Y:S01]  /*3090*/  HFMA2.MMA R3, -RZ, RZ, 0, 2.384185791015625e-07 ;  /* 0x00000004ff037435 */ /* 0x000fe200000001ff */
[----:B------:R-:W-:-:S03]  /*30a0*/  IADD3 R10, P0, R4, UR7, RZ ;  /* 0x00000007040a7c10 */ /* 0x000fc6000ff1e0ff */
[----:B------:R-:W-:Y:S01]  /*30b0*/  RED.E.ADD.F32.FTZ.RN.STRONG.GPU [R4.64], R8 ;  /* 0x000000080400798e */ /* 0x000fe2000c10e788 */
[----:B------:R-:W-:-:S05]  /*30c0*/  IADD3.X R11, R5, UR4, RZ, P0, !PT ;  /* 0x00000004050b7c10 */ /* 0x000fca00087fe4ff */
[----:B------:R-:W-:-:S05]  /*30d0*/  IMAD.WIDE.U32 R2, R3, c[0x0][0x0], R4 ;  /* 0x0000000003027a25 */ /* 0x000fca00078e0004 */
[----:B------:R-:W-:Y:S01]  /*30e0*/  IADD3 R12, P1, R2, UR7, RZ ;  /* 0x00000007020c7c10 */ /* 0x000fe2000ff3e0ff */
[----:B------:R-:W-:Y:S03]  /*30f0*/  RED.E.ADD.F32.FTZ.RN.STRONG.GPU [R2.64], R9 ;  /* 0x000000090200798e */ /* 0x000fe6000c10e788 */
[----:B------:R-:W-:Y:S01]  /*3100*/  IADD3.X R13, R3, UR4, RZ, P1, !PT ;  /* 0x00000004030d7c10 */ /* 0x000fe20008ffe4ff */
[----:B------:R-:W-:Y:S04]  /*3110*/  RED.E.ADD.F32.FTZ.RN.STRONG.GPU [R10.64], R6 ;  /* 0x000000060a00798e */ /* 0x000fe8000c10e788 */
[----:B------:R-:W-:Y:S01]  /*3120*/  RED.E.ADD.F32.FTZ.RN.STRONG.GPU [R12.64], R7 ;  /* 0x000000070c00798e */ /* 0x000fe2000c10e788 */
[----:B------:R-:W-:Y:S05]  /*3130*/  EXIT ;  /* 0x000000000000794d */ /* 0x000fea0003800000 */
        .weak           $__internal_0_$__cuda_sm70_warpsync
        .type           $__internal_0_$__cuda_sm70_warpsync,@function
        .size           $__internal_0_$__cuda_sm70_warpsync,(.L_x_3083 - $__internal_0_$__cuda_sm70_warpsync)
$__internal_0_$__cuda_sm70_warpsync:
[----:B------:R-:W-:Y:S01]  /*3140*/  MOV R15, 0x0 ;  /* 0x00000000000f7802 */ /* 0x000fe20000000f00 */
[----:B------:R-:W-:Y:S04]  /*3150*/  WARPSYNC R13 ;  /* 0x0000000d00007348 */ /* 0x000fe80003800000 */
[----:B------:R-:W-:Y:S05]  /*3160*/  RET.REL.NODEC R14 `(_Z30group_norm_nhwc_bwd_sum_kernelI11Fp32IOFp32WLi196EEv26Group_norm_nhwc_bwd_params) ;  /* 0xffffce900e007950 */ /* 0x000fea0003c3ffff */
.L_x_973:
        /* <DEDUP_REMOVED lines=9> */
.L_x_3083:


//--------------------- .text._Z30group_norm_nhwc_bwd_sum_kernelI11Fp32IOFp32WLi168EEv26Group_norm_nhwc_bwd_params --------------------------
	.section	.text._Z30group_norm_nhwc_bwd_sum_kernelI11Fp32IOFp32WLi168EEv26Group_norm_nhwc_bwd_params,"ax",@progbits
	.sectioninfo	@"SHI_REGISTERS=42"
	.align	128
        .global         _Z30group_norm_nhwc_bwd_sum_kernelI11Fp32IOFp32WLi168EEv26Group_norm_nhwc_bwd_params
        .type           _Z30group_norm_nhwc_bwd_sum_kernelI11Fp32IOFp32WLi168EEv26Group_norm_nhwc_bwd_params,@function
        .size           _Z30group_norm_nhwc_bwd_sum_kernelI11Fp32IOFp32WLi168EEv26Group_norm_nhwc_bwd_params,(.L_x_3084 - _Z30group_norm_nhwc_bwd_sum_kernelI11Fp32IOFp32WLi168EEv26Group_norm_nhwc_bwd_params)
        .other          _Z30group_norm_nhwc_bwd_sum_kernelI11Fp32IOFp32WLi168EEv26Group_norm_nhwc_bwd_params,@"STO_CUDA_ENTRY STV_DEFAULT"
_Z30group_norm_nhwc_bwd_sum_kernelI11Fp32IOFp32WLi168EEv26Group_norm_nhwc_bwd_params:
.text._Z30group_norm_nhwc_bwd_sum_kernelI11Fp32IOFp32WLi168EEv26Group_norm_nhwc_bwd_params:
        /* <DEDUP_REMOVED lines=90> */
.L_x_975:
[----:B------:R-:W-:Y:S05]  /*05a0*/  BSYNC B0 ;  /* 0x0000000000007941 */ /* 0x000fea0003800000 */
.L_x_974:
        /* <DEDUP_REMOVED lines=71> */
.L_x_978:
[----:B------:R-:W-:Y:S05]  /*0a20*/  @!P2 BRA `(.L_x_976) ;  /* 0x000012100000a947 */ /* 0x000fea0003800000 */
[----:B------:R-:W-:-:S04]  /*0a30*/  IADD3 R32, R33, 0x1, RZ ;  /* 0x0000000121207810 */ /* 0x000fc80007ffe0ff */
[----:B------:R-:W-:Y:S02]  /*0a40*/  SHF.R.S32.HI R33, RZ, 0x1f, R32 ;  /* 0x0000001fff217819 */ /* 0x000fe40000011420 */
.L_x_979:
        /* <DEDUP_REMOVED lines=104> */
.L_x_977:
        /* <DEDUP_REMOVED lines=12> */
.L_x_981:
        /* <DEDUP_REMOVED lines=36> */
.L_x_980:
[----:B------:R-:W-:-:S13]  /*13d0*/  ISETP.GE.U32.AND P0, PT, R32, 0x3, PT ;  /* 0x000000032000780c */ /* 0x000fda0003f06070 */
[----:B------:R-:W-:Y:S05]  /*13e0*/  @!P0 BRA `(.L_x_976) ;  /* 0x0000085000008947 */ /* 0x000fea0003800000 */
[----:B------:R-:W-:Y:S02]  /*13f0*/  ISETP.GE.U32.AND P0, PT, R18, c[0x0][0x1d8], PT ;  /* 0x0000760012007a0c */ /* 0x000fe40003f06070 */
[----:B------:R-:W-:Y:S02]  /*1400*/  SHF.R.S32.HI R32, RZ, 0x1f, R33 ;  /* 0x0000001fff207819 */ /* 0x000fe40000011421 */
[----:B------:R-:W-:-:S13]  /*1410*/  ISETP.GE.AND.EX P0, PT, R19, c[0x0][0x1dc], PT, P0 ;  /* 0x0000770013007a0c */ /* 0x000fda0003f06300 */
.L_x_982:
        /* <DEDUP_REMOVED lines=130> */
.L_x_976:
[----:B-1----:R-:W-:Y:S01]  /*1c40*/  IMAD.WIDE.U32 R10, R2, -0x55555555, RZ ;  /* 0xaaaaaaab020a7825 */ /* 0x002fe200078e00ff */
[----:B------:R-:W-:Y:S01]  /*1c50*/  ISETP.NE.AND P0, PT, R26, RZ, PT ;  /* 0x000000ff1a00720c */ /* 0x000fe20003f05270 */
[----:B------:R-:W-:Y:S03]  /*1c60*/  BSSY B0, `(.L_x_983) ;  /* 0x000010a000007945 */ /* 0x000fe60003800000 */
[----:B------:R-:W-:-:S02]  /*1c70*/  LEA.HI R10, R11, R2, RZ, 0x1e ;  /* 0x000000020b0a7211 */ /* 0x000fc400078ff0ff */
[----:B------:R-:W-:Y:S02]  /*1c80*/  SEL R11, RZ, 0x1, P0 ;  /* 0x00000001ff0b7807 */ /* 0x000fe40000000000 */
[----:B------:R-:W-:Y:S01]  /*1c90*/  ISETP.GT.U32.AND P0, PT, R2, 0x1b, PT ;  /* 0x0000001b0200780c */ /* 0x000fe20003f04070 */
[----:B------:R-:W-:-:S05]  /*1ca0*/  IMAD R10, R10, 0xc, RZ ;  /* 0x0000000c0a0a7824 */ /* 0x000fca00078e02ff */
        /* <DEDUP_REMOVED lines=13> */
[----:B-----5:R-:W0:Y:S04]  /*1d80*/  LDS R14, [R3+0x214] ;  /* 0x00021400030e7984 */ /* 0x020e280000000800 */
        /* <DEDUP_REMOVED lines=13> */
[----:B------:R-:W4:Y:S01]  /*1e60*/  LDS R28, [R3+0x248] ;  /* 0x00024800031c7984 */ /* 0x000f220000000800 */
[----:B0-----:R-:W-:Y:S01]  /*1e70*/  @!P0 FADD.FTZ R5, R5, R14 ;  /* 0x0000000e05058221 */ /* 0x001fe20000010000 */
[----:B------:R-:W-:Y:S02]  /*1e80*/  SHF.R.U32.HI R14, RZ, 0x2, R25 ;  /* 0x00000002ff0e7819 */ /* 0x000fe40000011619 */
[----:B------:R-:W0:Y:S04]  /*1e90*/  LDS R12, [R3+0x250] ;  /* 0x00025000030c7984 */ /* 0x000e280000000800 */
[----:B------:R-:W0:Y:S01]  /*1ea0*/  LDS R11, [R3+0x254] ;  /* 0x00025400030b7984 */ /* 0x000e220000000800 */
[----:B------:R-:W-:Y:S01]  /*1eb0*/  @!P0 FADD.FTZ R13, R13, R16 ;  /* 0x000000100d0d8221 */ /* 0x000fe20000010000 */
[----:B------:R-:W-:Y:S01]  /*1ec0*/  ISETP.NE.AND P0, PT, R30, RZ, PT ;  /* 0x000000ff1e00720c */ /* 0x000fe20003f05270 */
[----:B------:R-:W-:-:S02]  /*1ed0*/  @!P1 FADD.FTZ R18, R5, R18 ;  /* 0x0000001205129221 */ /* 0x000fc40000010000 */
[----:B------:R-:W-:Y:S01]  /*1ee0*/  @!P1 FADD.FTZ R20, R13, R20 ;  /* 0x000000140d149221 */ /* 0x000fe20000010000 */
[----:B-1----:R-:W-:Y:S01]  /*1ef0*/  IADD3 R15, R17, R4, R15 ;  /* 0x00000004110f7210 */ /* 0x002fe20007ffe00f */
[----:B------:R-:W-:-:S03]  /*1f00*/  IMAD.WIDE.U32 R4, R14, 0x24924925, RZ ;  /* 0x249249250e047825 */ /* 0x000fc600078e00ff */
[----:B------:R-:W-:Y:S01]  /*1f10*/  IADD3 R15, R23, R15, R22 ;  /* 0x0000000f170f7210 */ /* 0x000fe20007ffe016 */
[----:B--2---:R-:W-:Y:S02]  /*1f20*/  @!P2 FADD.FTZ R19, R18, R19 ;  /* 0x000000131213a221 */ /* 0x004fe40000010000 */
[----:B------:R-:W-:Y:S01]  /*1f30*/  IMAD R4, R5, -0x1c, R25 ;  /* 0xffffffe405047824 */ /* 0x000fe200078e0219 */
[----:B------:R-:W-:Y:S01]  /*1f40*/  IADD3 R14, R15, R30, RZ ;  /* 0x0000001e0f0e7210 */ /* 0x000fe20007ffe0ff */
[----:B---3--:R-:W-:Y:S02]  /*1f50*/  @!P2 FADD.FTZ R21, R20, R21 ;  /* 0x000000151415a221 */ /* 0x008fe40000010000 */
[----:B------:R-:W-:Y:S02]  /*1f60*/  IMAD R5, R4, 0xc, RZ ;  /* 0x0000000c04057824 */ /* 0x000fe400078e02ff */
[----:B----4-:R-:W-:Y:S02]  /*1f70*/  @!P3 FADD.FTZ R24, R19, R24 ;  /* 0x000000181318b221 */ /* 0x010fe40000010000 */
[----:B------:R-:W-:Y:S01]  /*1f80*/  @!P3 FADD.FTZ R28, R21, R28 ;  /* 0x0000001c151cb221 */ /* 0x000fe20000010000 */
[----:B------:R1:W-:Y:S01]  /*1f90*/  STS [R5+0xc0], R14 ;  /* 0x0000c00e05007388 */ /* 0x0003e20000000800 */
[----:B0-----:R-:W-:-:S02]  /*1fa0*/  @!P0 FADD.FTZ R12, R24, R12 ;  /* 0x0000000c180c8221 */ /* 0x001fc40000010000 */
[----:B------:R-:W-:-:S03]  /*1fb0*/  @!P0 FADD.FTZ R11, R28, R11 ;  /* 0x0000000b1c0b8221 */ /* 0x000fc60000010000 */
[----:B------:R1:W-:Y:S04]  /*1fc0*/  STS [R5+0xc4], R12 ;  /* 0x0000c40c05007388 */ /* 0x0003e80000000800 */
[----:B------:R1:W-:Y:S01]  /*1fd0*/  STS [R5+0xc8], R11 ;  /* 0x0000c80b05007388 */ /* 0x0003e20000000800 */
[----:B------:R-:W-:Y:S05]  /*1fe0*/  BRA.CONV UR4, `(.L_x_985) ;  /* 0x0000003304007947 */ /* 0x000fea000b800000 */
[----:B------:R-:W-:Y:S02]  /*1ff0*/  MOV R13, 0xfffffff ;  /* 0x0fffffff000d7802 */ /* 0x000fe40000000f00 */
[----:B------:R-:W-:Y:S02]  /*2000*/  MOV R16, 0x2020 ;  /* 0x0000202000107802 */ /* 0x000fe40000000f00 */
[----:B-1----:R-:W-:Y:S05]  /*2010*/  CALL.REL.NOINC `($__internal_1_$__cuda_sm70_warpsync) ;  /* 0x0000104000007944 */ /* 0x002fea0003c00000 */
.L_x_985:
[----:B------:R-:W-:Y:S01]  /*2020*/  ISETP.NE.AND P0, PT, R4, RZ, PT ;  /* 0x000000ff0400720c */ /* 0x000fe20003f05270 */
[----:B------:R-:W-:-:S06]  /*2030*/  NOP ;  /* 0x0000000000007918 */ /* 0x000fcc0000000000 */
[----:B------:R-:W-:Y:S06]  /*2040*/  BSSY B1, `(.L_x_986) ;  /* 0x000000b000017945 */ /* 0x000fec0003800000 */
[----:B------:R-:W-:Y:S05]  /*2050*/  @!P0 BRA `(.L_x_987) ;  /* 0x0000009000008947 */ /* 0x000fea0003800000 */
[----:B------:R-:W0:Y:S01]  /*2060*/  LDS R16, [R5+0xbc] ;  /* 0x0000bc0005107984 */ /* 0x000e220000000800 */
[----:B------:R-:W-:-:S03]  /*2070*/  ISETP.NE.AND P0, PT, R14, RZ, PT ;  /* 0x000000ff0e00720c */ /* 0x000fc60003f05270 */
[----:B------:R-:W2:Y:S04]  /*2080*/  LDS R13, [R5+0xb8] ;  /* 0x0000b800050d7984 */ /* 0x000ea80000000800 */
[----:B------:R-:W3:Y:S01]  /*2090*/  LDS R15, [R5+0xb4] ;  /* 0x0000b400050f7984 */ /* 0x000ee20000000800 */
[----:B0-----:R-:W-:Y:S02]  /*20a0*/  FADD.FTZ R16, R11, R16 ;  /* 0x000000100b107221 */ /* 0x001fe40000010000 */
[----:B--2---:R-:W-:-:S03]  /*20b0*/  FADD.FTZ R13, R12, R13 ;  /* 0x0000000d0c0d7221 */ /* 0x004fc60000010000 */
[----:B-1----:R-:W-:Y:S02]  /*20c0*/  FSEL R11, R16, R11, !P0 ;  /* 0x0000000b100b7208 */ /* 0x002fe40004000000 */
[----:B---3--:R-:W-:Y:S02]  /*20d0*/  IADD3 R14, R14, R15, RZ ;  /* 0x0000000f0e0e7210 */ /* 0x008fe40007ffe0ff */
[----:B------:R-:W-:Y:S02]  /*20e0*/  FSEL R12, R13, R12, !P0 ;  /* 0x0000000c0d0c7208 */ /* 0x000fe40004000000 */
.L_x_987:
[----:B------:R-:W-:Y:S05]  /*20f0*/  BSYNC B1 ;  /* 0x0000000000017941 */ /* 0x000fea0003800000 */
.L_x_986:
[----:B------:R-:W-:-:S03]  /*2100*/  UMOV UR4, 0xfffffff ;  /* 0x0fffffff00047882 */ /* 0x000fc60000000000 */
[----:B------:R-:W-:Y:S05]  /*2110*/  BRA.CONV UR4, `(.L_x_988) ;  /* 0x0000003304007947 */ /* 0x000fea000b800000 */
[----:B------:R-:W-:Y:S02]  /*2120*/  MOV R13, 0xfffffff ;  /* 0x0fffffff000d7802 */ /* 0x000fe40000000f00 */
[----:B------:R-:W-:Y:S02]  /*2130*/  MOV R16, 0x2150 ;  /* 0x0000215000107802 */ /* 0x000fe40000000f00 */
[----:B-1----:R-:W-:Y:S05]  /*2140*/  CALL.REL.NOINC `($__internal_1_$__cuda_sm70_warpsync) ;  /* 0x00000f1000007944 */ /* 0x002fea0003c00000 */
.L_x_988:
        /* <DEDUP_REMOVED lines=8> */
[----:B01----:R-:W-:Y:S05]  /*21d0*/  CALL.REL.NOINC `($__internal_1_$__cuda_sm70_warpsync) ;  /* 0x00000e8000007944 */ /* 0x003fea0003c00000 */
.L_x_989:
        /* <DEDUP_REMOVED lines=10> */
[----:B01----:R-:W-:Y:S01]  /*2280*/  FSEL R11, R16, R11, !P0 ;  /* 0x0000000b100b7208 */ /* 0x003fe20004000000 */
[----:B----4-:R-:W-:Y:S01]  /*2290*/  IMAD.IADD R14, R14, 0x1, R15 ;  /* 0x000000010e0e7824 */ /* 0x010fe200078e020f */
[----:B------:R-:W-:Y:S02]  /*22a0*/  FSEL R12, R13, R12, !P0 ;  /* 0x0000000c0d0c7208 */ /* 0x000fe40004000000 */
.L_x_991:
[----:B------:R-:W-:Y:S05]  /*22b0*/  BSYNC B1 ;  /* 0x0000000000017941 */ /* 0x000fea0003800000 */
.L_x_990:
[----:B------:R-:W-:-:S03]  /*22c0*/  UMOV UR4, 0xfffffff ;  /* 0x0fffffff00047882 */ /* 0x000fc60000000000 */
[----:B------:R-:W-:Y:S05]  /*22d0*/  BRA.CONV UR4, `(.L_x_992) ;  /* 0x0000003304007947 */ /* 0x000fea000b800000 */
[----:B------:R-:W-:Y:S02]  /*22e0*/  MOV R13, 0xfffffff ;  /* 0x0fffffff000d7802 */ /* 0x000fe40000000f00 */
[----:B------:R-:W-:Y:S02]  /*22f0*/  MOV R16, 0x2310 ;  /* 0x0000231000107802 */ /* 0x000fe40000000f00 */
[----:B01----:R-:W-:Y:S05]  /*2300*/  CALL.REL.NOINC `($__internal_1_$__cuda_sm70_warpsync) ;  /* 0x00000d5000007944 */ /* 0x003fea0003c00000 */
.L_x_992:
        /* <DEDUP_REMOVED lines=8> */
[----:B012---:R-:W-:Y:S05]  /*2390*/  CALL.REL.NOINC `($__internal_1_$__cuda_sm70_warpsync) ;  /* 0x00000cc000007944 */ /* 0x007fea0003c00000 */
.L_x_993:
        /* <DEDUP_REMOVED lines=13> */
.L_x_995:
[----:B------:R-:W-:Y:S05]  /*2470*/  BSYNC B1 ;  /* 0x0000000000017941 */ /* 0x000fea0003800000 */
.L_x_994:
[----:B------:R-:W-:-:S03]  /*2480*/  UMOV UR4, 0xfffffff ;  /* 0x0fffffff00047882 */ /* 0x000fc60000000000 */
[----:B------:R-:W-:Y:S05]  /*2490*/  BRA.CONV UR4, `(.L_x_996) ;  /* 0x0000003304007947 */ /* 0x000fea000b800000 */
[----:B------:R-:W-:Y:S02]  /*24a0*/  MOV R13, 0xfffffff ;  /* 0x0fffffff000d7802 */ /* 0x000fe40000000f00 */
[----:B------:R-:W-:Y:S02]  /*24b0*/  MOV R16, 0x24d0 ;  /* 0x000024d000107802 */ /* 0x000fe40000000f00 */
[----:B012---:R-:W-:Y:S05]  /*24c0*/  CALL.REL.NOINC `($__internal_1_$__cuda_sm70_warpsync) ;  /* 0x00000b9000007944 */ /* 0x007fea0003c00000 */
.L_x_996:
        /* <DEDUP_REMOVED lines=8> */
[----:B0123--:R-:W-:Y:S05]  /*2550*/  CALL.REL.NOINC `($__internal_1_$__cuda_sm70_warpsync) ;  /* 0x00000b0000007944 */ /* 0x00ffea0003c00000 */
.L_x_997:
        /* <DEDUP_REMOVED lines=13> */
.L_x_999:
[----:B------:R-:W-:Y:S05]  /*2630*/  BSYNC B1 ;  /* 0x0000000000017941 */ /* 0x000fea0003800000 */
.L_x_998:
[----:B------:R-:W-:Y:S01]  /*2640*/  UMOV UR4, 0xfffffff ;  /* 0x0fffffff00047882 */ /* 0x000fe20000000000 */
[----:B------:R-:W-:Y:S01]  /*2650*/  IMAD.MOV.U32 R18, RZ, RZ, R12 ;  /* 0x000000ffff127224 */ /* 0x000fe200078e000c */
[----:B------:R-:W-:Y:S01]  /*2660*/  MOV R19, R11 ;  /* 0x0000000b00137202 */ /* 0x000fe20000000f00 */
[----:B------:R-:W-:Y:S05]  /*2670*/  BRA.CONV UR4, `(.L_x_1000) ;  /* 0x0000003304007947 */ /* 0x000fea000b800000 */
[----:B------:R-:W-:Y:S02]  /*2680*/  MOV R13, 0xfffffff ;  /* 0x0fffffff000d7802 */ /* 0x000fe40000000f00 */
[----:B------:R-:W-:Y:S02]  /*2690*/  MOV R16, 0x26b0 ;  /* 0x000026b000107802 */ /* 0x000fe40000000f00 */
[----:B0123--:R-:W-:Y:S05]  /*26a0*/  CALL.REL.NOINC `($__internal_1_$__cuda_sm70_warpsync) ;  /* 0x000009b000007944 */ /* 0x00ffea0003c00000 */
.L_x_1000:
        /* <DEDUP_REMOVED lines=8> */
[----:B01234-:R-:W-:Y:S05]  /*2730*/  CALL.REL.NOINC `($__internal_1_$__cuda_sm70_warpsync) ;  /* 0x0000092000007944 */ /* 0x01ffea0003c00000 */
.L_x_1001:
        /* <DEDUP_REMOVED lines=13> */
[----:B------:R-:W-:Y:S01]  /*2810*/  IMAD.MOV.U32 R13, RZ, RZ, 0xfffffff ;  /* 0x0fffffffff0d7424 */ /* 0x000fe200078e00ff */
[----:B------:R-:W-:Y:S02]  /*2820*/  MOV R16, 0x2840 ;  /* 0x0000284000107802 */ /* 0x000fe40000000f00 */
[----:B------:R-:W-:Y:S05]  /*2830*/  CALL.REL.NOINC `($__internal_1_$__cuda_sm70_warpsync) ;  /* 0x0000082000007944 */ /* 0x000fea0003c00000 */
.L_x_1002:
        /* <DEDUP_REMOVED lines=8> */
[----:B0-----:R-:W-:Y:S05]  /*28c0*/  CALL.REL.NOINC `($__internal_1_$__cuda_sm70_warpsync) ;  /* 0x0000079000007944 */ /* 0x001fea0003c00000 */
.L_x_1003:
[----:B------:R-:W-:-:S06]  /*28d0*/  NOP ;  /* 0x0000000000007918 */ /* 0x000fcc0000000000 */
[----:B------:R-:W1:Y:S01]  /*28e0*/  LDS R28, [R3+0x210] ;  /* 0x00021000031c7984 */ /* 0x000e620000000800 */
[----:B------:R-:W-:Y:S02]  /*28f0*/  ISETP.NE.AND P1, PT, R2, RZ, PT ;  /* 0x000000ff0200720c */ /* 0x000fe40003f25270 */
[----:B------:R-:W-:Y:S01]  /*2900*/  PLOP3.LUT P0, PT, PT, PT, PT, 0x80, 0x0 ;  /* 0x000000000000781c */ /* 0x000fe20003f0f070 */
[----:B------:R-:W2:Y:S04]  /*2910*/  LDS R4, [R5+0xb4] ;  /* 0x0000b40005047984 */ /* 0x000ea80000000800 */
[----:B------:R-:W3:Y:S04]  /*2920*/  LDS R13, [R3+0x21c] ;  /* 0x00021c00030d7984 */ /* 0x000ee80000000800 */
[----:B------:R-:W4:Y:S04]  /*2930*/  LDS R15, [R3+0x228] ;  /* 0x00022800030f7984 */ /* 0x000f280000000800 */
[----:B0-----:R-:W-:Y:S04]  /*2940*/  LDS R11, [R5+0xb8] ;  /* 0x0000b800050b7984 */ /* 0x001fe80000000800 */
[----:B------:R-:W0:Y:S04]  /*2950*/  LDS R19, [R3+0x234] ;  /* 0x0002340003137984 */ /* 0x000e280000000800 */
[----:B------:R-:W5:Y:S04]  /*2960*/  LDS R30, [R3+0x214] ;  /* 0x00021400031e7984 */ /* 0x000f680000000800 */
[----:B------:R-:W-:Y:S04]  /*2970*/  LDS R29, [R3+0x218] ;  /* 0x00021800031d7984 */ /* 0x000fe80000000800 */
[----:B------:R-:W5:Y:S04]  /*2980*/  LDS R12, [R5+0xbc] ;  /* 0x0000bc00050c7984 */ /* 0x000f680000000800 */
[----:B------:R-:W5:Y:S04]  /*2990*/  LDS R21, [R3+0x240] ;  /* 0x0002400003157984 */ /* 0x000f680000000800 */
[----:B------:R-:W5:Y:S01]  /*29a0*/  LDS R14, [R3+0x220] ;  /* 0x00022000030e7984 */ /* 0x000f620000000800 */
[----:B-1----:R-:W-:-:S03]  /*29b0*/  @P1 ISETP.NE.AND P2, PT, R28, RZ, PT ;  /* 0x000000ff1c00120c */ /* 0x002fc60003f45270 */
[----:B------:R-:W1:Y:S01]  /*29c0*/  LDS R16, [R3+0x224] ;  /* 0x0002240003107984 */ /* 0x000e620000000800 */
[----:B--2---:R-:W-:Y:S02]  /*29d0*/  @P1 IADD3 R28, R4, R28, RZ ;  /* 0x0000001c041c1210 */ /* 0x004fe40007ffe0ff */
[----:B------:R-:W-:Y:S01]  /*29e0*/  @P1 PLOP3.LUT P0, PT, P2, PT, PT, 0x80, 0x0 ;  /* 0x000000000000181c */ /* 0x000fe2000170f070 */
[----:B------:R-:W2:Y:S01]  /*29f0*/  LDS R23, [R3+0x24c] ;  /* 0x00024c0003177984 */ /* 0x000ea20000000800 */
[C---:B---3--:R-:W-:Y:S02]  /*2a00*/  ISETP.NE.AND P2, PT, R13.reuse, RZ, PT ;  /* 0x000000ff0d00720c */ /* 0x048fe40003f45270 */
[----:B------:R-:W-:Y:S01]  /*2a10*/  IADD3 R32, R13, R28, RZ ;  /* 0x0000001c0d207210 */ /* 0x000fe20007ffe0ff */
[----:B------:R-:W3:Y:S01]  /*2a20*/  LDS R17, [R3+0x22c] ;  /* 0x00022c0003117984 */ /* 0x000ee20000000800 */
[C---:B----4-:R-:W-:Y:S02]  /*2a30*/  ISETP.NE.AND P4, PT, R15.reuse, RZ, PT ;  /* 0x000000ff0f00720c */ /* 0x050fe40003f85270 */
[----:B------:R-:W-:Y:S01]  /*2a40*/  IADD3 R34, R15, R32, RZ ;  /* 0x000000200f227210 */ /* 0x000fe20007ffe0ff */
[----:B------:R-:W4:Y:S04]  /*2a50*/  LDS R18, [R3+0x230] ;  /* 0x0002300003127984 */ /* 0x000f280000000800 */
[----:B------:R-:W4:Y:S01]  /*2a60*/  LDS R20, [R3+0x238] ;  /* 0x0002380003147984 */ /* 0x000f220000000800 */
[----:B0-----:R-:W-:-:S03]  /*2a70*/  ISETP.NE.AND P3, PT, R19, RZ, PT ;  /* 0x000000ff1300720c */ /* 0x001fc60003f65270 */
[----:B------:R-:W0:Y:S01]  /*2a80*/  LDS R5, [R3+0x23c] ;  /* 0x00023c0003057984 */ /* 0x000e220000000800 */
[----:B-----5:R-:W-:-:S03]  /*2a90*/  @!P0 FADD.FTZ R30, R11, R30 ;  /* 0x0000001e0b1e8221 */ /* 0x020fc60000010000 */
[----:B------:R-:W5:Y:S04]  /*2aa0*/  LDS R22, [R3+0x244] ;  /* 0x0002440003167984 */ /* 0x000f680000000800 */
[----:B------:R-:W5:Y:S01]  /*2ab0*/  LDS R24, [R3+0x248] ;  /* 0x0002480003187984 */ /* 0x000f620000000800 */
[----:B------:R-:W-:Y:S01]  /*2ac0*/  @!P0 FADD.FTZ R29, R12, R29 ;  /* 0x0000001d0c1d8221 */ /* 0x000fe20000010000 */
[----:B------:R-:W-:Y:S02]  /*2ad0*/  IADD3 R12, R19, R34, RZ ;  /* 0x00000022130c7210 */ /* 0x000fe40007ffe0ff */
[----:B------:R-:W5:Y:S01]  /*2ae0*/  LDS R4, [R3+0x250] ;  /* 0x0002500003047984 */ /* 0x000f620000000800 */
[----:B------:R-:W-:-:S03]  /*2af0*/  ISETP.NE.AND P0, PT, R21, RZ, PT ;  /* 0x000000ff1500720c */ /* 0x000fc60003f05270 */
[----:B------:R-:W5:Y:S01]  /*2b00*/  LDS R25, [R3+0x254] ;  /* 0x0002540003197984 */ /* 0x000f620000000800 */
[----:B------:R-:W-:Y:S02]  /*2b10*/  @!P2 FADD.FTZ R14, R14, R30 ;  /* 0x0000001e0e0ea221 */ /* 0x000fe40000010000 */
[----:B-1----:R-:W-:Y:S01]  /*2b20*/  @!P2 FADD.FTZ R16, R16, R29 ;  /* 0x0000001d1010a221 */ /* 0x002fe20000010000 */
[----:B------:R1:W-:Y:S01]  /*2b30*/  STS [R3+0x210], R28 ;  /* 0x0002101c03007388 */ /* 0x0003e20000000800 */
[----:B--2---:R-:W-:-:S03]  /*2b40*/  ISETP.NE.AND P1, PT, R23, RZ, PT ;  /* 0x000000ff1700720c */ /* 0x004fc60003f25270 */
[----:B------:R2:W-:Y:S01]  /*2b50*/  STS [R3+0x21c], R32 ;  /* 0x00021c2003007388 */ /* 0x0005e20000000800 */
[----:B---3--:R-:W-:-:S03]  /*2b60*/  @!P4 FADD.FTZ R17, R17, R14 ;  /* 0x0000000e1111c221 */ /* 0x008fc60000010000 */
[----:B------:R3:W-:Y:S01]  /*2b70*/  STS [R3+0x228], R34 ;  /* 0x0002282203007388 */ /* 0x0007e20000000800 */
[----:B-1----:R-:W-:Y:S01]  /*2b80*/  IADD3 R28, R21, R12, RZ ;  /* 0x0000000c151c7210 */ /* 0x002fe20007ffe0ff */
[----:B----4-:R-:W-:Y:S02]  /*2b90*/  @!P4 FADD.FTZ R18, R18, R16 ;  /* 0x000000101212c221 */ /* 0x010fe40000010000 */
[----:B------:R3:W-:Y:S01]  /*2ba0*/  STS [R3+0x234], R12 ;  /* 0x0002340c03007388 */ /* 0x0007e20000000800 */
[----:B------:R-:W-:-:S03]  /*2bb0*/  @!P3 FADD.FTZ R20, R20, R17 ;  /* 0x000000111414b221 */ /* 0x000fc60000010000 */
[----:B------:R3:W-:Y:S01]  /*2bc0*/  STS [R3+0x214], R30 ;  /* 0x0002141e03007388 */ /* 0x0007e20000000800 */
[----:B--2---:R-:W-:Y:S02]  /*2bd0*/  IMAD.IADD R32, R23, 0x1, R28 ;  /* 0x0000000117207824 */ /* 0x004fe400078e021c */
[----:B0-----:R-:W-:Y:S01]  /*2be0*/  @!P3 FADD.FTZ R5, R5, R18 ;  /* 0x000000120505b221 */ /* 0x001fe20000010000 */
[----:B------:R3:W-:Y:S01]  /*2bf0*/  STS [R3+0x218], R29 ;  /* 0x0002181d03007388 */ /* 0x0007e20000000800 */
[----:B-----5:R-:W-:-:S03]  /*2c00*/  @!P0 FADD.FTZ R22, R22, R20 ;  /* 0x0000001416168221 */ /* 0x020fc60000010000 */
[----:B------:R3:W-:Y:S01]  /*2c10*/  STS [R3+0x240], R28 ;  /* 0x0002401c03007388 */ /* 0x0007e20000000800 */
[----:B------:R-:W-:-:S03]  /*2c20*/  @!P0 FADD.FTZ R24, R24, R5 ;  /* 0x0000000518188221 */ /* 0x000fc60000010000 */
[----:B------:R3:W-:Y:S01]  /*2c30*/  STS [R3+0x24c], R32 ;  /* 0x00024c2003007388 */ /* 0x0007e20000000800 */
[----:B------:R-:W-:-:S03]  /*2c40*/  @!P1 FADD.FTZ R4, R4, R22 ;  /* 0x0000001604049221 */ /* 0x000fc60000010000 */
[----:B------:R3:W-:Y:S01]  /*2c50*/  STS [R3+0x220], R14 ;  /* 0x0002200e03007388 */ /* 0x0007e20000000800 */
[----:B------:R-:W-:-:S03]  /*2c60*/  @!P1 FADD.FTZ R25, R25, R24 ;  /* 0x0000001819199221 */ /* 0x000fc60000010000 */
        /* <DEDUP_REMOVED lines=9> */
.L_x_984:
[----:B0-----:R-:W-:Y:S05]  /*2d00*/  BSYNC B0 ;  /* 0x0000000000007941 */ /* 0x001fea0003800000 */
.L_x_983:
[----:B------:R-:W-:Y:S01]  /*2d10*/  WARPSYNC 0xffffffff ;  /* 0xffffffff00007948 */ /* 0x000fe20003800000 */
[----:B------:R-:W-:Y:S01]  /*2d20*/  BAR.SYNC.DEFER_BLOCKING 0x0 ;  /* 0x0000000000007b1d */ /* 0x000fe20000010000 */
[----:B---3--:R-:W-:-:S02]  /*2d30*/  IMAD R3, R0, c[0x0][0x200], R2 ;  /* 0x0000800000037a24 */ /* 0x008fc400078e0202 */
        /* <DEDUP_REMOVED lines=16> */
[----:B------:R-:W-:-:S03]  /*2e40*/  HFMA2.MMA R11, -RZ, RZ, 0, 2.384185791015625e-07 ;  /* 0x00000004ff0b7435 */ /* 0x000fc600000001ff */
[----:B------:R-:W2:Y:S01]  /*2e50*/  LDS.64 R12, [R2.X8+0xb50] ;  /* 0x000b5000020c7984 */ /* 0x000ea20000008a00 */
[----:B-1----:R-:W-:-:S04]  /*2e60*/  SHF.L.U32 R0, R0, 0x1, RZ ;  /* 0x0000000100007819 */ /* 0x002fc800000006ff */
[C---:B------:R-:W-:Y:S01]  /*2e70*/  IADD3 R10, R0.reuse, 0x1, RZ ;  /* 0x00000001000a7810 */ /* 0x040fe20007ffe0ff */
[----:B0-----:R-:W-:-:S04]  /*2e80*/  IMAD R4, R0, c[0x0][0x1f0], R3 ;  /* 0x00007c0000047a24 */ /* 0x001fc800078e0203 */
[----:B------:R-:W-:Y:S02]  /*2e90*/  IMAD R10, R10, c[0x0][0x1f0], R3 ;  /* 0x00007c000a0a7a24 */ /* 0x000fe400078e0203 */
[----:B------:R-:W-:-:S04]  /*2ea0*/  IMAD.WIDE R4, R4, R11, c[0x0][0x1b8] ;  /* 0x00006e0004047625 */ /* 0x000fc800078e020b */
[----:B------:R-:W-:Y:S01]  /*2eb0*/  IMAD.WIDE R10, R10, R11, c[0x0][0x1b8] ;  /* 0x00006e000a0a7625 */ /* 0x000fe200078e020b */
[----:B--2---:R0:W-:Y:S04]  /*2ec0*/  RED.E.ADD.F32.FTZ.RN.STRONG.GPU [R4.64], R12 ;  /* 0x0000000c0400798e */ /* 0x0041e8000c10e788 */
[----:B------:R0:W-:Y:S02]  /*2ed0*/  RED.E.ADD.F32.FTZ.RN.STRONG.GPU [R10.64], R13 ;  /* 0x0000000d0a00798e */ /* 0x0001e4000c10e788 */
.L_x_1005:
[----:B------:R-:W-:Y:S05]  /*2ee0*/  BSYNC B0 ;  /* 0x0000000000007941 */ /* 0x000fea0003800000 */
.L_x_1004:
        /* <DEDUP_REMOVED lines=23> */
        .weak           $__internal_1_$__cuda_sm70_warpsync
        .type           $__internal_1_$__cuda_sm70_warpsync,@function
        .size           $__internal_1_$__cuda_sm70_warpsync,(.L_x_3084 - $__internal_1_$__cuda_sm70_warpsync)
$__internal_1_$__cuda_sm70_warpsync:
[----:B------:R-:W-:Y:S01]  /*3060*/  MOV R17, 0x0 ;  /* 0x0000000000117802 */ /* 0x000fe20000000f00 */
[----:B------:R-:W-:Y:S04]  /*3070*/  WARPSYNC R13 ;  /* 0x0000000d00007348 */ /* 0x000fe80003800000 */
[----:B------:R-:W-:Y:S05]  /*3080*/  RET.REL.NODEC R16 `(_Z30group_norm_nhwc_bwd_sum_kernelI11Fp32IOFp32WLi168EEv26Group_norm_nhwc_bwd_params) ;  /* 0xffffcf7010007950 */ /* 0x000fea0003c3ffff */
.L_x_1006:
        /* <DEDUP_REMOVED lines=15> */
.L_x_3084:


//--------------------- .text._Z30group_norm_nhwc_bwd_sum_kernelI11Fp32IOFp32WLi64EEv26Group_norm_nhwc_bwd_params --------------------------
	.section	.text._Z30group_norm_nhwc_bwd_sum_kernelI11Fp32IOFp32WLi64EEv26Group_norm_nhwc_bwd_params,"ax",@progbits
	.sectioninfo	@"SHI_REGISTERS=40"
	.align	128
        .global         _Z30group_norm_nhwc_bwd_sum_kernelI11Fp32IOFp32WLi64EEv26Group_norm_nhwc_bwd_params
        .type           _Z30group_norm_nhwc_bwd_sum_kernelI11Fp32IOFp32WLi64EEv26Group_norm_nhwc_bwd_params,@function
        .size           _Z30group_norm_nhwc_bwd_sum_kernelI11Fp32IOFp32WLi64EEv26Group_norm_nhwc_bwd_params,(.L_x_3085 - _Z30group_norm_nhwc_bwd_sum_kernelI11Fp32IOFp32WLi64EEv26Group_norm_nhwc_bwd_params)
        .other          _Z30group_norm_nhwc_bwd_sum_kernelI11Fp32IOFp32WLi64EEv26Group_norm_nhwc_bwd_params,@"STO_CUDA_ENTRY STV_DEFAULT"
_Z30group_norm_nhwc_bwd_sum_kernelI11Fp32IOFp32WLi64EEv26Group_norm_nhwc_bwd_params:
.text._Z30group_norm_nhwc_bwd_sum_kernelI11Fp32IOFp32WLi64EEv26Group_norm_nhwc_bwd_params:
[----:B------:R-:W-:Y:S02]  /*0000*/  MOV R1, c[0x0][0x28] ;  /* 0x00000a0000017a02 */ /* 0x000fe40000000f00 */
[----:B------:R-:W-:Y:S01]  /*0010*/  IABS R5, c[0x0][0x204] ;  /* 0x0000810000057a13 */ /* 0x000fe20000000000 */
[----:B------:R-:W0:Y:S01]  /*0020*/  S2R R0, SR_TID.X ;  /* 0x0000000000007919 */ /* 0x000e220000002100 */
[----:B------:R-:W-:Y:S01]  /*0030*/  LOP3.LUT R27, RZ, c[0x0][0x204], RZ, 0x33, !PT ;  /* 0x00008100ff1b7a12 */ /* 0x000fe200078e33ff */
[----:B------:R-:W-:Y:S01]  /*0040*/  ULDC.64 UR10, c[0x0][0x118] ;  /* 0x00004600000a7ab9 */ /* 0x000fe20000000a00 */
[----:B------:R-:W1:Y:S01]  /*0050*/  I2F.RP R4, R5 ;  /* 0x0000000500047306 */ /* 0x000e620000209400 */
[----:B------:R-:W2:Y:S04]  /*0060*/  S2R R9, SR_CTAID.X ;  /* 0x0000000000097919 */ /* 0x000ea80000002500 */
[----:B------:R-:W3:Y:S03]  /*0070*/  S2R R11, SR_CTAID.Z ;  /* 0x00000000000b7919 */ /* 0x000ee60000002700 */
        /* <DEDUP_REMOVED lines=8> */
[----:B------:R-:W-:-:S04]  /*0100*/  IMAD R7, R6, R5, RZ ;  /* 0x0000000506077224 */ /* 0x000fc800078e02ff */
[----:B------:R-:W-:-:S04]  /*0110*/  IMAD.HI.U32 R3, R3, R7, R2 ;  /* 0x0000000703037227 */ /* 0x000fc800078e0002 */
[----:B------:R-:W-:Y:S02]  /*0120*/  IMAD.MOV.U32 R7, RZ, RZ, 0x8 ;  /* 0x00000008ff077424 */ /* 0x000fe400078e00ff */
[----:B------:R-:W-:-:S05]  /*0130*/  IMAD.HI.U32 R3, R3, R4, RZ ;  /* 0x0000000403037227 */ /* 0x000fca00078e00ff */
[----:B------:R-:W-:-:S05]  /*0140*/  IADD3 R2, -R3, RZ, RZ ;  /* 0x000000ff03027210 */ /* 0x000fca0007ffe1ff */
[----:B------:R-:W-:-:S05]  /*0150*/  IMAD R2, R5, R2, R4 ;  /* 0x0000000205027224 */ /* 0x000fca00078e0204 */
[----:B------:R-:W-:-:S13]  /*0160*/  ISETP.GT.U32.AND P1, PT, R5, R2, PT ;  /* 0x000000020500720c */ /* 0x000fda0003f24070 */
[----:B------:R-:W-:Y:S01]  /*0170*/  @!P1 IMAD.IADD R2, R2, 0x1, -R5 ;  /* 0x0000000102029824 */ /* 0x000fe200078e0a05 */
[----:B------:R-:W-:-:S04]  /*0180*/  @!P1 IADD3 R3, R3, 0x1, RZ ;  /* 0x0000000103039810 */ /* 0x000fc80007ffe0ff */
[----:B------:R-:W-:Y:S02]  /*0190*/  ISETP.GE.U32.AND P0, PT, R2, R5, PT ;  /* 0x000000050200720c */ /* 0x000fe40003f06070 */
[----:B------:R-:W-:-:S04]  /*01a0*/  LOP3.LUT R2, R8, c[0x0][0x204], RZ, 0x3c, !PT ;  /* 0x0000810008027a12 */ /* 0x000fc800078e3cff */
[----:B------:R-:W-:-:S07]  /*01b0*/  ISETP.GE.AND P2, PT, R2, RZ, PT ;  /* 0x000000ff0200720c */ /* 0x000fce0003f46270 */
[----:B------:R-:W-:Y:S02]  /*01c0*/  @P0 IADD3 R3, R3, 0x1, RZ ;  /* 0x0000000103030810 */ /* 0x000fe40007ffe0ff */
[----:B------:R-:W-:-:S04]  /*01d0*/  ISETP.NE.AND P0, PT, RZ, c[0x0][0x204], PT ;  /* 0x00008100ff007a0c */ /* 0x000fc80003f05270 */
[----:B------:R-:W-:-:S04]  /*01e0*/  @!P2 IADD3 R3, -R3, RZ, RZ ;  /* 0x000000ff0303a210 */ /* 0x000fc80007ffe1ff */
[----:B------:R-:W-:-:S05]  /*01f0*/  SEL R2, R27, R3, !P0 ;  /* 0x000000031b027207 */ /* 0x000fca0004000000 */
[----:B---3--:R-:W-:-:S04]  /*0200*/  IMAD R2, R11, c[0x0][0x1f0], R2 ;  /* 0x00007c000b027a24 */ /* 0x008fc800078e0202 */
[----:B------:R-:W-:-:S06]  /*0210*/  IMAD.WIDE R6, R2, R7, c[0x0][0x198] ;  /* 0x0000660002067625 */ /* 0x000fcc00078e0207 */
[----:B------:R-:W5:Y:S01]  /*0220*/  LDG.E.64 R6, [R6.64] ;  /* 0x0000000a06067981 */ /* 0x000f62000c1e1b00 */
[----:B------:R-:W0:Y:S01]  /*0230*/  I2F.U32.RP R4, c[0x0][0x204] ;  /* 0x0000810000047b06 */ /* 0x000e220000209000 */
[----:B------:R-:W-:Y:S01]  /*0240*/  ISETP.GE.U32.AND P0, PT, R8, c[0x0][0x1d8], PT ;  /* 0x0000760008007a0c */ /* 0x000fe20003f06070 */
[----:B------:R-:W-:Y:S01]  /*0250*/  BSSY B0, `(.L_x_1007) ;  /* 0x0000018000007945 */ /* 0x000fe20003800000 */
[----:B------:R-:W-:-:S04]  /*0260*/  SHF.R.S32.HI R9, RZ, 0x1f, R8 ;  /* 0x0000001fff097819 */ /* 0x000fc80000011408 */
[----:B------:R-:W-:Y:S01]  /*0270*/  ISETP.GE.AND.EX P0, PT, R9, c[0x0][0x1dc], PT, P0 ;  /* 0x0000770009007a0c */ /* 0x000fe20003f06300 */
[----:B0-----:R-:W0:Y:S02]  /*0280*/  MUFU.RCP R4, R4 ;  /* 0x0000000400047308 */ /* 0x001e240000001000 */
[----:B0-----:R-:W-:Y:S02]  /*0290*/  IADD3 R2, R4, 0xffffffe, RZ ;  /* 0x0ffffffe04027810 */ /* 0x001fe40007ffe0ff */
[----:B------:R-:W-:-:S04]  /*02a0*/  CS2R R4, SRZ ;  /* 0x0000000000047805 */ /* 0x000fc8000001ff00 */
[----:B------:R0:W1:Y:S02]  /*02b0*/  F2I.FTZ.U32.TRUNC.NTZ R3, R2 ;  /* 0x0000000200037305 */ /* 0x000064000021f000 */
[----:B0-----:R-:W-:Y:S01]  /*02c0*/  IMAD.MOV.U32 R2, RZ, RZ, RZ ;  /* 0x000000ffff027224 */ /* 0x001fe200078e00ff */
[----:B-1----:R-:W-:-:S05]  /*02d0*/  IADD3 R15, RZ, -R3, RZ ;  /* 0x80000003ff0f7210 */ /* 0x002fca0007ffe0ff */
[----:B------:R-:W-:-:S04]  /*02e0*/  IMAD R15, R15, c[0x0][0x204], RZ ;  /* 0x000081000f0f7a24 */ /* 0x000fc800078e02ff */
[----:B------:R-:W-:Y:S01]  /*02f0*/  IMAD.HI.U32 R15, R3, R15, R2 ;  /* 0x0000000f030f7227 */ /* 0x000fe200078e0002 */
[----:B------:R-:W-:-:S03]  /*0300*/  HFMA2.MMA R3, -RZ, RZ, 0, 0 ;  /* 0x00000000ff037435 */ /* 0x000fc600000001ff */
[----:B------:R-:W-:Y:S01]  /*0310*/  IMAD.MOV.U32 R2, RZ, RZ, RZ ;  /* 0x000000ffff027224 */ /* 0x000fe200078e00ff */
[----:B------:R-:W-:Y:S05]  /*0320*/  @P0 BRA `(.L_x_1008) ;  /* 0x000000a000000947 */ /* 0x000fea0003800000 */
[----:B------:R-:W-:Y:S01]  /*0330*/  ULDC.U8 UR4, c[0x0][0x1f4] ;  /* 0x00007d0000047ab9 */ /* 0x000fe20000000000 */
        /* <DEDUP_REMOVED lines=9> */
.L_x_1008:
[----:B------:R-:W-:Y:S05]  /*03d0*/  BSYNC B0 ;  /* 0x0000000000007941 */ /* 0x000fea0003800000 */
.L_x_1007:
[----:B------:R-:W1:Y:S01]  /*03e0*/  S2UR UR4, SR_CTAID.Y ;  /* 0x00000000000479c3 */ /* 0x000e620000002600 */
[----:B0-----:R-:W-:Y:S01]  /*03f0*/  IMAD.HI.U32 R12, R15, R26, RZ ;  /* 0x0000001a0f0c7227 */ /* 0x001fe200078e00ff */
[----:B------:R-:W-:Y:S01]  /*0400*/  ULDC UR5, c[0x0][0x1fc] ;  /* 0x00007f0000057ab9 */ /* 0x000fe20000000800 */
[----:B------:R-:W-:Y:S01]  /*0410*/  CS2R R32, SRZ ;  /* 0x0000000000207805 */ /* 0x000fe2000001ff00 */
[----:B------:R-:W-:Y:S01]  /*0420*/  ULDC.64 UR8, c[0x0][0x1e0] ;  /* 0x0000780000087ab9 */ /* 0x000fe20000000a00 */
[----:B------:R-:W-:Y:S01]  /*0430*/  IMAD.MOV R13, RZ, RZ, -R12 ;  /* 0x000000ffff0d7224 */ /* 0x000fe200078e0a0c */
[----:B------:R-:W-:Y:S01]  /*0440*/  CS2R R28, SRZ ;  /* 0x00000000001c7805 */ /* 0x000fe2000001ff00 */
[----:B------:R-:W-:Y:S02]  /*0450*/  IMAD.MOV.U32 R30, RZ, RZ, RZ ;  /* 0x000000ffff1e7224 */ /* 0x000fe400078e00ff */
[----:B------:R-:W-:Y:S02]  /*0460*/  IMAD R10, R13, c[0x0][0x204], R26 ;  /* 0x000081000d0a7a24 */ /* 0x000fe400078e021a */
[----:B-----5:R-:W-:Y:S01]  /*0470*/  FFMA.FTZ R13, -R6, R6, R7 ;  /* 0x00000006060d7223 */ /* 0x020fe20000010107 */
[----:B------:R-:W-:Y:S01]  /*0480*/  HFMA2.MMA R7, -RZ, RZ, 1.875, 0 ;  /* 0x3f800000ff077435 */ /* 0x000fe200000001ff */
[----:B------:R-:W-:Y:S01]  /*0490*/  IMAD.MOV.U32 R35, RZ, RZ, RZ ;  /* 0x000000ffff237224 */ /* 0x000fe200078e00ff */
[----:B------:R-:W-:-:S02]  /*04a0*/  ISETP.GE.U32.AND P3, PT, R10, c[0x0][0x204], PT ;  /* 0x000081000a007a0c */ /* 0x000fc40003f66070 */
[----:B------:R-:W-:Y:S01]  /*04b0*/  FSETP.GTU.FTZ.AND P1, PT, R13, RZ, PT ;  /* 0x000000ff0d00720b */ /* 0x000fe20003f3c000 */
[----:B-1----:R-:W-:-:S10]  /*04c0*/  UIMAD UR4, UR4, UR5, URZ ;  /* 0x00000005040472a4 */ /* 0x002fd4000f8e023f */
[----:B------:R-:W-:Y:S01]  /*04d0*/  @P3 IADD3 R10, R10, -c[0x0][0x204], RZ ;  /* 0x800081000a0a3a10 */ /* 0x000fe20007ffe0ff */
[----:B------:R-:W-:Y:S01]  /*04e0*/  USHF.R.S32.HI UR12, URZ, 0x1f, UR4 ;  /* 0x0000001f3f0c7899 */ /* 0x000fe20008011404 */
[----:B------:R-:W-:Y:S01]  /*04f0*/  @P3 IADD3 R12, R12, 0x1, RZ ;  /* 0x000000010c0c3810 */ /* 0x000fe20007ffe0ff */
[----:B------:R-:W-:Y:S01]  /*0500*/  UIADD3 UR6, UP0, UR4, UR5, URZ ;  /* 0x0000000504067290 */ /* 0x000fe2000ff1e03f */
[----:B------:R-:W-:Y:S01]  /*0510*/  ISETP.GE.U32.AND P2, PT, R10, c[0x0][0x204], PT ;  /* 0x000081000a007a0c */ /* 0x000fe20003f46070 */
[----:B------:R-:W-:Y:S01]  /*0520*/  @P1 FADD.FTZ R10, R13, c[0x0][0x1a0] ;  /* 0x000068000d0a1621 */ /* 0x000fe20000010000 */
[----:B------:R-:W-:Y:S01]  /*0530*/  ISETP.NE.U32.AND P3, PT, RZ, c[0x0][0x204], PT ;  /* 0x00008100ff007a0c */ /* 0x000fe20003f65070 */
[----:B------:R-:W-:Y:S02]  /*0540*/  ULEA.HI.X.SX32 UR5, UR5, UR12, 0x1, UP0 ;  /* 0x0000000c05057291 */ /* 0x000fe400080f0e3f */
[----:B------:R-:W-:Y:S01]  /*0550*/  UISETP.LT.U32.AND UP0, UPT, UR6, UR8, UPT ;  /* 0x000000080600728c */ /* 0x000fe2000bf01070 */
[----:B------:R0:W1:Y:S03]  /*0560*/  @P1 MUFU.RSQ R7, R10 ;  /* 0x0000000a00071308 */ /* 0x0000660000001400 */
[----:B------:R-:W-:-:S04]  /*0570*/  UISETP.LT.AND.EX UP0, UPT, UR5, UR9, UPT, UP0 ;  /* 0x000000090500728c */ /* 0x000fc8000bf01300 */
[----:B------:R-:W-:Y:S01]  /*0580*/  USEL UR6, UR6, UR8, UP0 ;  /* 0x0000000806067287 */ /* 0x000fe20008000000 */
[----:B------:R-:W-:-:S03]  /*0590*/  @P2 IADD3 R12, R12, 0x1, RZ ;  /* 0x000000010c0c2810 */ /* 0x000fc60007ffe0ff */
[----:B------:R-:W-:Y:S01]  /*05a0*/  UISETP.GE.AND UP0, UPT, UR4, UR6, UPT ;  /* 0x000000060400728c */ /* 0x000fe2000bf06270 */
[----:B------:R-:W-:-:S04]  /*05b0*/  SEL R27, R27, R12, !P3 ;  /* 0x0000000c1b1b7207 */ /* 0x000fc80005800000 */
[----:B------:R-:W-:Y:S02]  /*05c0*/  IADD3 R31, -R27, RZ, RZ ;  /* 0x000000ff1b1f7210 */ /* 0x000fe40007ffe1ff */
[----:B------:R-:W-:-:S03]  /*05d0*/  PLOP3.LUT P1, PT, PT, PT, UP0, 0x80, 0x0 ;  /* 0x000000000000781c */ /* 0x000fc60003f2f008 */
[----:B------:R-:W-:-:S10]  /*05e0*/  IMAD R31, R31, c[0x0][0x204], R26 ;  /* 0x000081001f1f7a24 */ /* 0x000fd400078e021a */
[----:B------:R-:W-:Y:S05]  /*05f0*/  @P1 BRA `(.L_x_1009) ;  /* 0x00000b7000001947 */ /* 0x000fea0003800000 */
[----:B01----:R-:W-:Y:S01]  /*0600*/  UIADD3 UR5, -UR4, UR6, URZ ;  /* 0x0000000604057290 */ /* 0x003fe2000fffe13f */
[----:B------:R-:W-:Y:S01]  /*0610*/  SHF.R.S32.HI R10, RZ, 0x1f, R11 ;  /* 0x0000001fff0a7819 */ /* 0x000fe2000001140b */
[----:B------:R-:W-:Y:S01]  /*0620*/  UIADD3 UR7, -UR4, -0x2, URZ ;  /* 0xfffffffe04077890 */ /* 0x000fe2000fffe13f */
[----:B------:R-:W-:Y:S01]  /*0630*/  LOP3.LUT R12, RZ, UR6, RZ, 0x33, !PT ;  /* 0x00000006ff0c7c12 */ /* 0x000fe2000f8e33ff */
[----:B------:R-:W-:Y:S01]  /*0640*/  ULOP3.LUT UR5, UR5, 0x1, URZ, 0xc0, !UPT ;  /* 0x0000000105057892 */ /* 0x000fe2000f8ec03f */
[C---:B------:R-:W-:Y:S01]  /*0650*/  IMAD.WIDE.U32 R8, R11.reuse, c[0x0][0x1e8], R8 ;  /* 0x00007a000b087a25 */ /* 0x040fe200078e0008 */
[----:B------:R-:W-:Y:S01]  /*0660*/  ULDC.U8 UR8, c[0x0][0x1f4] ;  /* 0x00007d0000087ab9 */ /* 0x000fe20000000000 */
[----:B------:R-:W-:Y:S01]  /*0670*/  CS2R R32, SRZ ;  /* 0x0000000000207805 */ /* 0x000fe2000001ff00 */
[----:B------:R-:W-:Y:S01]  /*0680*/  UISETP.NE.U32.AND UP0, UPT, UR5, 0x1, UPT ;  /* 0x000000010500788c */ /* 0x000fe2000bf05070 */
[----:B------:R-:W-:Y:S01]  /*0690*/  IMAD R10, R10, c[0x0][0x1e8], RZ ;  /* 0x00007a000a0a7a24 */ /* 0x000fe200078e02ff */
[----:B------:R-:W-:Y:S01]  /*06a0*/  ISETP.NE.AND P1, PT, R12, UR7, PT ;  /* 0x000000070c007c0c */ /* 0x000fe2000bf25270 */
[----:B------:R-:W-:Y:S01]  /*06b0*/  CS2R R28, SRZ ;  /* 0x00000000001c7805 */ /* 0x000fe2000001ff00 */
[----:B------:R-:W-:Y:S01]  /*06c0*/  MOV R35, RZ ;  /* 0x000000ff00237202 */ /* 0x000fe20000000f00 */
[----:B------:R-:W-:Y:S01]  /*06d0*/  IMAD R11, R11, c[0x0][0x1ec], R10 ;  /* 0x00007b000b0b7a24 */ /* 0x000fe200078e020a */
[----:B------:R-:W-:Y:S01]  /*06e0*/  PLOP3.LUT P2, PT, PT, PT, UP0, 0x80, 0x0 ;  /* 0x000000000000781c */ /* 0x000fe20003f4f008 */
[----:B------:R-:W-:-:S03]  /*06f0*/  IMAD.MOV.U32 R30, RZ, RZ, RZ ;  /* 0x000000ffff1e7224 */ /* 0x000fc600078e00ff */
[----:B------:R-:W-:-:S09]  /*0700*/  IADD3 R11, R9, R11, RZ ;  /* 0x0000000b090b7210 */ /* 0x000fd20007ffe0ff */
[----:B------:R-:W-:Y:S05]  /*0710*/  @P2 BRA `(.L_x_1010) ;  /* 0x0000034000002947 */ /* 0x000fea0003800000 */
[----:B------:R-:W-:Y:S01]  /*0720*/  IMAD.U32 R14, RZ, RZ, UR12 ;  /* 0x0000000cff0e7e24 */ /* 0x000fe2000f8e00ff */
[----:B------:R-:W-:Y:S01]  /*0730*/  MOV R13, UR4 ;  /* 0x00000004000d7c02 */ /* 0x000fe20008000f00 */
[----:B------:R-:W-:Y:S01]  /*0740*/  IMAD.U32 R15, RZ, RZ, UR4 ;  /* 0x00000004ff0f7e24 */ /* 0x000fe2000f8e00ff */
[----:B------:R-:W-:Y:S01]  /*0750*/  @!P0 MOV R10, R8 ;  /* 0x00000008000a8202 */ /* 0x000fe20000000f00 */
[----:B------:R-:W-:Y:S01]  /*0760*/  @!P0 IMAD R14, R14, c[0x0][0x1d8], RZ ;  /* 0x000076000e0e8a24 */ /* 0x000fe200078e02ff */
[----:B------:R-:W-:-:S03]  /*0770*/  CS2R R18, SRZ ;  /* 0x0000000000127805 */ /* 0x000fc6000001ff00 */
[----:B------:R-:W-:-:S04]  /*0780*/  @!P0 IMAD.WIDE.U32 R12, R13, c[0x0][0x1d8], R10 ;  /* 0x000076000d0c8a25 */ /* 0x000fc800078e000a */
[----:B------:R-:W-:Y:S02]  /*0790*/  @!P0 IMAD R15, R15, c[0x0][0x1dc], R14 ;  /* 0x000077000f0f8a24 */ /* 0x000fe400078e020e */
[----:B------:R-:W-:-:S03]  /*07a0*/  @!P0 IMAD.SHL.U32 R16, R12, 0x4, RZ ;  /* 0x000000040c108824 */ /* 0x000fc600078e00ff */
[----:B------:R-:W-:Y:S02]  /*07b0*/  @!P0 IADD3 R13, R13, R15, RZ ;  /* 0x0000000f0d0d8210 */ /* 0x000fe40007ffe0ff */
        /* <DEDUP_REMOVED lines=9> */
[----:B------:R-:W-:Y:S01]  /*0850*/  UIADD3 UR4, UR4, 0x1, URZ ;  /* 0x0000000104047890 */ /* 0x000fe2000fffe03f */
[C---:B--2---:R-:W-:Y:S02]  /*0860*/  FADD.FTZ R18, -R6.reuse, R18 ;  /* 0x0000001206127221 */ /* 0x044fe40000010100 */
[----:B------:R-:W-:Y:S02]  /*0870*/  FADD.FTZ R30, -R6, R19 ;  /* 0x00000013061e7221 */ /* 0x000fe40000010100 */
[-C--:B------:R-:W-:Y:S02]  /*0880*/  FMUL.FTZ R33, R18, R7.reuse ;  /* 0x0000000712217220 */ /* 0x080fe40000410000 */
[----:B------:R-:W-:-:S05]  /*0890*/  FMUL.FTZ R30, R30, R7 ;  /* 0x000000071e1e7220 */ /* 0x000fca0000410000 */
[----:B------:R-:W-:Y:S02]  /*08a0*/  @P2 FFMA.FTZ R18, R33, R4, R2 ;  /* 0x0000000421122223 */ /* 0x000fe40000010002 */
[----:B------:R-:W-:Y:S02]  /*08b0*/  @P2 FFMA.FTZ R14, R30, R5, R3 ;  /* 0x000000051e0e2223 */ /* 0x000fe40000010003 */
[----:B------:R-:W-:Y:S02]  /*08c0*/  @P2 FMUL.FTZ R15, R18, -1.4426950216293334961 ;  /* 0xbfb8aa3b120f2820 */ /* 0x000fe40000410000 */
[----:B------:R-:W-:-:S04]  /*08d0*/  @P2 FMUL.FTZ R19, R14, -1.4426950216293334961 ;  /* 0xbfb8aa3b0e132820 */ /* 0x000fc80000410000 */
        /* <DEDUP_REMOVED lines=8> */
[----:B------:R-:W-:-:S04]  /*0960*/  @P2 FFMA.FTZ R18, R18, R21, 1 ;  /* 0x3f80000012122423 */ /* 0x000fc80000010015 */
[----:B------:R-:W-:Y:S02]  /*0970*/  @P2 FMUL.FTZ R12, R17, R18 ;  /* 0x00000012110c2220 */ /* 0x000fe40000410000 */
[----:B-1----:R-:W-:Y:S02]  /*0980*/  @P2 FADD.FTZ R23, -R20, 1 ;  /* 0x3f80000014172421 */ /* 0x002fe40000010100 */
[----:B------:R-:W-:Y:S02]  /*0990*/  FADD.FTZ R35, RZ, R12 ;  /* 0x0000000cff237221 */ /* 0x000fe40000010000 */
[----:B------:R-:W-:Y:S02]  /*09a0*/  @P2 FFMA.FTZ R23, R14, R23, 1 ;  /* 0x3f8000000e172423 */ /* 0x000fe40000010017 */
[----:B------:R-:W-:-:S04]  /*09b0*/  @P2 FMUL.FTZ R14, R13, R20 ;  /* 0x000000140d0e2220 */ /* 0x000fc80000410000 */
[----:B------:R-:W-:Y:S02]  /*09c0*/  @P2 FMUL.FTZ R13, R14, R23 ;  /* 0x000000170e0d2220 */ /* 0x000fe40000410000 */
[----:B------:R-:W-:Y:S02]  /*09d0*/  FMUL.FTZ R14, R12, R4 ;  /* 0x000000040c0e7220 */ /* 0x000fe40000410000 */
[----:B------:R-:W-:Y:S02]  /*09e0*/  FMUL.FTZ R32, R13, R5 ;  /* 0x000000050d207220 */ /* 0x000fe40000410000 */
[----:B------:R-:W-:Y:S02]  /*09f0*/  FFMA.FTZ R29, R33, R14, RZ ;  /* 0x0000000e211d7223 */ /* 0x000fe400000100ff */
[----:B------:R-:W-:Y:S02]  /*0a00*/  FADD.FTZ R15, RZ, R14 ;  /* 0x0000000eff0f7221 */ /* 0x000fe40000010000 */
[----:B------:R-:W-:-:S02]  /*0a10*/  FFMA.FTZ R29, R30, R32, R29 ;  /* 0x000000201e1d7223 */ /* 0x000fc4000001001d */
[----:B------:R-:W-:Y:S02]  /*0a20*/  FADD.FTZ R32, R32, R15 ;  /* 0x0000000f20207221 */ /* 0x000fe40000010000 */
[----:B------:R-:W-:Y:S02]  /*0a30*/  FFMA.FTZ R33, R33, R12, RZ ;  /* 0x0000000c21217223 */ /* 0x000fe400000100ff */
[----:B------:R-:W-:Y:S02]  /*0a40*/  FFMA.FTZ R30, R30, R13, RZ ;  /* 0x0000000d1e1e7223 */ /* 0x000fe400000100ff */
[----:B------:R-:W-:Y:S02]  /*0a50*/  FADD.FTZ R28, RZ, R13 ;  /* 0x0000000dff1c7221 */ /* 0x000fe40000010000 */
.L_x_1010:
[----:B------:R-:W-:Y:S05]  /*0a60*/  @!P1 BRA `(.L_x_1009) ;  /* 0x0000070000009947 */ /* 0x000fea0003800000 */
[----:B------:R-:W-:-:S04]  /*0a70*/  UIADD3 UR4, UR4, 0x1, URZ ;  /* 0x0000000104047890 */ /* 0x000fc8000fffe03f */
[----:B------:R-:W-:-:S05]  /*0a80*/  USHF.R.S32.HI UR7, URZ, 0x1f, UR4 ;  /* 0x0000001f3f077899 */ /* 0x000fca0008011404 */
.L_x_1011:
[----:B------:R-:W-:Y:S01]  /*0a90*/  IMAD.U32 R15, RZ, RZ, UR4 ;  /* 0x00000004ff0f7e24 */ /* 0x000fe2000f8e00ff */
[----:B------:R-:W-:Y:S02]  /*0aa0*/  MOV R12, UR7 ;  /* 0x00000007000c7c02 */ /* 0x000fe40008000f00 */
[----:B------:R-:W-:Y:S02]  /*0ab0*/  @!P0 MOV R13, R11 ;  /* 0x0000000b000d8202 */ /* 0x000fe40000000f00 */
[----:B------:R-:W-:-:S04]  /*0ac0*/  @!P0 IADD3 R15, P1, R15, -0x1, RZ ;  /* 0xffffffff0f0f8810 */ /* 0x000fc80007f3e0ff */
[----:B------:R-:W-:-:S05]  /*0ad0*/  @!P0 IADD3.X R12, R12, -0x1, RZ, P1, !PT ;  /* 0xffffffff0c0c8810 */ /* 0x000fca0000ffe4ff */
[----:B------:R-:W-:Y:S02]  /*0ae0*/  @!P0 IMAD R14, R12, c[0x0][0x1d8], RZ ;  /* 0x000076000c0e8a24 */ /* 0x000fe400078e02ff */
[----:B------:R-:W-:-:S04]  /*0af0*/  @!P0 IMAD.MOV.U32 R12, RZ, RZ, R8 ;  /* 0x000000ffff0c8224 */ /* 0x000fc800078e0008 */
[----:B------:R-:W-:-:S04]  /*0b00*/  @!P0 IMAD.WIDE.U32 R12, R15, c[0x0][0x1d8], R12 ;  /* 0x000076000f0c8a25 */ /* 0x000fc800078e000c */
[----:B------:R-:W-:Y:S02]  /*0b10*/  @!P0 IMAD R15, R15, c[0x0][0x1dc], R14 ;  /* 0x000077000f0f8a24 */ /* 0x000fe400078e020e */
[----:B------:R-:W-:-:S03]  /*0b20*/  @!P0 IMAD.SHL.U32 R22, R12, 0x4, RZ ;  /* 0x000000040c168824 */ /* 0x000fc600078e00ff */
[----:B------:R-:W-:Y:S02]  /*0b30*/  @!P0 IADD3 R13, R13, R15, RZ ;  /* 0x0000000f0d0d8210 */ /* 0x000fe40007ffe0ff */
[----:B------:R-:W-:Y:S02]  /*0b40*/  @!P0 IADD3 R16, P1, R22, c[0x0][0x180], RZ ;  /* 0x0000600016108a10 */ /* 0x000fe40007f3e0ff */
[----:B------:R-:W-:Y:S02]  /*0b50*/  @!P0 SHF.L.U64.HI R18, R12, 0x2, R13 ;  /* 0x000000020c128819 */ /* 0x000fe4000001020d */
[----:B------:R-:W-:Y:S02]  /*0b60*/  CS2R R12, SRZ ;  /* 0x00000000000c7805 */ /* 0x000fe4000001ff00 */
[----:B------:R-:W-:-:S05]  /*0b70*/  @!P0 IADD3.X R17, R18, c[0x0][0x184], RZ, P1, !PT ;  /* 0x0000610012118a10 */ /* 0x000fca0000ffe4ff */
[----:B------:R0:W2:Y:S01]  /*0b80*/  @!P0 LDG.E.64 R12, [R16.64] ;  /* 0x0000000a100c8981 */ /* 0x0000a2000c1e1b00 */
[----:B------:R-:W-:Y:S01]  /*0b90*/  IMAD.U32 R19, RZ, RZ, UR7 ;  /* 0x00000007ff137e24 */ /* 0x000fe2000f8e00ff */
[----:B------:R-:W-:Y:S01]  /*0ba0*/  MOV R21, UR4 ;  /* 0x0000000400157c02 */ /* 0x000fe20008000f00 */
[----:B------:R-:W-:Y:S01]  /*0bb0*/  IMAD.U32 R20, RZ, RZ, UR4 ;  /* 0x00000004ff147e24 */ /* 0x000fe2000f8e00ff */
[----:B------:R-:W-:Y:S01]  /*0bc0*/  @!P0 MOV R14, R8 ;  /* 0x00000008000e8202 */ /* 0x000fe20000000f00 */
[----:B------:R-:W-:Y:S02]  /*0bd0*/  @!P0 IMAD R19, R19, c[0x0][0x1d8], RZ ;  /* 0x0000760013138a24 */ /* 0x000fe400078e02ff */
[----:B------:R-:W-:Y:S02]  /*0be0*/  @!P0 IMAD.MOV.U32 R15, RZ, RZ, R11 ;  /* 0x000000ffff0f8224 */ /* 0x000fe400078e000b */
[----:B------:R-:W-:Y:S02]  /*0bf0*/  @!P0 IMAD R19, R20, c[0x0][0x1dc], R19 ;  /* 0x0000770014138a24 */ /* 0x000fe400078e0213 */
[----:B------:R-:W-:-:S04]  /*0c00*/  @!P0 IMAD.WIDE.U32 R14, R21, c[0x0][0x1d8], R14 ;  /* 0x00007600150e8a25 */ /* 0x000fc800078e000e */
[----:B------:R-:W-:Y:S01]  /*0c10*/  @!P0 IMAD.IADD R25, R15, 0x1, R19 ;  /* 0x000000010f198824 */ /* 0x000fe200078e0213 */
[----:B------:R-:W-:-:S04]  /*0c20*/  @!P0 SHF.L.U32 R24, R14, 0x2, RZ ;  /* 0x000000020e188819 */ /* 0x000fc800000006ff */
[----:B------:R-:W-:Y:S02]  /*0c30*/  @!P0 IADD3 R20, P1, R24, c[0x0][0x180], RZ ;  /* 0x0000600018148a10 */ /* 0x000fe40007f3e0ff */
[----:B------:R-:W-:Y:S01]  /*0c40*/  @!P0 SHF.L.U64.HI R25, R14, 0x2, R25 ;  /* 0x000000020e198819 */ /* 0x000fe20000010219 */
[----:B0-----:R-:W-:Y:S01]  /*0c50*/  CS2R R16, SRZ ;  /* 0x0000000000107805 */ /* 0x001fe2000001ff00 */
[----:B------:R-:W-:Y:S02]  /*0c60*/  CS2R R14, SRZ ;  /* 0x00000000000e7805 */ /* 0x000fe4000001ff00 */
[----:B------:R-:W-:Y:S02]  /*0c70*/  @!P0 IADD3.X R21, R25, c[0x0][0x184], RZ, P1, !PT ;  /* 0x0000610019158a10 */ /* 0x000fe40000ffe4ff */
[----:B------:R-:W-:-:S03]  /*0c80*/  @!P0 IADD3 R22, P1, R22, c[0x0][0x178], RZ ;  /* 0x00005e0016168a10 */ /* 0x000fc60007f3e0ff */
[----:B------:R0:W3:Y:S01]  /*0c90*/  @!P0 LDG.E.64 R14, [R20.64] ;  /* 0x0000000a140e8981 */ /* 0x0000e2000c1e1b00 */
[----:B------:R-:W-:-:S05]  /*0ca0*/  @!P0 IADD3.X R23, R18, c[0x0][0x17c], RZ, P1, !PT ;  /* 0x00005f0012178a10 */ /* 0x000fca0000ffe4ff */
[----:B------:R1:W4:Y:S01]  /*0cb0*/  @!P0 LDG.E.64 R16, [R22.64] ;  /* 0x0000000a16108981 */ /* 0x000322000c1e1b00 */
[----:B------:R-:W-:Y:S01]  /*0cc0*/  @!P0 IADD3 R24, P1, R24, c[0x0][0x178], RZ ;  /* 0x00005e0018188a10 */ /* 0x000fe20007f3e0ff */
[----:B------:R-:W-:-:S03]  /*0cd0*/  CS2R R18, SRZ ;  /* 0x0000000000127805 */ /* 0x000fc6000001ff00 */
[----:B------:R-:W-:-:S05]  /*0ce0*/  @!P0 IADD3.X R25, R25, c[0x0][0x17c], RZ, P1, !PT ;  /* 0x00005f0019198a10 */ /* 0x000fca0000ffe4ff */
[----:B------:R5:W4:Y:S01]  /*0cf0*/  @!P0 LDG.E.64 R18, [R24.64] ;  /* 0x0000000a18128981 */ /* 0x000b22000c1e1b00 */
[----:B------:R-:W-:Y:S01]  /*0d00*/  ISETP.NE.AND P1, PT, RZ, UR8, PT ;  /* 0x00000008ff007c0c */ /* 0x000fe2000bf25270 */
[----:B------:R-:W-:Y:S02]  /*0d10*/  UIADD3 UR5, UR4, 0x1, URZ ;  /* 0x0000000104057890 */ /* 0x000fe4000fffe03f */
[----:B------:R-:W-:Y:S02]  /*0d20*/  UIADD3 UR4, UP1, UR4, 0x2, URZ ;  /* 0x0000000204047890 */ /* 0x000fe4000ff3e03f */
[----:B------:R-:W-:Y:S02]  /*0d30*/  UISETP.GE.AND UP0, UPT, UR5, UR6, UPT ;  /* 0x000000060500728c */ /* 0x000fe4000bf06270 */
[----:B------:R-:W-:Y:S01]  /*0d40*/  UIADD3.X UR7, URZ, UR7, URZ, UP1, !UPT ;  /* 0x000000073f077290 */ /* 0x000fe20008ffe43f */
[----:B--2---:R-:W-:-:S04]  /*0d50*/  FADD.FTZ R12, -R6, R12 ;  /* 0x0000000c060c7221 */ /* 0x004fc80000010100 */
[-C--:B0-----:R-:W-:Y:S02]  /*0d60*/  FMUL.FTZ R21, R12, R7.reuse ;  /* 0x000000070c157220 */ /* 0x081fe40000410000 */
[----:B------:R-:W-:Y:S02]  /*0d70*/  FADD.FTZ R12, -R6, R13 ;  /* 0x0000000d060c7221 */ /* 0x000fe40000010100 */
[----:B------:R-:W-:Y:S02]  /*0d80*/  @P1 FFMA.FTZ R20, R21, R4, R2 ;  /* 0x0000000415141223 */ /* 0x000fe40000010002 */
[----:B------:R-:W-:Y:S02]  /*0d90*/  FMUL.FTZ R12, R12, R7 ;  /* 0x000000070c0c7220 */ /* 0x000fe40000410000 */
[----:B------:R-:W-:Y:S02]  /*0da0*/  @P1 FMUL.FTZ R34, R20, -1.4426950216293334961 ;  /* 0xbfb8aa3b14221820 */ /* 0x000fe40000410000 */
[----:B-1----:R-:W-:-:S04]  /*0db0*/  @P1 FFMA.FTZ R22, R12, R5, R3 ;  /* 0x000000050c161223 */ /* 0x002fc80000010003 */
[----:B------:R-:W0:Y:S01]  /*0dc0*/  @P1 MUFU.EX2 R34, R34 ;  /* 0x0000002200221308 */ /* 0x000e220000000800 */
[----:B-----5:R-:W-:-:S07]  /*0dd0*/  @P1 FMUL.FTZ R25, R22, -1.4426950216293334961 ;  /* 0xbfb8aa3b16191820 */ /* 0x020fce0000410000 */
[----:B------:R-:W1:Y:S01]  /*0de0*/  @P1 MUFU.EX2 R25, R25 ;  /* 0x0000001900191308 */ /* 0x000e620000000800 */
[----:B---3--:R-:W-:Y:S02]  /*0df0*/  FADD.FTZ R14, -R6, R14 ;  /* 0x0000000e060e7221 */ /* 0x008fe40000010100 */
[----:B0-----:R-:W-:Y:S02]  /*0e00*/  @P1 FADD.FTZ R23, R34, 1 ;  /* 0x3f80000022171421 */ /* 0x001fe40000010000 */
[----:B------:R-:W-:Y:S02]  /*0e10*/  FADD.FTZ R34, -R6, R15 ;  /* 0x0000000f06227221 */ /* 0x000fe40000010100 */
[----:B------:R-:W-:Y:S02]  /*0e20*/  FMUL.FTZ R13, R14, R7 ;  /* 0x000000070e0d7220 */ /* 0x000fe40000410000 */
[----:B------:R-:W0:Y:S01]  /*0e30*/  @P1 MUFU.RCP R23, R23 ;  /* 0x0000001700171308 */ /* 0x000e220000001000 */
[----:B-1----:R-:W-:-:S02]  /*0e40*/  @P1 FADD.FTZ R24, R25, 1 ;  /* 0x3f80000019181421 */ /* 0x002fc40000010000 */
[----:B------:R-:W-:-:S05]  /*0e50*/  @P1 FFMA.FTZ R14, R13, R4, R2 ;  /* 0x000000040d0e1223 */ /* 0x000fca0000010002 */
[----:B------:R-:W1:Y:S01]  /*0e60*/  @P1 MUFU.RCP R24, R24 ;  /* 0x0000001800181308 */ /* 0x000e620000001000 */
[----:B------:R-:W-:Y:S02]  /*0e70*/  @P1 FMUL.FTZ R36, R14, -1.4426950216293334961 ;  /* 0xbfb8aa3b0e241820 */ /* 0x000fe40000410000 */
[----:B0-----:R-:W-:-:S04]  /*0e80*/  @P1 FADD.FTZ R37, -R23, 1 ;  /* 0x3f80000017251421 */ /* 0x001fc80000010100 */
[----:B------:R-:W-:Y:S02]  /*0e90*/  @P1 FFMA.FTZ R37, R20, R37, 1 ;  /* 0x3f80000014251423 */ /* 0x000fe40000010025 */
[----:B----4-:R-:W-:Y:S02]  /*0ea0*/  @P1 FMUL.FTZ R20, R16, R23 ;  /* 0x0000001710141220 */ /* 0x010fe40000410000 */
[----:B------:R-:W0:Y:S02]  /*0eb0*/  @P1 MUFU.EX2 R23, R36 ;  /* 0x0000002400171308 */ /* 0x000e240000000800 */
[----:B------:R-:W-:Y:S02]  /*0ec0*/  @P1 FMUL.FTZ R16, R20, R37 ;  /* 0x0000002514101220 */ /* 0x000fe40000410000 */
[----:B------:R-:W-:Y:S02]  /*0ed0*/  FMUL.FTZ R20, R34, R7 ;  /* 0x0000000722147220 */ /* 0x000fe40000410000 */
[----:B-1----:R-:W-:-:S02]  /*0ee0*/  @P1 FADD.FTZ R37, -R24, 1 ;  /* 0x3f80000018251421 */ /* 0x002fc40000010100 */
[----:B------:R-:W-:Y:S02]  /*0ef0*/  @P1 FFMA.FTZ R15, R20, R5, R3 ;  /* 0x00000005140f1223 */ /* 0x000fe40000010003 */
[----:B------:R-:W-:Y:S02]  /*0f00*/  @P1 FFMA.FTZ R37, R22, R37, 1 ;  /* 0x3f80000016251423 */ /* 0x000fe40000010025 */
[----:B------:R-:W-:Y:S02]  /*0f10*/  @P1 FMUL.FTZ R25, R15, -1.4426950216293334961 ;  /* 0xbfb8aa3b0f191820 */ /* 0x000fe40000410000 */
[----:B------:R-:W-:Y:S02]  /*0f20*/  @P1 FMUL.FTZ R24, R17, R24 ;  /* 0x0000001811181220 */ /* 0x000fe40000410000 */
[----:B0-----:R-:W-:Y:S02]  /*0f30*/  @P1 FADD.FTZ R23, R23, 1 ;  /* 0x3f80000017171421 */ /* 0x001fe40000010000 */
[----:B------:R-:W0:Y:S01]  /*0f40*/  @P1 MUFU.EX2 R25, R25 ;  /* 0x0000001900191308 */ /* 0x000e220000000800 */
[----:B------:R-:W-:-:S02]  /*0f50*/  @P1 FMUL.FTZ R17, R24, R37 ;  /* 0x0000002518111220 */ /* 0x000fc40000410000 */
[C---:B------:R-:W-:Y:S02]  /*0f60*/  FMUL.FTZ R24, R16.reuse, R4 ;  /* 0x0000000410187220 */ /* 0x040fe40000410000 */
[----:B------:R-:W-:Y:S02]  /*0f70*/  FADD.FTZ R35, R16, R35 ;  /* 0x0000002310237221 */ /* 0x000fe40000010000 */
[----:B------:R-:W-:Y:S01]  /*0f80*/  FFMA.FTZ R33, R21, R16, R33 ;  /* 0x0000001015217223 */ /* 0x000fe20000010021 */
[----:B------:R-:W1:Y:S01]  /*0f90*/  @P1 MUFU.RCP R23, R23 ;  /* 0x0000001700171308 */ /* 0x000e620000001000 */
[----:B------:R-:W-:Y:S02]  /*0fa0*/  FADD.FTZ R28, R17, R28 ;  /* 0x0000001c111c7221 */ /* 0x000fe40000010000 */
[----:B------:R-:W-:Y:S02]  /*0fb0*/  FFMA.FTZ R30, R12, R17, R30 ;  /* 0x000000110c1e7223 */ /* 0x000fe4000001001e */
[----:B------:R-:W-:-:S02]  /*0fc0*/  FFMA.FTZ R21, R21, R24, R29 ;  /* 0x0000001815157223 */ /* 0x000fc4000001001d */
[----:B------:R-:W-:Y:S02]  /*0fd0*/  FMUL.FTZ R17, R17, R5 ;  /* 0x0000000511117220 */ /* 0x000fe40000410000 */
[----:B0-----:R-:W-:Y:S02]  /*0fe0*/  @P1 FADD.FTZ R22, R25, 1 ;  /* 0x3f80000019161421 */ /* 0x001fe40000010000 */
[----:B------:R-:W-:Y:S02]  /*0ff0*/  FADD.FTZ R24, R24, R32 ;  /* 0x0000002018187221 */ /* 0x000fe40000010000 */
[----:B------:R-:W-:Y:S02]  /*1000*/  FFMA.FTZ R12, R12, R17, R21 ;  /* 0x000000110c0c7223 */ /* 0x000fe40000010015 */
[----:B------:R-:W0:Y:S01]  /*1010*/  @P1 MUFU.RCP R22, R22 ;  /* 0x0000001600161308 */ /* 0x000e220000001000 */
[----:B-1----:R-:W-:Y:S02]  /*1020*/  @P1 FADD.FTZ R25, -R23, 1 ;  /* 0x3f80000017191421 */ /* 0x002fe40000010100 */
[----:B------:R-:W-:-:S02]  /*1030*/  @P1 FMUL.FTZ R23, R18, R23 ;  /* 0x0000001712171220 */ /* 0x000fc40000410000 */
[----:B------:R-:W-:Y:S02]  /*1040*/  @P1 FFMA.FTZ R14, R14, R25, 1 ;  /* 0x3f8000000e0e1423 */ /* 0x000fe40000010019 */
[----:B------:R-:W-:Y:S02]  /*1050*/  FADD.FTZ R17, R17, R24 ;  /* 0x0000001811117221 */ /* 0x000fe40000010000 */
[----:B------:R-:W-:-:S04]  /*1060*/  @P1 FMUL.FTZ R18, R23, R14 ;  /* 0x0000000e17121220 */ /* 0x000fc80000410000 */
[----:B------:R-:W-:Y:S02]  /*1070*/  FMUL.FTZ R14, R18, R4 ;  /* 0x00000004120e7220 */ /* 0x000fe40000410000 */
[----:B------:R-:W-:Y:S02]  /*1080*/  FFMA.FTZ R33, R13, R18, R33 ;  /* 0x000000120d217223 */ /* 0x000fe40000010021 */
[----:B0-----:R-:W-:Y:S02]  /*1090*/  @P1 FADD.FTZ R16, -R22, 1 ;  /* 0x3f80000016101421 */ /* 0x001fe40000010100 */
[----:B------:R-:W-:Y:S02]  /*10a0*/  @P1 FMUL.FTZ R22, R19, R22 ;  /* 0x0000001613161220 */ /* 0x000fe40000410000 */
[----:B------:R-:W-:Y:S02]  /*10b0*/  @P1 FFMA.FTZ R15, R15, R16, 1 ;  /* 0x3f8000000f0f1423 */ /* 0x000fe40000010010 */
[----:B------:R-:W-:-:S02]  /*10c0*/  FFMA.FTZ R13, R13, R14, R12 ;  /* 0x0000000e0d0d7223 */ /* 0x000fc4000001000c */
[----:B------:R-:W-:Y:S01]  /*10d0*/  @P1 FMUL.FTZ R19, R22, R15 ;  /* 0x0000000f16131220 */ /* 0x000fe20000410000 */
[----:B------:R-:W-:Y:S01]  /*10e0*/  PLOP3.LUT P1, PT, PT, PT, UP0, 0x80, 0x0 ;  /* 0x000000000000781c */ /* 0x000fe20003f2f008 */
[----:B------:R-:W-:Y:S02]  /*10f0*/  FADD.FTZ R15, R17, R14 ;  /* 0x0000000e110f7221 */ /* 0x000fe40000010000 */
[----:B------:R-:W-:Y:S02]  /*1100*/  FMUL.FTZ R32, R19, R5 ;  /* 0x0000000513207220 */ /* 0x000fe40000410000 */
[----:B------:R-:W-:Y:S02]  /*1110*/  FADD.FTZ R35, R35, R18 ;  /* 0x0000001223237221 */ /* 0x000fe40000010000 */
[----:B------:R-:W-:Y:S02]  /*1120*/  FFMA.FTZ R29, R20, R32, R13 ;  /* 0x00000020141d7223 */ /* 0x000fe4000001000d */
[----:B------:R-:W-:-:S02]  /*1130*/  FADD.FTZ R28, R28, R19 ;  /* 0x000000131c1c7221 */ /* 0x000fc40000010000 */
[----:B------:R-:W-:Y:S02]  /*1140*/  FFMA.FTZ R30, R20, R19, R30 ;  /* 0x00000013141e7223 */ /* 0x000fe4000001001e */
[----:B------:R-:W-:Y:S01]  /*1150*/  FADD.FTZ R32, R32, R15 ;  /* 0x0000000f20207221 */ /* 0x000fe20000010000 */
[----:B------:R-:W-:Y:S05]  /*1160*/  @!P1 BRA `(.L_x_1011) ;  /* 0xfffff92000009947 */ /* 0x000fea000383ffff */
.L_x_1009:
[----:B01----:R-:W-:Y:S01]  /*1170*/  ISETP.NE.AND P0, PT, R31, RZ, PT ;  /* 0x000000ff1f00720c */ /* 0x003fe20003f05270 */
[C---:B------:R-:W-:Y:S01]  /*1180*/  IMAD R3, R0.reuse, 0xc, RZ ;  /* 0x0000000c00037824 */ /* 0x040fe200078e02ff */
[----:B------:R-:W-:Y:S02]  /*1190*/  BSSY B0, `(.L_x_1012) ;  /* 0x000005b000007945 */ /* 0x000fe40003800000 */
[----:B------:R-:W-:Y:S02]  /*11a0*/  SEL R2, RZ, 0x1, P0 ;  /* 0x00000001ff027807 */ /* 0x000fe40000000000 */
[----:B------:R-:W-:Y:S01]  /*11b0*/  ISETP.GT.U32.AND P0, PT, R0, 0x1f, PT ;  /* 0x0000001f0000780c */ /* 0x000fe20003f04070 */
[----:B------:R0:W-:Y:S04]  /*11c0*/  STS [R3+0x14], R29 ;  /* 0x0000141d03007388 */ /* 0x0001e80000000800 */
[----:B------:R0:W-:Y:S04]  /*11d0*/  STS [R3+0x18], R32 ;  /* 0x0000182003007388 */ /* 0x0001e80000000800 */
[----:B------:R0:W-:Y:S04]  /*11e0*/  STS [R3+0x10], R2 ;  /* 0x0000100203007388 */ /* 0x0001e80000000800 */
[----:B------:R-:W-:Y:S06]  /*11f0*/  BAR.SYNC.DEFER_BLOCKING 0x0 ;  /* 0x0000000000007b1d */ /* 0x000fec0000010000 */
[----:B------:R-:W-:Y:S05]  /*1200*/  @P0 BRA `(.L_x_1013) ;  /* 0x0000053000000947 */ /* 0x000fea0003800000 */
[----:B0-----:R-:W-:-:S05]  /*1210*/  IMAD R26, R26, 0xc, RZ ;  /* 0x0000000c1a1a7824 */ /* 0x001fca00078e02ff */
[----:B------:R-:W0:Y:S04]  /*1220*/  LDS.64 R6, [R26+0x18] ;  /* 0x000018001a067984 */ /* 0x000e280000000a00 */
[----:B------:R-:W1:Y:S04]  /*1230*/  LDS.64 R4, [R26+0x10] ;  /* 0x000010001a047984 */ /* 0x000e680000000a00 */
[----:B------:R-:W2:Y:S01]  /*1240*/  LDS.64 R2, [R26+0x20] ;  /* 0x000020001a027984 */ /* 0x000ea20000000a00 */
[----:B0-----:R-:W-:Y:S02]  /*1250*/  ISETP.NE.AND P0, PT, R7, RZ, PT ;  /* 0x000000ff0700720c */ /* 0x001fe40003f05270 */
[----:B-1----:R-:W-:-:S11]  /*1260*/  IADD3 R4, R4, R7, RZ ;  /* 0x0000000704047210 */ /* 0x002fd60007ffe0ff */
[----:B--2---:R-:W-:Y:S02]  /*1270*/  @!P0 FADD.FTZ R2, R5, R2 ;  /* 0x0000000205028221 */ /* 0x004fe40000010000 */
[----:B------:R-:W-:Y:S01]  /*1280*/  @!P0 FADD.FTZ R3, R6, R3 ;  /* 0x0000000306038221 */ /* 0x000fe20000010000 */
[----:B------:R-:W-:Y:S05]  /*1290*/  BRA.DIV ~URZ, `(.L_x_1014) ;  /* 0x000008527f007947 */ /* 0x000fea000b800000 */
[----:B------:R0:W1:Y:S02]  /*12a0*/  SHFL.UP PT, R11, R4, 0x1, RZ ;  /* 0x04200000040b7989 */ /* 0x00006400000e00ff */
.L_x_1018:
[----:B------:R-:W2:Y:S01]  /*12b0*/  S2R R12, SR_LANEID ;  /* 0x00000000000c7919 */ /* 0x000ea20000000000 */
[----:B------:R-:W-:Y:S05]  /*12c0*/  BRA.DIV ~URZ, `(.L_x_1015) ;  /* 0x000008a27f007947 */ /* 0x000fea000b800000 */
[----:B------:R-:W3:Y:S01]  /*12d0*/  SHFL.UP PT, R5, R2, 0x1, RZ ;  /* 0x0420000002057989 */ /* 0x000ee200000e00ff */
[----:B------:R-:W-:Y:S02]  /*12e0*/  ISETP.NE.AND P0, PT, R4, RZ, PT ;  /* 0x000000ff0400720c */ /* 0x000fe40003f05270 */
[----:B--2---:R-:W-:Y:S01]  /*12f0*/  ISETP.GE.AND P1, PT, R12, 0x1, PT ;  /* 0x000000010c00780c */ /* 0x004fe20003f26270 */
[----:B------:R-:W2:-:S12]  /*1300*/  SHFL.UP PT, R6, R3, 0x1, RZ ;  /* 0x0420000003067989 */ /* 0x000e9800000e00ff */
[----:B01----:R-:W-:Y:S02]  /*1310*/  @P1 IMAD.IADD R4, R4, 0x1, R11 ;  /* 0x0000000104041824 */ /* 0x003fe400078e020b */
[----:B---3--:R-:W-:Y:S02]  /*1320*/  FADD.FTZ R5, R2, R5 ;  /* 0x0000000502057221 */ /* 0x008fe40000010000 */
[----:B--2---:R-:W-:-:S03]  /*1330*/  FADD.FTZ R6, R3, R6 ;  /* 0x0000000603067221 */ /* 0x004fc60000010000 */
[----:B------:R-:W-:Y:S02]  /*1340*/  FSEL R5, R5, R2, !P0 ;  /* 0x0000000205057208 */ /* 0x000fe40004000000 */
[----:B------:R-:W-:Y:S02]  /*1350*/  FSEL R6, R6, R3, !P0 ;  /* 0x0000000306067208 */ /* 0x000fe40004000000 */
[----:B------:R-:W-:Y:S02]  /*1360*/  FSEL R5, R2, R5, !P1 ;  /* 0x0000000502057208 */ /* 0x000fe40004800000 */
[----:B------:R-:W-:Y:S02]  /*1370*/  FSEL R6, R3, R6, !P1 ;  /* 0x0000000603067208 */ /* 0x000fe40004800000 */
[----:B------:R-:W-:Y:S01]  /*1380*/  ISETP.GE.AND P1, PT, R12, 0x2, PT ;  /* 0x000000020c00780c */ /* 0x000fe20003f26270 */
[----:B------:R-:W0:Y:S01]  /*1390*/  SHFL.UP PT, R8, R5, 0x2, RZ ;  /* 0x0440000005087989 */ /* 0x000e2200000e00ff */
[----:B------:R-:W-:-:S03]  /*13a0*/  ISETP.NE.AND P0, PT, R4, RZ, PT ;  /* 0x000000ff0400720c */ /* 0x000fc60003f05270 */
[----:B------:R-:W1:Y:S04]  /*13b0*/  SHFL.UP PT, R7, R6, 0x2, RZ ;  /* 0x0440000006077989 */ /* 0x000e6800000e00ff */
[----:B------:R-:W2:Y:S01]  /*13c0*/  SHFL.UP PT, R3, R4, 0x2, RZ ;  /* 0x0440000004037989 */ /* 0x000ea200000e00ff */
[----:B0-----:R-:W-:Y:S02]  /*13d0*/  FADD.FTZ R8, R5, R8 ;  /* 0x0000000805087221 */ /* 0x001fe40000010000 */
[----:B-1----:R-:W-:-:S03]  /*13e0*/  FADD.FTZ R7, R6, R7 ;  /* 0x0000000706077221 */ /* 0x002fc60000010000 */
[----:B------:R-:W-:Y:S02]  /*13f0*/  @P1 FSEL R5, R8, R5, !P0 ;  /* 0x0000000508051208 */ /* 0x000fe40004000000 */
[----:B--2---:R-:W-:Y:S02]  /*1400*/  @P1 IADD3 R4, R3, R4, RZ ;  /* 0x0000000403041210 */ /* 0x004fe40007ffe0ff */
[----:B------:R-:W-:Y:S01]  /*1410*/  @P1 FSEL R6, R7, R6, !P0 ;  /* 0x0000000607061208 */ /* 0x000fe20004000000 */
[----:B------:R-:W0:Y:S01]  /*1420*/  SHFL.UP PT, R2, R5, 0x4, RZ ;  /* 0x0480000005027989 */ /* 0x000e2200000e00ff */
[----:B------:R-:W-:Y:S02]  /*1430*/  ISETP.GE.AND P1, PT, R12, 0x4, PT ;  /* 0x000000040c00780c */ /* 0x000fe40003f26270 */
[----:B------:R-:W-:Y:S01]  /*1440*/  ISETP.NE.AND P0, PT, R4, RZ, PT ;  /* 0x000000ff0400720c */ /* 0x000fe20003f05270 */
[----:B------:R-:W1:Y:S04]  /*1450*/  SHFL.UP PT, R7, R6, 0x4, RZ ;  /* 0x0480000006077989 */ /* 0x000e6800000e00ff */
[----:B------:R-:W2:Y:S01]  /*1460*/  SHFL.UP PT, R3, R4, 0x4, RZ ;  /* 0x0480000004037989 */ /* 0x000ea200000e00ff */
[----:B0-----:R-:W-:-:S02]  /*1470*/  FADD.FTZ R2, R5, R2 ;  /* 0x0000000205027221 */ /* 0x001fc40000010000 */
[----:B-1----:R-:W-:-:S03]  /*1480*/  FADD.FTZ R7, R6, R7 ;  /* 0x0000000706077221 */ /* 0x002fc60000010000 */
[----:B------:R-:W-:Y:S01]  /*1490*/  @P1 FSEL R5, R2, R5, !P0 ;  /* 0x0000000502051208 */ /* 0x000fe20004000000 */
[----:B--2---:R-:W-:Y:S01]  /*14a0*/  @P1 IMAD.IADD R4, R4, 0x1, R3 ;  /* 0x0000000104041824 */ /* 0x004fe200078e0203 */
[----:B------:R-:W-:-:S03]  /*14b0*/  @P1 FSEL R6, R7, R6, !P0 ;  /* 0x0000000607061208 */ /* 0x000fc60004000000 */
[----:B------:R-:W0:Y:S01]  /*14c0*/  SHFL.UP PT, R2, R5, 0x8, RZ ;  /* 0x0500000005027989 */ /* 0x000e2200000e00ff */
[----:B------:R-:W-:Y:S02]  /*14d0*/  ISETP.GE.AND P1, PT, R12, 0x8, PT ;  /* 0x000000080c00780c */ /* 0x000fe40003f26270 */
[----:B------:R-:W-:Y:S01]  /*14e0*/  ISETP.NE.AND P0, PT, R4, RZ, PT ;  /* 0x000000ff0400720c */ /* 0x000fe20003f05270 */
        /* <DEDUP_REMOVED lines=17> */
[----:B------:R0:W1:Y:S04]  /*1600*/  SHFL.UP PT, R3, R5, 0x1, RZ ;  /* 0x0420000005037989 */ /* 0x00006800000e00ff */
[----:B------:R0:W2:Y:S04]  /*1610*/  SHFL.UP PT, R2, R4, 0x1, RZ ;  /* 0x0420000004027989 */ /* 0x0000a800000e00ff */
[----:B------:R0:W3:Y:S02]  /*1620*/  SHFL.UP PT, R8, R6, 0x1, RZ ;  /* 0x0420000006087989 */ /* 0x0000e400000e00ff */
.L_x_1019:
[----:B0-----:R-:W0:Y:S01]  /*1630*/  LDS.64 R6, [R26+0x10] ;  /* 0x000010001a067984 */ /* 0x001e220000000a00 */
[----:B------:R-:W-:Y:S02]  /*1640*/  ISETP.NE.AND P1, PT, R0, RZ, PT ;  /* 0x000000ff0000720c */ /* 0x000fe40003f25270 */
[----:B------:R-:W-:Y:S01]  /*1650*/  PLOP3.LUT P0, PT, PT, PT, PT, 0x80, 0x0 ;  /* 0x000000000000781c */ /* 0x000fe20003f0f070 */
[----:B------:R-:W4:Y:S04]  /*1660*/  LDS.64 R10, [R26+0x18] ;  /* 0x000018001a0a7984 */ /* 0x000f280000000a00 */
[----:B------:R-:W5:Y:S06]  /*1670*/  LDS.64 R4, [R26+0x20] ;  /* 0x000020001a047984 */ /* 0x000f6c0000000a00 */
[----:B0-----:R-:W-:-:S02]  /*1680*/  @P1 ISETP.NE.AND P2, PT, R6, RZ, PT ;  /* 0x000000ff0600120c */ /* 0x001fc40003f45270 */
[----:B--2---:R-:W-:Y:S02]  /*1690*/  @P1 IADD3 R6, R6, R2, RZ ;  /* 0x0000000206061210 */ /* 0x004fe40007ffe0ff */
[----:B------:R-:W-:Y:S02]  /*16a0*/  @P1 PLOP3.LUT P0, PT, P2, PT, PT, 0x80, 0x0 ;  /* 0x000000000000181c */ /* 0x000fe4000170f070 */
[C---:B----4-:R-:W-:Y:S01]  /*16b0*/  ISETP.NE.AND P2, PT, R11.reuse, RZ, PT ;  /* 0x000000ff0b00720c */ /* 0x050fe20003f45270 */
[----:B------:R-:W-:-:S10]  /*16c0*/  IMAD.IADD R11, R11, 0x1, R6 ;  /* 0x000000010b0b7824 */ /* 0x000fd400078e0206 */
[----:B---3--:R-:W-:Y:S02]  /*16d0*/  @!P0 FADD.FTZ R10, R10, R8 ;  /* 0x000000080a0a8221 */ /* 0x008fe40000010000 */
[----:B-1----:R-:W-:Y:S02]  /*16e0*/  @!P0 FADD.FTZ R7, R7, R3 ;  /* 0x0000000307078221 */ /* 0x002fe40000010000 */
[----:B-----5:R-:W-:Y:S01]  /*16f0*/  @!P2 FADD.FTZ R5, R5, R10 ;  /* 0x0000000a0505a221 */ /* 0x020fe20000010000 */
[----:B------:R0:W-:Y:S01]  /*1700*/  STS.64 [R26+0x18], R10 ;  /* 0x0000180a1a007388 */ /* 0x0001e20000000a00 */
[----:B------:R-:W-:-:S03]  /*1710*/  @!P2 FADD.FTZ R4, R4, R7 ;  /* 0x000000070404a221 */ /* 0x000fc60000010000 */
[----:B------:R0:W-:Y:S04]  /*1720*/  STS.64 [R26+0x10], R6 ;  /* 0x000010061a007388 */ /* 0x0001e80000000a00 */
[----:B------:R0:W-:Y:S02]  /*1730*/  STS.64 [R26+0x20], R4 ;  /* 0x000020041a007388 */ /* 0x0001e40000000a00 */
.L_x_1013:
[----:B0-----:R-:W-:Y:S05]  /*1740*/  BSYNC B0 ;  /* 0x0000000000007941 */ /* 0x001fea0003800000 */
.L_x_1012:
[----:B------:R-:W0:Y:S01]  /*1750*/  S2R R7, SR_TID.X ;  /* 0x0000000000077919 */ /* 0x000e220000002100 */
[----:B------:R-:W-:Y:S01]  /*1760*/  IMAD R0, R27, c[0x0][0x204], RZ ;  /* 0x000081001b007a24 */ /* 0x000fe200078e02ff */
[----:B------:R-:W-:Y:S04]  /*1770*/  WARPSYNC 0xffffffff ;  /* 0xffffffff00007948 */ /* 0x000fe80003800000 */
[----:B0-----:R-:W-:-:S02]  /*1780*/  LEA R0, R7, -R0, 0x1 ;  /* 0x8000000007007211 */ /* 0x001fc400078e08ff */
[----:B------:R-:W-:Y:S01]  /*1790*/  ULDC UR4, c[0x0][0x204] ;  /* 0x0000810000047ab9 */ /* 0x000fe20000000800 */
[----:B------:R-:W-:Y:S01]  /*17a0*/  BAR.SYNC.DEFER_BLOCKING 0x0 ;  /* 0x0000000000007b1d */ /* 0x000fe20000010000 */
[----:B------:R-:W-:-:S05]  /*17b0*/  UIADD3 UR4, UR4, -0x2, URZ ;  /* 0xfffffffe04047890 */ /* 0x000fca000fffe03f */
[----:B------:R-:W0:Y:S01]  /*17c0*/  S2R R8, SR_CTAID.X ;  /* 0x0000000000087919 */ /* 0x000e220000002500 */
[----:B------:R-:W-:Y:S01]  /*17d0*/  ISETP.NE.AND P2, PT, R0, UR4, PT ;  /* 0x0000000400007c0c */ /* 0x000fe2000bf45270 */
[----:B------:R-:W-:-:S12]  /*17e0*/  BSSY B0, `(.L_x_1016) ;  /* 0x0000019000007945 */ /* 0x000fd80003800000 */
[----:B------:R-:W-:-:S05]  /*17f0*/  @!P2 IMAD R4, R7, 0xc, RZ ;  /* 0x0000000c0704a824 */ /* 0x000fca00078e02ff */
[----:B------:R-:W-:Y:S04]  /*1800*/  @!P2 LDS R3, [R4+0x18] ;  /* 0x000018000403a984 */ /* 0x000fe80000000800 */
[----:B------:R-:W1:Y:S01]  /*1810*/  @!P2 LDS R2, [R4+0x14] ;  /* 0x000014000402a984 */ /* 0x000e620000000800 */
[C-C-:B0-----:R-:W-:Y:S02]  /*1820*/  IMAD R0, R8.reuse, c[0x0][0x200], R7.reuse ;  /* 0x0000800008007a24 */ /* 0x141fe400078e0207 */
[----:B------:R-:W-:-:S03]  /*1830*/  IMAD R8, R8, c[0x0][0x208], R7 ;  /* 0x0000820008087a24 */ /* 0x000fc600078e0207 */
[----:B------:R-:W-:Y:S02]  /*1840*/  ISETP.GE.AND P0, PT, R0, c[0x0][0x1f0], PT ;  /* 0x00007c0000007a0c */ /* 0x000fe40003f06270 */
[----:B------:R-:W-:Y:S02]  /*1850*/  ISETP.GE.U32.AND P1, PT, R8, c[0x0][0x1d8], PT ;  /* 0x0000760008007a0c */ /* 0x000fe40003f26070 */
[----:B------:R-:W-:Y:S02]  /*1860*/  ISETP.LT.U32.AND P0, PT, R7, c[0x0][0x200], !P0 ;  /* 0x0000800007007a0c */ /* 0x000fe40004701070 */
[----:B------:R-:W-:-:S04]  /*1870*/  SHF.R.S32.HI R10, RZ, 0x1f, R8 ;  /* 0x0000001fff0a7819 */ /* 0x000fc80000011408 */
[----:B------:R-:W-:Y:S01]  /*1880*/  ISETP.GE.AND.EX P1, PT, R10, c[0x0][0x1dc], PT, P1 ;  /* 0x000077000a007a0c */ /* 0x000fe20003f26310 */
[----:B-1----:R0:W-:Y:S04]  /*1890*/  @!P2 STS.64 [R27.X8+0x320], R2 ;  /* 0x000320021b00a388 */ /* 0x0021e80000008a00 */
[----:B------:R-:W-:Y:S06]  /*18a0*/  BAR.SYNC.DEFER_BLOCKING 0x0 ;  /* 0x0000000000007b1d */ /* 0x000fec0000010000 */
[----:B------:R-:W-:Y:S05]  /*18b0*/  @!P0 BRA `(.L_x_1017) ;  /* 0x000000b000008947 */ /* 0x000fea0003800000 */
[----:B0-----:R-:W0:Y:S01]  /*18c0*/  S2R R3, SR_CTAID.Z ;  /* 0x0000000000037919 */ /* 0x001e220000002700 */
[----:B------:R-:W-:-:S03]  /*18d0*/  HFMA2.MMA R4, -RZ, RZ, 0, 2.384185791015625e-07 ;  /* 0x00000004ff047435 */ /* 0x000fc600000001ff */
[----:B------:R-:W1:Y:S01]  /*18e0*/  LDS.64 R6, [R7.X8+0x320] ;  /* 0x0003200007067984 */ /* 0x000e620000008a00 */
[----:B0-----:R-:W-:-:S05]  /*18f0*/  IMAD.SHL.U32 R3, R3, 0x2, RZ ;  /* 0x0000000203037824 */ /* 0x001fca00078e00ff */
[C---:B------:R-:W-:Y:S01]  /*1900*/  IADD3 R5, R3.reuse, 0x1, RZ ;  /* 0x0000000103057810 */ /* 0x040fe20007ffe0ff */
[----:B------:R-:W-:-:S04]  /*1910*/  IMAD R3, R3, c[0x0][0x1f0], R0 ;  /* 0x00007c0003037a24 */ /* 0x000fc800078e0200 */
[----:B------:R-:W-:Y:S02]  /*1920*/  IMAD R5, R5, c[0x0][0x1f0], R0 ;  /* 0x00007c0005057a24 */ /* 0x000fe400078e0200 */
[----:B------:R-:W-:-:S04]  /*1930*/  IMAD.WIDE R2, R3, R4, c[0x0][0x1b8] ;  /* 0x00006e0003027625 */ /* 0x000fc800078e0204 */
[----:B------:R-:W-:Y:S01]  /*1940*/  IMAD.WIDE R4, R5, R4, c[0x0][0x1b8] ;  /* 0x00006e0005047625 */ /* 0x000fe200078e0204 */
[----:B-1----:R0:W-:Y:S04]  /*1950*/  RED.E.ADD.F32.FTZ.RN.STRONG.GPU [R2.64], R6 ;  /* 0x000000060200798e */ /* 0x0021e8000c10e78a */
[----:B------:R0:W-:Y:S02]  /*1960*/  RED.E.ADD.F32.FTZ.RN.STRONG.GPU [R4.64], R7 ;  /* 0x000000070400798e */ /* 0x0001e4000c10e78a */
.L_x_1017:
[----:B------:R-:W-:Y:S05]  /*1970*/  BSYNC B0 ;  /* 0x0000000000007941 */ /* 0x000fea0003800000 */
.L_x_1016:
[----:B------:R-:W-:Y:S05]  /*1980*/  @P1 EXIT ;  /* 0x000000000000194d */ /* 0x000fea0003800000 */
[----:B------:R-:W-:Y:S01]  /*1990*/  IMAD.MOV.U32 R0, RZ, RZ, c[0x0][0x1c0] ;  /* 0x00007000ff007624 */ /* 0x000fe200078e00ff */
[----:B------:R-:W-:Y:S02]  /*19a0*/  ULDC.64 UR4, c[0x0][0x1d8] ;  /* 0x0000760000047ab9 */ /* 0x000fe40000000a00 */
[----:B------:R-:W-:Y:S01]  /*19b0*/  USHF.L.U32 UR7, UR4, 0x2, URZ ;  /* 0x0000000204077899 */ /* 0x000fe2000800063f */
[----:B------:R-:W-:Y:S01]  /*19c0*/  IMAD R0, R0, c[0x0][0x1f0], RZ ;  /* 0x00007c0000007a24 */ /* 0x000fe200078e02ff */
[----:B------:R-:W-:-:S02]  /*19d0*/  UMOV UR6, 0x2 ;  /* 0x0000000200067882 */ /* 0x000fc40000000000 */
[----:B------:R-:W-:Y:S02]  /*19e0*/  USHF.L.U64.HI UR4, UR4, UR6, UR5 ;  /* 0x0000000604047299 */ /* 0x000fe40008010205 */
[----:B0-----:R-:W-:-:S04]  /*19f0*/  SHF.L.U32 R3, R0, 0x1, RZ ;  /* 0x0000000100037819 */ /* 0x001fc800000006ff */
[----:B------:R-:W-:-:S04]  /*1a00*/  IADD3 R8, P0, R8, R3, RZ ;  /* 0x0000000308087210 */ /* 0x000fc80007f1e0ff */
[----:B------:R-:W-:Y:S02]  /*1a10*/  LEA.HI.X.SX32 R3, R3, R10, 0x1, P0 ;  /* 0x0000000a03037211 */ /* 0x000fe400000f0eff */
[----:B------:R-:W-:-:S04]  /*1a20*/  LEA R4, P0, R8, c[0x0][0x1b8], 0x2 ;  /* 0x00006e0008047a11 */ /* 0x000fc800078010ff */
[----:B------:R-:W-:Y:S01]  /*1a30*/  LEA.HI.X R5, R8, c[0x0][0x1bc], R3, 0x2, P0 ;  /* 0x00006f0008057a11 */ /* 0x000fe200000f1403 */
[----:B------:R-:W-:Y:S01]  /*1a40*/  IMAD.MOV.U32 R3, RZ, RZ, 0x4 ;  /* 0x00000004ff037424 */ /* 0x000fe200078e00ff */
[----:B------:R-:W-:-:S03]  /*1a50*/  IADD3 R6, P0, R4, UR7, RZ ;  /* 0x0000000704067c10 */ /* 0x000fc6000ff1e0ff */
[----:B------:R-:W-:Y:S01]  /*1a60*/  IMAD.WIDE.U32 R2, R3, c[0x0][0x0], R4 ;  /* 0x0000000003027a25 */ /* 0x000fe200078e0004 */
[----:B------:R-:W-:Y:S01]  /*1a70*/  IADD3.X R7, R5, UR4, RZ, P0, !PT ;  /* 0x0000000405077c10 */ /* 0x000fe200087fe4ff */
[----:B------:R-:W-:Y:S03]  /*1a80*/  RED.E.ADD.F32.FTZ.RN.STRONG.GPU [R4.64], R33 ;  /* 0x000000210400798e */ /* 0x000fe6000c10e78a */
[----:B------:R-:W-:Y:S01]  /*1a90*/  IADD3 R8, P1, R2, UR7, RZ ;  /* 0x0000000702087c10 */ /* 0x000fe2000ff3e0ff */
[----:B------:R-:W-:Y:S03]  /*1aa0*/  RED.E.ADD.F32.FTZ.RN.STRONG.GPU [R2.64], R30 ;  /* 0x0000001e0200798e */ /* 0x000fe6000c10e78a */
[----:B------:R-:W-:Y:S01]  /*1ab0*/  IADD3.X R9, R3, UR4, RZ, P1, !PT ;  /* 0x0000000403097c10 */ /* 0x000fe20008ffe4ff */
[----:B------:R-:W-:Y:S04]  /*1ac0*/  RED.E.ADD.F32.FTZ.RN.STRONG.GPU [R6.64], R35 ;  /* 0x000000230600798e */ /* 0x000fe8000c10e78a */
[----:B------:R-:W-:Y:S01]  /*1ad0*/  RED.E.ADD.F32.FTZ.RN.STRONG.GPU [R8.64], R28 ;  /* 0x0000001c0800798e */ /* 0x000fe2000c10e78a */
[----:B------:R-:W-:Y:S05]  /*1ae0*/  EXIT ;  /* 0x000000000000794d */ /* 0x000fea0003800000 */
.L_x_1014:
[----:B------:R-:W-:Y:S01]  /*1af0*/  HFMA2.MMA R5, -RZ, RZ, 0, 0 ;  /* 0x00000000ff057435 */ /* 0x000fe200000001ff */
[----:B------:R-:W-:Y:S01]  /*1b00*/  MOV R10, R4 ;  /* 0x00000004000a7202 */ /* 0x000fe20000000f00 */
[----:B------:R-:W-:Y:S01]  /*1b10*/  IMAD.MOV.U32 R9, RZ, RZ, 0x1 ;  /* 0x00000001ff097424 */ /* 0x000fe200078e00ff */
[----:B------:R-:W-:Y:S01]  /*1b20*/  MOV R6, 0x1b50 ;  /* 0x00001b5000067802 */ /* 0x000fe20000000f00 */
[----:B------:R-:W-:-:S02]  /*1b30*/  IMAD.MOV.U32 R8, RZ, RZ, -0x1 ;  /* 0xffffffffff087424 */ /* 0x000fc400078e00ff */
[----:B------:R-:W-:Y:S05]  /*1b40*/  CALL.REL.NOINC `($__internal_2_$__cuda_sm70_shflsync_up) ;  /* 0x000009a000007944 */ /* 0x000fea0003c00000 */
[----:B-1----:R-:W-:Y:S01]  /*1b50*/  MOV R11, R8 ;  /* 0x00000008000b7202 */ /* 0x002fe20000000f00 */
[----:B0-----:R-:W-:Y:S05]  /*1b60*/  BRA `(.L_x_1018) ;  /* 0xfffff74000007947 */ /* 0x001fea000383ffff */
.L_x_1015:
[----:B------:R-:W-:Y:S01]  /*1b70*/  HFMA2.MMA R9, -RZ, RZ, 0, 5.9604644775390625e-08 ;  /* 0x00000001ff097435 */ /* 0x000fe200000001ff */
[----:B------:R-:W-:Y:S01]  /*1b80*/  IMAD.MOV.U32 R10, RZ, RZ, R2 ;  /* 0x000000ffff0a7224 */ /* 0x000fe200078e0002 */
[----:B------:R-:W-:Y:S01]  /*1b90*/  MOV R8, 0xffffffff ;  /* 0xffffffff00087802 */ /* 0x000fe20000000f00 */
[----:B------:R-:W-:Y:S01]  /*1ba0*/  IMAD.MOV.U32 R5, RZ, RZ, RZ ;  /* 0x000000ffff057224 */ /* 0x000fe200078e00ff */
[----:B------:R-:W-:-:S02]  /*1bb0*/  MOV R6, 0x1bd0 ;  /* 0x00001bd000067802 */ /* 0x000fc40000000f00 */
[----:B012---:R-:W-:Y:S05]  /*1bc0*/  CALL.REL.NOINC `($__internal_2_$__cuda_sm70_shflsync_up) ;  /* 0x0000092000007944 */ /* 0x007fea0003c00000 */
[----:B0-----:R-:W-:Y:S01]  /*1bd0*/  HFMA2.MMA R5, -RZ, RZ, 0, 0 ;  /* 0x00000000ff057435 */ /* 0x001fe200000001ff */
[----:B-1----:R-:W-:Y:S01]  /*1be0*/  IMAD.MOV.U32 R13, RZ, RZ, R8 ;  /* 0x000000ffff0d7224 */ /* 0x002fe200078e0008 */
[----:B------:R-:W-:Y:S01]  /*1bf0*/  MOV R10, R3 ;  /* 0x00000003000a7202 */ /* 0x000fe20000000f00 */
[----:B------:R-:W-:Y:S01]  /*1c00*/  IMAD.MOV.U32 R9, RZ, RZ, 0x1 ;  /* 0x00000001ff097424 */ /* 0x000fe200078e00ff */
[----:B------:R-:W-:Y:S01]  /*1c10*/  MOV R6, 0x1c40 ;  /* 0x00001c4000067802 */ /* 0x000fe20000000f00 */
[----:B------:R-:W-:-:S02]  /*1c20*/  IMAD.MOV.U32 R8, RZ, RZ, -0x1 ;  /* 0xffffffffff087424 */ /* 0x000fc400078e00ff */
[----:B------:R-:W-:Y:S05]  /*1c30*/  CALL.REL.NOINC `($__internal_2_$__cuda_sm70_shflsync_up) ;  /* 0x000008b000007944 */ /* 0x000fea0003c00000 */
[----:B0-----:R-:W-:Y:S01]  /*1c40*/  FADD.FTZ R5, R2, R13 ;  /* 0x0000000d02057221 */ /* 0x001fe20000010000 */
[C---:B------:R-:W-:Y:S01]  /*1c50*/  ISETP.NE.AND P0, PT, R4.reuse, RZ, PT ;  /* 0x000000ff0400720c */ /* 0x040fe20003f05270 */
[----:B-1----:R-:W-:Y:S01]  /*1c60*/  FADD.FTZ R6, R3, R8 ;  /* 0x0000000803067221 */ /* 0x002fe20000010000 */
[----:B------:R-:W-:Y:S01]  /*1c70*/  IADD3 R11, R4, R11, RZ ;  /* 0x0000000b040b7210 */ /* 0x000fe20007ffe0ff */
[----:B------:R-:W-:Y:S01]  /*1c80*/  IMAD.MOV.U32 R9, RZ, RZ, 0x2 ;  /* 0x00000002ff097424 */ /* 0x000fe200078e00ff */
[----:B------:R-:W-:Y:S01]  /*1c90*/  ISETP.GE.AND P1, PT, R12, 0x1, PT ;  /* 0x000000010c00780c */ /* 0x000fe20003f26270 */
[----:B------:R-:W-:Y:S01]  /*1ca0*/  IMAD.MOV.U32 R8, RZ, RZ, -0x1 ;  /* 0xffffffffff087424 */ /* 0x000fe200078e00ff */
[----:B------:R-:W-:-:S02]  /*1cb0*/  FSEL R5, R5, R2, !P0 ;  /* 0x0000000205057208 */ /* 0x000fc40004000000 */
[----:B------:R-:W-:Y:S02]  /*1cc0*/  FSEL R6, R6, R3, !P0 ;  /* 0x0000000306067208 */ /* 0x000fe40004000000 */
[----:B------:R-:W-:Y:S02]  /*1cd0*/  SEL R13, R4, R11, !P1 ;  /* 0x0000000b040d7207 */ /* 0x000fe40004800000 */
[----:B------:R-:W-:Y:S02]  /*1ce0*/  FSEL R4, R2, R5, !P1 ;  /* 0x0000000502047208 */ /* 0x000fe40004800000 */
[----:B------:R-:W-:Y:S02]  /*1cf0*/  FSEL R11, R3, R6, !P1 ;  /* 0x00000006030b7208 */ /* 0x000fe40004800000 */
[----:B------:R-:W-:Y:S02]  /*1d00*/  MOV R5, RZ ;  /* 0x000000ff00057202 */ /* 0x000fe40000000f00 */
[----:B------:R-:W-:-:S02]  /*1d10*/  MOV R10, R13 ;  /* 0x0000000d000a7202 */ /* 0x000fc40000000f00 */
[----:B------:R-:W-:Y:S02]  /*1d20*/  MOV R6, 0x1d40 ;  /* 0x00001d4000067802 */ /* 0x000fe40000000f00 */
[----:B------:R-:W-:Y:S05]  /*1d30*/  CALL.REL.NOINC `($__internal_2_$__cuda_sm70_shflsync_up) ;  /* 0x000007b000007944 */ /* 0x000fea0003c00000 */
[----:B0-----:R-:W-:Y:S01]  /*1d40*/  HFMA2.MMA R5, -RZ, RZ, 0, 0 ;  /* 0x00000000ff057435 */ /* 0x001fe200000001ff */
[----:B-1----:R-:W-:Y:S01]  /*1d50*/  IMAD.MOV.U32 R2, RZ, RZ, R8 ;  /* 0x000000ffff027224 */ /* 0x002fe200078e0008 */
[----:B------:R-:W-:Y:S01]  /*1d60*/  MOV R10, R4 ;  /* 0x00000004000a7202 */ /* 0x000fe20000000f00 */
[----:B------:R-:W-:Y:S01]  /*1d70*/  IMAD.MOV.U32 R9, RZ, RZ, 0x2 ;  /* 0x00000002ff097424 */ /* 0x000fe200078e00ff */
[----:B------:R-:W-:Y:S01]  /*1d80*/  MOV R6, 0x1db0 ;  /* 0x00001db000067802 */ /* 0x000fe20000000f00 */
[----:B------:R-:W-:Y:S02]  /*1d90*/  IMAD.MOV.U32 R8, RZ, RZ, -0x1 ;  /* 0xffffffffff087424 */ /* 0x000fe400078e00ff */
[----:B------:R-:W-:Y:S05]  /*1da0*/  CALL.REL.NOINC `($__internal_2_$__cuda_sm70_shflsync_up) ;  /* 0x0000074000007944 */ /* 0x000fea0003c00000 */
[----:B0-----:R-:W-:Y:S01]  /*1db0*/  HFMA2.MMA R9, -RZ, RZ, 0, 1.1920928955078125e-07 ;  /* 0x00000002ff097435 */ /* 0x001fe200000001ff */
[----:B-1----:R-:W-:Y:S01]  /*1dc0*/  MOV R3, R8 ;  /* 0x0000000800037202 */ /* 0x002fe20000000f00 */
[----:B------:R-:W-:Y:S01]  /*1dd0*/  IMAD.MOV.U32 R10, RZ, RZ, R11 ;  /* 0x000000ffff0a7224 */ /* 0x000fe200078e000b */
[----:B------:R-:W-:Y:S01]  /*1de0*/  MOV R8, 0xffffffff ;  /* 0xffffffff00087802 */ /* 0x000fe20000000f00 */
[----:B------:R-:W-:Y:S01]  /*1df0*/  IMAD.MOV.U32 R5, RZ, RZ, RZ ;  /* 0x000000ffff057224 */ /* 0x000fe200078e00ff */
[----:B------:R-:W-:-:S02]  /*1e00*/  MOV R6, 0x1e20 ;  /* 0x00001e2000067802 */ /* 0x000fc40000000f00 */
[----:B------:R-:W-:Y:S05]  /*1e10*/  CALL.REL.NOINC `($__internal_2_$__cuda_sm70_shflsync_up) ;  /* 0x000006d000007944 */ /* 0x000fea0003c00000 */
[----:B------:R-:W-:Y:S01]  /*1e20*/  ISETP.GE.AND P1, PT, R12, 0x2, PT ;  /* 0x000000020c00780c */ /* 0x000fe20003f26270 */
[----:B-1----:R-:W-:Y:S01]  /*1e30*/  FADD.FTZ R6, R11, R8 ;  /* 0x000000080b067221 */ /* 0x002fe20000010000 */
[----:B------:R-:W-:Y:S01]  /*1e40*/  ISETP.NE.AND P0, PT, R13, RZ, PT ;  /* 0x000000ff0d00720c */ /* 0x000fe20003f05270 */
[----:B------:R-:W-:Y:S01]  /*1e50*/  FADD.FTZ R3, R3, R4 ;  /* 0x0000000403037221 */ /* 0x000fe20000010000 */
[----:B0-----:R-:W-:Y:S01]  /*1e60*/  HFMA2.MMA R9, -RZ, RZ, 0, 2.384185791015625e-07 ;  /* 0x00000004ff097435 */ /* 0x001fe200000001ff */
[----:B------:R-:W-:Y:S01]  /*1e70*/  IMAD.MOV.U32 R5, RZ, RZ, RZ ;  /* 0x000000ffff057224 */ /* 0x000fe200078e00ff */
[----:B------:R-:W-:-:S07]  /*1e80*/  MOV R8, 0xffffffff ;  /* 0xffffffff00087802 */ /* 0x000fce0000000f00 */
[----:B------:R-:W-:Y:S01]  /*1e90*/  @P1 IMAD.IADD R13, R2, 0x1, R13 ;  /* 0x00000001020d1824 */ /* 0x000fe200078e020d */
[----:B------:R-:W-:Y:S02]  /*1ea0*/  @P1 FSEL R11, R6, R11, !P0 ;  /* 0x0000000b060b1208 */ /* 0x000fe40004000000 */
[----:B------:R-:W-:Y:S01]  /*1eb0*/  @P1 FSEL R4, R3, R4, !P0 ;  /* 0x0000000403041208 */ /* 0x000fe20004000000 */
[----:B------:R-:W-:Y:S01]  /*1ec0*/  IMAD.MOV.U32 R10, RZ, RZ, R13 ;  /* 0x000000ffff0a7224 */ /* 0x000fe200078e000d */
[----:B------:R-:W-:Y:S02]  /*1ed0*/  MOV R6, 0x1ef0 ;  /* 0x00001ef000067802 */ /* 0x000fe40000000f00 */
[----:B------:R-:W-:Y:S05]  /*1ee0*/  CALL.REL.NOINC `($__internal_2_$__cuda_sm70_shflsync_up) ;  /* 0x0000060000007944 */ /* 0x000fea0003c00000 */
[----:B0-----:R-:W-:Y:S01]  /*1ef0*/  HFMA2.MMA R9, -RZ, RZ, 0, 2.384185791015625e-07 ;  /* 0x00000004ff097435 */ /* 0x001fe200000001ff */
[----:B-1----:R-:W-:Y:S01]  /*1f00*/  MOV R2, R8 ;  /* 0x0000000800027202 */ /* 0x002fe20000000f00 */
[----:B------:R-:W-:Y:S01]  /*1f10*/  IMAD.MOV.U32 R10, RZ, RZ, R4 ;  /* 0x000000ffff0a7224 */ /* 0x000fe200078e0004 */
[----:B------:R-:W-:Y:S01]  /*1f20*/  MOV R8, 0xffffffff ;  /* 0xffffffff00087802 */ /* 0x000fe20000000f00 */
[----:B------:R-:W-:Y:S01]  /*1f30*/  IMAD.MOV.U32 R5, RZ, RZ, RZ ;  /* 0x000000ffff057224 */ /* 0x000fe200078e00ff */
[----:B------:R-:W-:-:S02]  /*1f40*/  MOV R6, 0x1f60 ;  /* 0x00001f6000067802 */ /* 0x000fc40000000f00 */
[----:B------:R-:W-:Y:S05]  /*1f50*/  CALL.REL.NOINC `($__internal_2_$__cuda_sm70_shflsync_up) ;  /* 0x0000059000007944 */ /* 0x000fea0003c00000 */
[----:B0-----:R-:W-:Y:S01]  /*1f60*/  HFMA2.MMA R5, -RZ, RZ, 0, 0 ;  /* 0x00000000ff057435 */ /* 0x001fe200000001ff */
[----:B-1----:R-:W-:Y:S01]  /*1f70*/  IMAD.MOV.U32 R3, RZ, RZ, R8 ;  /* 0x000000ffff037224 */ /* 0x002fe200078e0008 */
[----:B------:R-:W-:Y:S01]  /*1f80*/  MOV R10, R11 ;  /* 0x0000000b000a7202 */ /* 0x000fe20000000f00 */
[----:B------:R-:W-:Y:S01]  /*1f90*/  IMAD.MOV.U32 R9, RZ, RZ, 0x4 ;  /* 0x00000004ff097424 */ /* 0x000fe200078e00ff */
[----:B------:R-:W-:Y:S01]  /*1fa0*/  MOV R6, 0x1fd0 ;  /* 0x00001fd000067802 */ /* 0x000fe20000000f00 */
[----:B------:R-:W-:-:S02]  /*1fb0*/  IMAD.MOV.U32 R8, RZ, RZ, -0x1 ;  /* 0xffffffffff087424 */ /* 0x000fc400078e00ff */
[----:B------:R-:W-:Y:S05]  /*1fc0*/  CALL.REL.NOINC `($__internal_2_$__cuda_sm70_shflsync_up) ;  /* 0x0000052000007944 */ /* 0x000fea0003c00000 */
[----:B------:R-:W-:Y:S01]  /*1fd0*/  ISETP.GE.AND P1, PT, R12, 0x4, PT ;  /* 0x000000040c00780c */ /* 0x000fe20003f26270 */
[----:B-1----:R-:W-:Y:S01]  /*1fe0*/  FADD.FTZ R6, R11, R8 ;  /* 0x000000080b067221 */ /* 0x002fe20000010000 */
[----:B------:R-:W-:Y:S01]  /*1ff0*/  ISETP.NE.AND P0, PT, R13, RZ, PT ;  /* 0x000000ff0d00720c */ /* 0x000fe20003f05270 */
[----:B------:R-:W-:Y:S01]  /*2000*/  FADD.FTZ R3, R3, R4 ;  /* 0x0000000403037221 */ /* 0x000fe20000010000 */
[----:B0-----:R-:W-:Y:S01]  /*2010*/  MOV R5, RZ ;  /* 0x000000ff00057202 */ /* 0x001fe20000000f00 */
[----:B------:R-:W-:-:S02]  /*2020*/  IMAD.MOV.U32 R9, RZ, RZ, 0x8 ;  /* 0x00000008ff097424 */ /* 0x000fc400078e00ff */
[----:B------:R-:W-:-:S06]  /*2030*/  IMAD.MOV.U32 R8, RZ, RZ, -0x1 ;  /* 0xffffffffff087424 */ /* 0x000fcc00078e00ff */
[----:B------:R-:W-:Y:S02]  /*2040*/  @P1 IADD3 R13, R2, R13, RZ ;  /* 0x0000000d020d1210 */ /* 0x000fe40007ffe0ff */
[----:B------:R-:W-:Y:S02]  /*2050*/  @P1 FSEL R11, R6, R11, !P0 ;  /* 0x0000000b060b1208 */ /* 0x000fe40004000000 */
[----:B------:R-:W-:Y:S02]  /*2060*/  @P1 FSEL R4, R3, R4, !P0 ;  /* 0x0000000403041208 */ /* 0x000fe40004000000 */
[----:B------:R-:W-:Y:S02]  /*2070*/  MOV R10, R13 ;  /* 0x0000000d000a7202 */ /* 0x000fe40000000f00 */
[----:B------:R-:W-:Y:S02]  /*2080*/  MOV R6, 0x20a0 ;  /* 0x000020a000067802 */ /* 0x000fe40000000f00 */
        /* <DEDUP_REMOVED lines=8> */
[----:B0-----:R-:W-:Y:S01]  /*2110*/  HFMA2.MMA R9, -RZ, RZ, 0, 4.76837158203125e-07 ;  /* 0x00000008ff097435 */ /* 0x001fe200000001ff */
        /* <DEDUP_REMOVED lines=10> */
[----:B0-----:R-:W-:Y:S01]  /*21c0*/  HFMA2.MMA R9, -RZ, RZ, 0, 9.5367431640625e-07 ;  /* 0x00000010ff097435 */ /* 0x001fe200000001ff */
        /* <DEDUP_REMOVED lines=8> */
[----:B0-----:R-:W-:Y:S01]  /*2250*/  HFMA2.MMA R9, -RZ, RZ, 0, 9.5367431640625e-07 ;  /* 0x00000010ff097435 */ /* 0x001fe200000001ff */
        /* <DEDUP_REMOVED lines=18> */
[----:B------:R-:W-:Y:S01]  /*2380*/  IMAD.MOV.U32 R9, RZ, RZ, 0x1 ;  /* 0x00000001ff097424 */ /* 0x000fe200078e00ff */
[----:B------:R-:W-:-:S07]  /*2390*/  MOV R8, 0xffffffff ;  /* 0xffffffff00087802 */ /* 0x000fce0000000f00 */
[----:B------:R-:W-:Y:S02]  /*23a0*/  @P1 IADD3 R13, R2, R13, RZ ;  /* 0x0000000d020d1210 */ /* 0x000fe40007ffe0ff */
[----:B------:R-:W-:Y:S02]  /*23b0*/  @P1 FSEL R11, R6, R11, !P0 ;  /* 0x0000000b060b1208 */ /* 0x000fe40004000000 */
[----:B------:R-:W-:Y:S01]  /*23c0*/  @P1 FSEL R4, R3, R4, !P0 ;  /* 0x0000000403041208 */ /* 0x000fe20004000000 */
[----:B------:R-:W-:Y:S01]  /*23d0*/  IMAD.MOV.U32 R10, RZ, RZ, R13 ;  /* 0x000000ffff0a7224 */ /* 0x000fe200078e000d */
[----:B------:R-:W-:Y:S02]  /*23e0*/  MOV R6, 0x2400 ;  /* 0x0000240000067802 */ /* 0x000fe40000000f00 */
[----:B------:R-:W-:Y:S05]  /*23f0*/  CALL.REL.NOINC `($__internal_2_$__cuda_sm70_shflsync_up) ;  /* 0x000000f000007944 */ /* 0x000fea0003c00000 */
[----:B0-----:R-:W-:Y:S01]  /*2400*/  HFMA2.MMA R5, -RZ, RZ, 0, 0 ;  /* 0x00000000ff057435 */ /* 0x001fe200000001ff */
[----:B-1----:R-:W-:Y:S01]  /*2410*/  MOV R2, R8 ;  /* 0x0000000800027202 */ /* 0x002fe20000000f00 */
[----:B------:R-:W-:Y:S01]  /*2420*/  IMAD.MOV.U32 R9, RZ, RZ, 0x1 ;  /* 0x00000001ff097424 */ /* 0x000fe200078e00ff */
[----:B------:R-:W-:Y:S02]  /*2430*/  MOV R10, R4 ;  /* 0x00000004000a7202 */ /* 0x000fe40000000f00 */
[----:B------:R-:W-:-:S02]  /*2440*/  MOV R8, 0xffffffff ;  /* 0xffffffff00087802 */ /* 0x000fc40000000f00 */
[----:B------:R-:W-:Y:S02]  /*2450*/  MOV R6, 0x2470 ;  /* 0x0000247000067802 */ /* 0x000fe40000000f00 */
[----:B------:R-:W-:Y:S05]  /*2460*/  CALL.REL.NOINC `($__internal_2_$__cuda_sm70_shflsync_up) ;  /* 0x0000008000007944 */ /* 0x000fea0003c00000 */
[----:B0-----:R-:W-:Y:S01]  /*2470*/  HFMA2.MMA R9, -RZ, RZ, 0, 5.9604644775390625e-08 ;  /* 0x00000001ff097435 */ /* 0x001fe200000001ff */
[----:B-1----:R-:W-:Y:S01]  /*2480*/  IMAD.MOV.U32 R3, RZ, RZ, R8 ;  /* 0x000000ffff037224 */ /* 0x002fe200078e0008 */
[----:B------:R-:W-:Y:S01]  /*2490*/  MOV R10, R11 ;  /* 0x0000000b000a7202 */ /* 0x000fe20000000f00 */
[----:B------:R-:W-:Y:S01]  /*24a0*/  IMAD.MOV.U32 R5, RZ, RZ, RZ ;  /* 0x000000ffff057224 */ /* 0x000fe200078e00ff */
[----:B------:R-:W-:Y:S02]  /*24b0*/  MOV R8, 0xffffffff ;  /* 0xffffffff00087802 */ /* 0x000fe40000000f00 */
[----:B------:R-:W-:Y:S02]  /*24c0*/  MOV R6, 0x24e0 ;  /* 0x000024e000067802 */ /* 0x000fe40000000f00 */
[----:B------:R-:W-:Y:S05]  /*24d0*/  CALL.REL.NOINC `($__internal_2_$__cuda_sm70_shflsync_up) ;  /* 0x0000001000007944 */ /* 0x000fea0003c00000 */
[----:B01----:R-:W-:Y:S05]  /*24e0*/  BRA `(.L_x_1019) ;  /* 0xfffff14000007947 */ /* 0x003fea000383ffff */
        .weak           $__internal_2_$__cuda_sm70_shflsync_up
        .type           $__internal_2_$__cuda_sm70_shflsync_up,@function
        .size           $__internal_2_$__cuda_sm70_shflsync_up,(.L_x_3085 - $__internal_2_$__cuda_sm70_shflsync_up)
$__internal_2_$__cuda_sm70_shflsync_up:
[----:B------:R-:W-:Y:S01]  /*24f0*/  HFMA2.MMA R7, -RZ, RZ, 0, 0 ;  /* 0x00000000ff077435 */ /* 0x000fe200000001ff */
[----:B------:R-:W-:Y:S04]  /*2500*/  WARPSYNC R8 ;  /* 0x0000000800007348 */ /* 0x000fe80003800000 */
[----:B------:R0:W1:Y:S01]  /*2510*/  SHFL.UP PT, R8, R10, R9, R5 ;  /* 0x040000090a087389 */ /* 0x00006200000e0005 */
[----:B------:R-:W-:Y:S05]  /*2520*/  RET.REL.NODEC R6 `(_Z30group_norm_nhwc_bwd_sum_kernelI11Fp32IOFp32WLi64EEv26Group_norm_nhwc_bwd_params) ;  /* 0xffffdad006007950 */ /* 0x000fea0003c3ffff */
.L_x_1020:
        /* <DEDUP_REMOVED lines=13> */
.L_x_3085:


//--------------------- .text._Z30group_norm_nhwc_bwd_sum_kernelI11Fp32IOFp32WLi128EEv26Group_norm_nhwc_bwd_params --------------------------
	.section	.text._Z30group_norm_nhwc_bwd_sum_kernelI11Fp32IOFp32WLi128EEv26Group_norm_nhwc_bwd_params,"ax",@progbits
	.sectioninfo	@"SHI_REGISTERS=40"
	.align	128
        .global         _Z30group_norm_nhwc_bwd_sum_kernelI11Fp32IOFp32WLi128EEv26Group_norm_nhwc_bwd_params
        .type           _Z30group_norm_nhwc_bwd_sum_kernelI11Fp32IOFp32WLi128EEv26Group_norm_nhwc_bwd_params,@function
        .size           _Z30group_norm_nhwc_bwd_sum_kernelI11Fp32IOFp32WLi128EEv26Group_norm_nhwc_bwd_params,(.L_x_3086 - _Z30group_norm_nhwc_bwd_sum_kernelI11Fp32IOFp32WLi128EEv26Group_norm_nhwc_bwd_params)
        .other          _Z30group_norm_nhwc_bwd_sum_kernelI11Fp32IOFp32WLi128EEv26Group_norm_nhwc_bwd_params,@"STO_CUDA_ENTRY STV_DEFAULT"
_Z30group_norm_nhwc_bwd_sum_kernelI11Fp32IOFp32WLi128EEv26Group_norm_nhwc_bwd_params:
.text._Z30group_norm_nhwc_bwd_sum_kernelI11Fp32IOFp32WLi128EEv26Group_norm_nhwc_bwd_params:
        /* <DEDUP_REMOVED lines=17> */
[----:B------:R-:W-:-:S06]  /*0110*/  IMAD.HI.U32 R3, R3, R7, R2 ;  /* 0x0000000703037227 */ /* 0x000fcc00078e0002 */
        /* <DEDUP_REMOVED lines=12> */
[----:B------:R-:W-:Y:S01]  /*01e0*/  SEL R2, R26, R3, !P0 ;  /* 0x000000031a027207 */ /* 0x000fe20004000000 */
[----:B------:R-:W-:-:S04]  /*01f0*/  IMAD.MOV.U32 R3, RZ, RZ, 0x8 ;  /* 0x00000008ff037424 */ /* 0x000fc800078e00ff */
[----:B---3--:R-:W-:-:S04]  /*0200*/  IMAD R2, R19, c[0x0][0x1f0], R2 ;  /* 0x00007c0013027a24 */ /* 0x008fc800078e0202 */
[----:B------:R-:W-:-:S06]  /*0210*/  IMAD.WIDE R2, R2, R3, c[0x0][0x198] ;  /* 0x0000660002027625 */ /* 0x000fcc00078e0203 */
[----:B------:R-:W2:Y:S01]  /*0220*/  LDG.E.64 R2, [R2.64] ;  /* 0x0000000802027981 */ /* 0x000ea2000c1e1b00 */
[----:B------:R-:W0:Y:S01]  /*0230*/  I2F.U32.RP R6, c[0x0][0x204] ;  /* 0x0000810000067b06 */ /* 0x000e220000209000 */
[----:B------:R-:W-:Y:S01]  /*0240*/  SHF.R.S32.HI R17, RZ, 0x1f, R16 ;  /* 0x0000001fff117819 */ /* 0x000fe20000011410 */
[----:B------:R-:W-:Y:S01]  /*0250*/  IMAD.MOV.U32 R10, RZ, RZ, 0x3f800000 ;  /* 0x3f800000ff0a7424 */ /* 0x000fe200078e00ff */
[----:B------:R-:W1:Y:S01]  /*0260*/  S2R R32, SR_CTAID.Y ;  /* 0x0000000000207919 */ /* 0x000e620000002600 */
[----:B------:R-:W-:Y:S01]  /*0270*/  BSSY B0, `(.L_x_1021) ;  /* 0x0000033000007945 */ /* 0x000fe20003800000 */
[----:B------:R-:W-:Y:S01]  /*0280*/  CS2R R12, SRZ ;  /* 0x00000000000c7805 */ /* 0x000fe2000001ff00 */
[----:B------:R-:W-:Y:S02]  /*0290*/  CS2R R14, SRZ ;  /* 0x00000000000e7805 */ /* 0x000fe4000001ff00 */
[----:B0-----:R-:W0:Y:S01]  /*02a0*/  MUFU.RCP R6, R6 ;  /* 0x0000000600067308 */ /* 0x001e220000001000 */
[----:B-1----:R-:W-:Y:S01]  /*02b0*/  IMAD R32, R32, c[0x0][0x1fc], RZ ;  /* 0x00007f0020207a24 */ /* 0x002fe200078e02ff */
[----:B0-----:R-:W-:-:S04]  /*02c0*/  IADD3 R4, R6, 0xffffffe, RZ ;  /* 0x0ffffffe06047810 */ /* 0x001fc80007ffe0ff */
[----:B------:R-:W-:Y:S02]  /*02d0*/  IADD3 R9, P3, R32, c[0x0][0x1fc], RZ ;  /* 0x00007f0020097a10 */ /* 0x000fe40007f7e0ff */
[----:B------:R0:W1:Y:S01]  /*02e0*/  F2I.FTZ.U32.TRUNC.NTZ R5, R4 ;  /* 0x0000000400057305 */ /* 0x000062000021f000 */
[----:B------:R-:W-:Y:S01]  /*02f0*/  SHF.R.S32.HI R24, RZ, 0x1f, R32 ;  /* 0x0000001fff187819 */ /* 0x000fe20000011420 */
[----:B0-----:R-:W-:Y:S01]  /*0300*/  IMAD.MOV.U32 R4, RZ, RZ, RZ ;  /* 0x000000ffff047224 */ /* 0x001fe200078e00ff */
[----:B-1----:R-:W-:-:S05]  /*0310*/  IADD3 R7, RZ, -R5, RZ ;  /* 0x80000005ff077210 */ /* 0x002fca0007ffe0ff */
[----:B------:R-:W-:-:S04]  /*0320*/  IMAD R7, R7, c[0x0][0x204], RZ ;  /* 0x0000810007077a24 */ /* 0x000fc800078e02ff */
[----:B------:R-:W-:-:S06]  /*0330*/  IMAD.HI.U32 R8, R5, R7, R4 ;  /* 0x0000000705087227 */ /* 0x000fcc00078e0004 */
[----:B------:R-:W-:-:S05]  /*0340*/  IMAD.HI.U32 R5, R8, R11, RZ ;  /* 0x0000000b08057227 */ /* 0x000fca00078e00ff */
[----:B------:R-:W-:-:S05]  /*0350*/  IADD3 R8, -R5, RZ, RZ ;  /* 0x000000ff05087210 */ /* 0x000fca0007ffe1ff */
[----:B------:R-:W-:Y:S01]  /*0360*/  IMAD R7, R8, c[0x0][0x204], R11 ;  /* 0x0000810008077a24 */ /* 0x000fe200078e020b */
[----:B------:R-:W-:-:S04]  /*0370*/  HFMA2.MMA R8, -RZ, RZ, 0, 0 ;  /* 0x00000000ff087435 */ /* 0x000fc800000001ff */
[----:B------:R-:W-:-:S13]  /*0380*/  ISETP.GE.U32.AND P0, PT, R7, c[0x0][0x204], PT ;  /* 0x0000810007007a0c */ /* 0x000fda0003f06070 */
[----:B------:R-:W-:Y:S02]  /*0390*/  @P0 IADD3 R7, R7, -c[0x0][0x204], RZ ;  /* 0x8000810007070a10 */ /* 0x000fe40007ffe0ff */
[----:B------:R-:W-:Y:S02]  /*03a0*/  @P0 IADD3 R5, R5, 0x1, RZ ;  /* 0x0000000105050810 */ /* 0x000fe40007ffe0ff */
[----:B------:R-:W-:Y:S02]  /*03b0*/  ISETP.GE.U32.AND P1, PT, R7, c[0x0][0x204], PT ;  /* 0x0000810007007a0c */ /* 0x000fe40003f26070 */
[----:B------:R-:W-:-:S11]  /*03c0*/  ISETP.NE.U32.AND P0, PT, RZ, c[0x0][0x204], PT ;  /* 0x00008100ff007a0c */ /* 0x000fd60003f05070 */
[----:B------:R-:W-:Y:S02]  /*03d0*/  @P1 IADD3 R5, R5, 0x1, RZ ;  /* 0x0000000105051810 */ /* 0x000fe40007ffe0ff */
[----:B------:R-:W-:Y:S02]  /*03e0*/  ISETP.LT.U32.AND P1, PT, R9, c[0x0][0x1e0], PT ;  /* 0x0000780009007a0c */ /* 0x000fe40003f21070 */
[----:B------:R-:W-:Y:S01]  /*03f0*/  SEL R26, R26, R5, !P0 ;  /* 0x000000051a1a7207 */ /* 0x000fe20004000000 */
[----:B------:R-:W-:Y:S01]  /*0400*/  IMAD.MOV.U32 R5, RZ, RZ, RZ ;  /* 0x000000ffff057224 */ /* 0x000fe200078e00ff */
[----:B------:R-:W-:Y:S02]  /*0410*/  ISETP.GE.U32.AND P0, PT, R16, c[0x0][0x1d8], PT ;  /* 0x0000760010007a0c */ /* 0x000fe40003f06070 */
[----:B------:R-:W-:Y:S02]  /*0420*/  IADD3 R4, -R26, RZ, RZ ;  /* 0x000000ff1a047210 */ /* 0x000fe40007ffe1ff */
[----:B------:R-:W-:-:S03]  /*0430*/  ISETP.GE.AND.EX P0, PT, R17, c[0x0][0x1dc], PT, P0 ;  /* 0x0000770011007a0c */ /* 0x000fc60003f06300 */
[----:B------:R-:W-:Y:S02]  /*0440*/  IMAD R11, R4, c[0x0][0x204], R11 ;  /* 0x00008100040b7a24 */ /* 0x000fe400078e020b */
[----:B--2---:R-:W-:Y:S02]  /*0450*/  FFMA.FTZ R6, -R2, R2, R3 ;  /* 0x0000000202067223 */ /* 0x004fe40000010103 */
[----:B------:R-:W-:-:S03]  /*0460*/  IMAD.MOV.U32 R3, RZ, RZ, c[0x0][0x1fc] ;  /* 0x00007f00ff037624 */ /* 0x000fc600078e00ff */
[----:B------:R-:W-:Y:S02]  /*0470*/  FSETP.GTU.FTZ.AND P2, PT, R6, RZ, PT ;  /* 0x000000ff0600720b */ /* 0x000fe40003f5c000 */
[----:B------:R-:W-:-:S04]  /*0480*/  LEA.HI.X.SX32 R3, R3, R24, 0x1, P3 ;  /* 0x0000001803037211 */ /* 0x000fc800018f0eff */
[----:B------:R-:W-:-:S04]  /*0490*/  ISETP.LT.AND.EX P1, PT, R3, c[0x0][0x1e4], PT, P1 ;  /* 0x0000790003007a0c */ /* 0x000fc80003f21310 */
[----:B------:R-:W-:-:S03]  /*04a0*/  SEL R9, R9, c[0x0][0x1e0], P1 ;  /* 0x0000780009097a07 */ /* 0x000fc60000800000 */
[----:B------:R-:W-:Y:S02]  /*04b0*/  @P2 FADD.FTZ R3, R6, c[0x0][0x1a0] ;  /* 0x0000680006032621 */ /* 0x000fe40000010000 */
[----:B------:R-:W-:Y:S02]  /*04c0*/  CS2R R6, SRZ ;  /* 0x0000000000067805 */ /* 0x000fe4000001ff00 */
[----:B------:R0:W1:Y:S01]  /*04d0*/  @P2 MUFU.RSQ R10, R3 ;  /* 0x00000003000a2308 */ /* 0x0000620000001400 */
[----:B------:R-:W-:Y:S01]  /*04e0*/  ISETP.GE.AND P2, PT, R32, R9, PT ;  /* 0x000000092000720c */ /* 0x000fe20003f46270 */
[----:B------:R-:W-:Y:S07]  /*04f0*/  @P0 BRA `(.L_x_1022) ;  /* 0x000000a000000947 */ /* 0x000fee0003800000 */
[----:B------:R-:W-:Y:S01]  /*0500*/  ULDC.U8 UR4, c[0x0][0x1f4] ;  /* 0x00007d0000047ab9 */ /* 0x000fe20000000000 */
[C---:B------:R-:W-:Y:S02]  /*0510*/  SHF.L.U32 R20, R16.reuse, 0x2, RZ ;  /* 0x0000000210147819 */ /* 0x040fe400000006ff */
[----:B------:R-:W-:Y:S02]  /*0520*/  ISETP.NE.AND P1, PT, RZ, UR4, PT ;  /* 0x00000004ff007c0c */ /* 0x000fe4000bf25270 */
[----:B0-----:R-:W-:-:S02]  /*0530*/  SHF.L.U64.HI R3, R16, 0x2, R17 ;  /* 0x0000000210037819 */ /* 0x001fc40000010211 */
[----:B------:R-:W-:-:S04]  /*0540*/  IADD3 R12, P3, R20, c[0x0][0x188], RZ ;  /* 0x00006200140c7a10 */ /* 0x000fc80007f7e0ff */
[----:B------:R-:W-:-:S05]  /*0550*/  IADD3.X R13, R3, c[0x0][0x18c], RZ, P3, !PT ;  /* 0x00006300030d7a10 */ /* 0x000fca0001ffe4ff */
[----:B------:R-:W-:Y:S01]  /*0560*/  @P1 IADD3 R20, P4, R20, c[0x0][0x190], RZ ;  /* 0x0000640014141a10 */ /* 0x000fe20007f9e0ff */
[----:B------:R-:W5:Y:S03]  /*0570*/  LDG.E.64 R12, [R12.64] ;  /* 0x000000080c0c7981 */ /* 0x000f66000c1e1b00 */
[----:B------:R-:W-:-:S05]  /*0580*/  @P1 IADD3.X R21, R3, c[0x0][0x194], RZ, P4, !PT ;  /* 0x0000650003151a10 */ /* 0x000fca00027fe4ff */
[----:B------:R0:W5:Y:S04]  /*0590*/  @P1 LDG.E.64 R14, [R20.64] ;  /* 0x00000008140e1981 */ /* 0x000168000c1e1b00 */
.L_x_1022:
[----:B------:R-:W-:Y:S05]  /*05a0*/  BSYNC B0 ;  /* 0x0000000000007941 */ /* 0x000fea0003800000 */
.L_x_1021:
[----:B------:R-:W-:Y:S01]  /*05b0*/  IMAD.MOV.U32 R4, RZ, RZ, RZ ;  /* 0x000000ffff047224 */ /* 0x000fe200078e00ff */
[----:B0-----:R-:W-:Y:S01]  /*05c0*/  MOV R3, RZ ;  /* 0x000000ff00037202 */ /* 0x001fe20000000f00 */
[----:B------:R-:W-:Y:S05]  /*05d0*/  @P2 BRA `(.L_x_1023) ;  /* 0x0000166000002947 */ /* 0x000fea0003800000 */
[----:B------:R-:W-:Y:S01]  /*05e0*/  ULDC.U8 UR4, c[0x0][0x1f4] ;  /* 0x00007d0000047ab9 */ /* 0x000fe20000000000 */
[----:B------:R-:W-:Y:S01]  /*05f0*/  SHF.R.S32.HI R3, RZ, 0x1f, R19 ;  /* 0x0000001fff037819 */ /* 0x000fe20000011413 */
[----:B------:R-:W-:Y:S01]  /*0600*/  IMAD.WIDE.U32 R30, R19, c[0x0][0x1e8], R16 ;  /* 0x00007a00131e7a25 */ /* 0x000fe200078e0010 */
[----:B------:R-:W-:Y:S02]  /*0610*/  ISETP.NE.AND P1, PT, RZ, UR4, PT ;  /* 0x00000004ff007c0c */ /* 0x000fe4000bf25270 */
[-C--:B------:R-:W-:Y:S01]  /*0620*/  LOP3.LUT R27, RZ, R9.reuse, RZ, 0x33, !PT ;  /* 0x00000009ff1b7212 */ /* 0x080fe200078e33ff */
[----:B------:R-:W-:Y:S01]  /*0630*/  IMAD R4, R3, c[0x0][0x1e8], RZ ;  /* 0x00007a0003047a24 */ /* 0x000fe200078e02ff */
[----:B------:R-:W-:Y:S01]  /*0640*/  IADD3 R3, -R32, R9, RZ ;  /* 0x0000000920037210 */ /* 0x000fe20007ffe1ff */
[----:B------:R-:W-:-:S02]  /*0650*/  IMAD.MOV.U32 R25, RZ, RZ, R32 ;  /* 0x000000ffff197224 */ /* 0x000fc400078e0020 */
[----:B------:R-:W-:Y:S01]  /*0660*/  IMAD R19, R19, c[0x0][0x1ec], R4 ;  /* 0x00007b0013137a24 */ /* 0x000fe200078e0204 */
[----:B------:R-:W-:-:S03]  /*0670*/  IADD3 R4, -R32, -0x2, RZ ;  /* 0xfffffffe20047810 */ /* 0x000fc60007ffe1ff */
[----:B------:R-:W-:Y:S02]  /*0680*/  IMAD.IADD R29, R31, 0x1, R19 ;  /* 0x000000011f1d7824 */ /* 0x000fe400078e0213 */
[----:B------:R-:W-:Y:S05]  /*0690*/  @!P1 BRA `(.L_x_1024) ;  /* 0x00000a3000009947 */ /* 0x000fea0003800000 */
[----:B------:R-:W-:Y:S01]  /*06a0*/  LOP3.LUT R3, R3, 0x1, RZ, 0xc0, !PT ;  /* 0x0000000103037812 */ /* 0x000fe200078ec0ff */
[----:B------:R-:W-:Y:S01]  /*06b0*/  CS2R R6, SRZ ;  /* 0x0000000000067805 */ /* 0x000fe2000001ff00 */
[----:B------:R-:W-:Y:S01]  /*06c0*/  ISETP.NE.AND P2, PT, R4, R27, PT ;  /* 0x0000001b0400720c */ /* 0x000fe20003f45270 */
[----:B------:R-:W-:Y:S01]  /*06d0*/  IMAD.MOV.U32 R8, RZ, RZ, RZ ;  /* 0x000000ffff087224 */ /* 0x000fe200078e00ff */
[----:B------:R-:W-:Y:S01]  /*06e0*/  ISETP.NE.U32.AND P1, PT, R3, 0x1, PT ;  /* 0x000000010300780c */ /* 0x000fe20003f25070 */
[----:B------:R-:W-:Y:S01]  /*06f0*/  HFMA2.MMA R3, -RZ, RZ, 0, 0 ;  /* 0x00000000ff037435 */ /* 0x000fe200000001ff */
[----:B------:R-:W-:-:S11]  /*0700*/  CS2R R4, SRZ ;  /* 0x0000000000047805 */ /* 0x000fd6000001ff00 */
[----:B------:R-:W-:Y:S05]  /*0710*/  @P1 BRA `(.L_x_1025) ;  /* 0x0000030000001947 */ /* 0x000fea0003800000 */
[----:B------:R-:W-:Y:S01]  /*0720*/  @!P0 MOV R28, R30 ;  /* 0x0000001e001c8202 */ /* 0x000fe20000000f00 */
[----:B------:R-:W-:Y:S01]  /*0730*/  @!P0 IMAD R24, R24, c[0x0][0x1d8], RZ ;  /* 0x0000760018188a24 */ /* 0x000fe200078e02ff */
[----:B------:R-:W-:-:S03]  /*0740*/  CS2R R16, SRZ ;  /* 0x0000000000107805 */ /* 0x000fc6000001ff00 */
[C---:B------:R-:W-:Y:S02]  /*0750*/  @!P0 IMAD R3, R25.reuse, c[0x0][0x1dc], R24 ;  /* 0x0000770019038a24 */ /* 0x040fe400078e0218 */
[----:B------:R-:W-:-:S04]  /*0760*/  @!P0 IMAD.WIDE.U32 R4, R25, c[0x0][0x1d8], R28 ;  /* 0x0000760019048a25 */ /* 0x000fc800078e001c */
[----:B------:R-:W-:Y:S01]  /*0770*/  @!P0 IMAD.IADD R3, R5, 0x1, R3 ;  /* 0x0000000105038824 */ /* 0x000fe200078e0203 */
[----:B------:R-:W-:-:S04]  /*0780*/  @!P0 SHF.L.U32 R20, R4, 0x2, RZ ;  /* 0x0000000204148819 */ /* 0x000fc800000006ff */
        /* <DEDUP_REMOVED lines=9> */
[C---:B--2---:R-:W-:Y:S02]  /*0820*/  FADD.FTZ R7, -R2.reuse, R16 ;  /* 0x0000001002077221 */ /* 0x044fe40000010100 */
[----:B------:R-:W-:Y:S02]  /*0830*/  FADD.FTZ R17, -R2, R17 ;  /* 0x0000001102117221 */ /* 0x000fe40000010100 */
[-C--:B-1----:R-:W-:Y:S02]  /*0840*/  FMUL.FTZ R7, R7, R10.reuse ;  /* 0x0000000a07077220 */ /* 0x082fe40000410000 */
[----:B------:R-:W-:Y:S02]  /*0850*/  FMUL.FTZ R8, R17, R10 ;  /* 0x0000000a11087220 */ /* 0x000fe40000410000 */
[----:B-----5:R-:W-:-:S02]  /*0860*/  FFMA.FTZ R3, R7, R12, R14 ;  /* 0x0000000c07037223 */ /* 0x020fc4000001000e */
[----:B------:R-:W-:Y:S02]  /*0870*/  FFMA.FTZ R6, R8, R13, R15 ;  /* 0x0000000d08067223 */ /* 0x000fe4000001000f */
[----:B------:R-:W-:Y:S02]  /*0880*/  FMUL.FTZ R16, R3, -1.4426950216293334961 ;  /* 0xbfb8aa3b03107820 */ /* 0x000fe40000410000 */
[----:B------:R-:W-:-:S04]  /*0890*/  FMUL.FTZ R18, R6, -1.4426950216293334961 ;  /* 0xbfb8aa3b06127820 */ /* 0x000fc80000410000 */
[----:B------:R-:W1:Y:S08]  /*08a0*/  MUFU.EX2 R16, R16 ;  /* 0x0000001000107308 */ /* 0x000e700000000800 */
        /* <DEDUP_REMOVED lines=18> */
[----:B------:R-:W-:Y:S02]  /*09d0*/  FFMA.FTZ R7, R7, R5, RZ ;  /* 0x0000000507077223 */ /* 0x000fe400000100ff */
[----:B------:R-:W-:Y:S02]  /*09e0*/  FADD.FTZ R3, R3, R16 ;  /* 0x0000001003037221 */ /* 0x000fe40000010000 */
[----:B------:R-:W-:Y:S02]  /*09f0*/  FADD.FTZ R5, RZ, R5 ;  /* 0x00000005ff057221 */ /* 0x000fe40000010000 */
[----:B------:R-:W-:Y:S02]  /*0a00*/  FFMA.FTZ R8, R8, R20, RZ ;  /* 0x0000001408087223 */ /* 0x000fe400000100ff */
[----:B------:R-:W-:-:S02]  /*0a10*/  FADD.FTZ R6, RZ, R20 ;  /* 0x00000014ff067221 */ /* 0x000fc40000010000 */
.L_x_1025:
[----:B------:R-:W-:Y:S05]  /*0a20*/  @!P2 BRA `(.L_x_1023) ;  /* 0x000012100000a947 */ /* 0x000fea0003800000 */
[----:B------:R-:W-:-:S04]  /*0a30*/  IADD3 R27, R32, 0x1, RZ ;  /* 0x00000001201b7810 */ /* 0x000fc80007ffe0ff */
[----:B------:R-:W-:Y:S02]  /*0a40*/  SHF.R.S32.HI R36, RZ, 0x1f, R27 ;  /* 0x0000001fff247819 */ /* 0x000fe4000001141b */
.L_x_1026:
[----:B------:R-:W-:Y:S02]  /*0a50*/  @!P0 IADD3 R19, P1, R27, -0x1, RZ ;  /* 0xffffffff1b138810 */ /* 0x000fe40007f3e0ff */
[----:B------:R-:W-:Y:S02]  /*0a60*/  @!P0 MOV R17, R29 ;  /* 0x0000001d00118202 */ /* 0x000fe40000000f00 */
        /* <DEDUP_REMOVED lines=19> */
[----:B------:R-:W-:-:S03]  /*0ba0*/  CS2R R18, SRZ ;  /* 0x0000000000127805 */ /* 0x000fc6000001ff00 */
[----:B------:R-:W-:Y:S01]  /*0bb0*/  @!P0 IMAD.IADD R21, R21, 0x1, R25 ;  /* 0x0000000115158824 */ /* 0x000fe200078e0219 */
[C---:B------:R-:W-:Y:S02]  /*0bc0*/  @!P0 SHF.L.U32 R24, R20.reuse, 0x2, RZ ;  /* 0x0000000214188819 */ /* 0x040fe400000006ff */
[----:B------:R3:W4:Y:S02]  /*0bd0*/  @!P0 LDG.E.64 R18, [R34.64] ;  /* 0x0000000822128981 */ /* 0x000724000c1e1b00 */
[----:B0-----:R-:W-:Y:S02]  /*0be0*/  @!P0 SHF.L.U64.HI R22, R20, 0x2, R21 ;  /* 0x0000000214168819 */ /* 0x001fe40000010215 */
[----:B------:R-:W-:Y:S01]  /*0bf0*/  @!P0 IADD3 R32, P1, R24, c[0x0][0x180], RZ ;  /* 0x0000600018208a10 */ /* 0x000fe20007f3e0ff */
[----:B------:R-:W-:-:S03]  /*0c00*/  CS2R R20, SRZ ;  /* 0x0000000000147805 */ /* 0x000fc6000001ff00 */
[----:B------:R-:W-:-:S05]  /*0c10*/  @!P0 IADD3.X R33, R22, c[0x0][0x184], RZ, P1, !PT ;  /* 0x0000610016218a10 */ /* 0x000fca0000ffe4ff */
[----:B------:R0:W4:Y:S01]  /*0c20*/  @!P0 LDG.E.64 R20, [R32.64] ;  /* 0x0000000820148981 */ /* 0x000122000c1e1b00 */
[----:B------:R-:W-:-:S04]  /*0c30*/  @!P0 IADD3 R24, P1, R24, c[0x0][0x178], RZ ;  /* 0x00005e0018188a10 */ /* 0x000fc80007f3e0ff */
[----:B------:R-:W-:Y:S02]  /*0c40*/  @!P0 IADD3.X R25, R22, c[0x0][0x17c], RZ, P1, !PT ;  /* 0x00005f0016198a10 */ /* 0x000fe40000ffe4ff */
[----:B------:R-:W-:-:S06]  /*0c50*/  CS2R R22, SRZ ;  /* 0x0000000000167805 */ /* 0x000fcc000001ff00 */
[----:B------:R1:W4:Y:S01]  /*0c60*/  @!P0 LDG.E.64 R22, [R24.64] ;  /* 0x0000000818168981 */ /* 0x000322000c1e1b00 */
[C---:B--2---:R-:W-:Y:S02]  /*0c70*/  FADD.FTZ R37, -R2.reuse, R16 ;  /* 0x0000001002257221 */ /* 0x044fe40000010100 */
[----:B------:R-:W-:Y:S02]  /*0c80*/  FADD.FTZ R17, -R2, R17 ;  /* 0x0000001102117221 */ /* 0x000fe40000010100 */
[-C--:B-1-3--:R-:W-:Y:S02]  /*0c90*/  FMUL.FTZ R35, R37, R10.reuse ;  /* 0x0000000a25237220 */ /* 0x08afe40000410000 */
[----:B------:R-:W-:Y:S02]  /*0ca0*/  FMUL.FTZ R16, R17, R10 ;  /* 0x0000000a11107220 */ /* 0x000fe40000410000 */
[----:B-----5:R-:W-:Y:S02]  /*0cb0*/  FFMA.FTZ R34, R35, R12, R14 ;  /* 0x0000000c23227223 */ /* 0x020fe4000001000e */
[----:B0-----:R-:W-:-:S02]  /*0cc0*/  FFMA.FTZ R33, R16, R13, R15 ;  /* 0x0000000d10217223 */ /* 0x001fc4000001000f */
[----:B------:R-:W-:Y:S02]  /*0cd0*/  FMUL.FTZ R25, R34, -1.4426950216293334961 ;  /* 0xbfb8aa3b22197820 */ /* 0x000fe40000410000 */
[----:B------:R-:W-:Y:S02]  /*0ce0*/  FMUL.FTZ R32, R33, -1.4426950216293334961 ;  /* 0xbfb8aa3b21207820 */ /* 0x000fe40000410000 */
[----:B------:R-:W0:Y:S08]  /*0cf0*/  MUFU.EX2 R17, R25 ;  /* 0x0000001900117308 */ /* 0x000e300000000800 */
[----:B------:R-:W1:Y:S01]  /*0d00*/  MUFU.EX2 R32, R32 ;  /* 0x0000002000207308 */ /* 0x000e620000000800 */
[----:B0-----:R-:W-:-:S07]  /*0d10*/  FADD.FTZ R17, R17, 1 ;  /* 0x3f80000011117421 */ /* 0x001fce0000010000 */
[----:B------:R-:W0:Y:S01]  /*0d20*/  MUFU.RCP R17, R17 ;  /* 0x0000001100117308 */ /* 0x000e220000001000 */
[----:B-1----:R-:W-:-:S07]  /*0d30*/  FADD.FTZ R24, R32, 1 ;  /* 0x3f80000020187421 */ /* 0x002fce0000010000 */
[----:B------:R1:W2:Y:S01]  /*0d40*/  MUFU.RCP R32, R24 ;  /* 0x0000001800207308 */ /* 0x0002a20000001000 */
[----:B----4-:R-:W-:Y:S02]  /*0d50*/  FADD.FTZ R25, -R2, R20 ;  /* 0x0000001402197221 */ /* 0x010fe40000010100 */
[----:B0-----:R-:W-:-:S04]  /*0d60*/  FADD.FTZ R37, -R17, 1 ;  /* 0x3f80000011257421 */ /* 0x001fc80000010100 */
[----:B-1----:R-:W-:Y:S02]  /*0d70*/  FFMA.FTZ R24, R34, R37, 1 ;  /* 0x3f80000022187423 */ /* 0x002fe40000010025 */
[----:B------:R-:W-:Y:S02]  /*0d80*/  FMUL.FTZ R37, R17, R18 ;  /* 0x0000001211257220 */ /* 0x000fe40000410000 */
[----:B--2---:R-:W-:Y:S02]  /*0d90*/  FADD.FTZ R18, -R32, 1 ;  /* 0x3f80000020127421 */ /* 0x004fe40000010100 */
[----:B------:R-:W-:Y:S02]  /*0da0*/  FMUL.FTZ R17, R25, R10 ;  /* 0x0000000a19117220 */ /* 0x000fe40000410000 */
[----:B------:R-:W-:Y:S02]  /*0db0*/  FADD.FTZ R21, -R2, R21 ;  /* 0x0000001502157221 */ /* 0x000fe40000010100 */
[----:B------:R-:W-:-:S02]  /*0dc0*/  FFMA.FTZ R25, R33, R18, 1 ;  /* 0x3f80000021197423 */ /* 0x000fc40000010012 */
[----:B------:R-:W-:Y:S02]  /*0dd0*/  FFMA.FTZ R18, R17, R12, R14 ;  /* 0x0000000c11127223 */ /* 0x000fe4000001000e */
[----:B------:R-:W-:Y:S02]  /*0de0*/  FMUL.FTZ R20, R21, R10 ;  /* 0x0000000a15147220 */ /* 0x000fe40000410000 */
[----:B------:R-:W-:Y:S02]  /*0df0*/  FMUL.FTZ R33, R18, -1.4426950216293334961 ;  /* 0xbfb8aa3b12217820 */ /* 0x000fe40000410000 */
[----:B------:R-:W-:Y:S02]  /*0e00*/  FMUL.FTZ R32, R32, R19 ;  /* 0x0000001320207220 */ /* 0x000fe40000410000 */
[----:B------:R-:W-:Y:S02]  /*0e10*/  FFMA.FTZ R19, R20, R13, R15 ;  /* 0x0000000d14137223 */ /* 0x000fe4000001000f */
[----:B------:R-:W-:Y:S01]  /*0e20*/  FMUL.FTZ R34, R37, R24 ;  /* 0x0000001825227220 */ /* 0x000fe20000410000 */
[----:B------:R-:W0:Y:S01]  /*0e30*/  MUFU.EX2 R33, R33 ;  /* 0x0000002100217308 */ /* 0x000e220000000800 */
[----:B------:R-:W-:-:S07]  /*0e40*/  FMUL.FTZ R37, R19, -1.4426950216293334961 ;  /* 0xbfb8aa3b13257820 */ /* 0x000fce0000410000 */
[----:B------:R-:W1:Y:S01]  /*0e50*/  MUFU.EX2 R37, R37 ;  /* 0x0000002500257308 */ /* 0x000e620000000800 */
[----:B0-----:R-:W-:-:S07]  /*0e60*/  FADD.FTZ R21, R33, 1 ;  /* 0x3f80000021157421 */ /* 0x001fce0000010000 */
[----:B------:R-:W0:Y:S01]  /*0e70*/  MUFU.RCP R21, R21 ;  /* 0x0000001500157308 */ /* 0x000e220000001000 */
[----:B-1----:R-:W-:-:S07]  /*0e80*/  FADD.FTZ R24, R37, 1 ;  /* 0x3f80000025187421 */ /* 0x002fce0000010000 */
[----:B------:R-:W1:Y:S01]  /*0e90*/  MUFU.RCP R24, R24 ;  /* 0x0000001800187308 */ /* 0x000e620000001000 */
[----:B------:R-:W-:Y:S02]  /*0ea0*/  FMUL.FTZ R25, R32, R25 ;  /* 0x0000001920197220 */ /* 0x000fe40000410000 */
[C---:B------:R-:W-:Y:S02]  /*0eb0*/  FMUL.FTZ R32, R34.reuse, R12 ;  /* 0x0000000c22207220 */ /* 0x040fe40000410000 */
[----:B------:R-:W-:Y:S02]  /*0ec0*/  FADD.FTZ R5, R34, R5 ;  /* 0x0000000522057221 */ /* 0x000fe40000010000 */
[----:B------:R-:W-:Y:S02]  /*0ed0*/  FFMA.FTZ R34, R35, R34, R7 ;  /* 0x0000002223227223 */ /* 0x000fe40000010007 */
[----:B0-----:R-:W-:Y:S02]  /*0ee0*/  FADD.FTZ R7, -R21, 1 ;  /* 0x3f80000015077421 */ /* 0x001fe40000010100 */
[----:B------:R-:W-:Y:S01]  /*0ef0*/  FFMA.FTZ R35, R35, R32, R4 ;  /* 0x0000002023237223 */ /* 0x000fe20000010004 */
[----:B------:R-:W-:Y:S01]  /*0f00*/  IADD3 R4, R27, 0x1, RZ ;  /* 0x000000011b047810 */ /* 0x000fe20007ffe0ff */
[----:B------:R-:W-:-:S02]  /*0f10*/  FFMA.FTZ R18, R18, R7, 1 ;  /* 0x3f80000012127423 */ /* 0x000fc40000010007 */
[----:B------:R-:W-:Y:S02]  /*0f20*/  FMUL.FTZ R7, R21, R22 ;  /* 0x0000001615077220 */ /* 0x000fe40000410000 */
[----:B-1----:R-:W-:Y:S01]  /*0f30*/  FADD.FTZ R22, -R24, 1 ;  /* 0x3f80000018167421 */ /* 0x002fe20000010100 */
[----:B------:R-:W-:Y:S01]  /*0f40*/  ISETP.GE.AND P1, PT, R4, R9, PT ;  /* 0x000000090400720c */ /* 0x000fe20003f26270 */
[----:B------:R-:W-:Y:S02]  /*0f50*/  FADD.FTZ R3, R32, R3 ;  /* 0x0000000320037221 */ /* 0x000fe40000010000 */
[----:B------:R-:W-:Y:S02]  /*0f60*/  FMUL.FTZ R4, R25, R13 ;  /* 0x0000000d19047220 */ /* 0x000fe40000410000 */
[----:B------:R-:W-:Y:S02]  /*0f70*/  FFMA.FTZ R22, R19, R22, 1 ;  /* 0x3f80000013167423 */ /* 0x000fe40000010016 */
[----:B------:R-:W-:-:S02]  /*0f80*/  FMUL.FTZ R7, R7, R18 ;  /* 0x0000001207077220 */ /* 0x000fc40000410000 */
[----:B------:R-:W-:Y:S02]  /*0f90*/  FMUL.FTZ R23, R24, R23 ;  /* 0x0000001718177220 */ /* 0x000fe40000410000 */
[----:B------:R-:W-:Y:S02]  /*0fa0*/  FFMA.FTZ R35, R16, R4, R35 ;  /* 0x0000000410237223 */ /* 0x000fe40000010023 */
[----:B------:R-:W-:Y:S02]  /*0fb0*/  FADD.FTZ R19, R4, R3 ;  /* 0x0000000304137221 */ /* 0x000fe40000010000 */
[----:B------:R-:W-:Y:S02]  /*0fc0*/  FMUL.FTZ R4, R7, R12 ;  /* 0x0000000c07047220 */ /* 0x000fe40000410000 */
[----:B------:R-:W-:Y:S02]  /*0fd0*/  FMUL.FTZ R22, R23, R22 ;  /* 0x0000001617167220 */ /* 0x000fe40000410000 */
[----:B------:R-:W-:Y:S01]  /*0fe0*/  FADD.FTZ R5, R5, R7 ;  /* 0x0000000705057221 */ /* 0x000fe20000010000 */
[----:B------:R-:W-:Y:S01]  /*0ff0*/  IADD3 R27, P2, R27, 0x2, RZ ;  /* 0x000000021b1b7810 */ /* 0x000fe20007f5e0ff */
[----:B------:R-:W-:-:S02]  /*1000*/  FFMA.FTZ R7, R17, R7, R34 ;  /* 0x0000000711077223 */ /* 0x000fc40000010022 */
[----:B------:R-:W-:Y:S02]  /*1010*/  FFMA.FTZ R21, R16, R25, R8 ;  /* 0x0000001910157223 */ /* 0x000fe40000010008 */
[----:B------:R-:W-:Y:S02]  /*1020*/  FFMA.FTZ R17, R17, R4, R35 ;  /* 0x0000000411117223 */ /* 0x000fe40000010023 */
[----:B------:R-:W-:Y:S02]  /*1030*/  FMUL.FTZ R3, R22, R13 ;  /* 0x0000000d16037220 */ /* 0x000fe40000410000 */
[----:B------:R-:W-:Y:S02]  /*1040*/  FADD.FTZ R6, R25, R6 ;  /* 0x0000000619067221 */ /* 0x000fe40000010000 */
[----:B------:R-:W-:Y:S02]  /*1050*/  FADD.FTZ R16, R19, R4 ;  /* 0x0000000413107221 */ /* 0x000fe40000010000 */
[----:B------:R-:W-:-:S02]  /*1060*/  FFMA.FTZ R4, R20, R3, R17 ;  /* 0x0000000314047223 */ /* 0x000fc40000010011 */
[----:B------:R-:W-:Y:S02]  /*1070*/  FADD.FTZ R6, R6, R22 ;  /* 0x0000001606067221 */ /* 0x000fe40000010000 */
[----:B------:R-:W-:Y:S02]  /*1080*/  FFMA.FTZ R8, R20, R22, R21 ;  /* 0x0000001614087223 */ /* 0x000fe40000010015 */
[----:B------:R-:W-:Y:S02]  /*1090*/  FADD.FTZ R3, R3, R16 ;  /* 0x0000001003037221 */ /* 0x000fe40000010000 */
[----:B------:R-:W-:Y:S01]  /*10a0*/  IMAD.X R36, RZ, RZ, R36, P2 ;  /* 0x000000ffff247224 */ /* 0x000fe200010e0624 */
[----:B------:R-:W-:Y:S05]  /*10b0*/  @!P1 BRA `(.L_x_1026) ;  /* 0xfffff99000009947 */ /* 0x000fea000383ffff */
[----:B------:R-:W-:Y:S05]  /*10c0*/  BRA `(.L_x_1023) ;  /* 0x00000b7000007947 */ /* 0x000fea0003800000 */
.L_x_1024:
[----:B-----5:R-:W-:Y:S01]  /*10d0*/  LOP3.LUT P1, R14, R3, 0x3, RZ, 0xc0, !PT ;  /* 0x00000003030e7812 */ /* 0x020fe2000782c0ff */
[----:B------:R-:W-:Y:S01]  /*10e0*/  HFMA2.MMA R8, -RZ, RZ, 0, 0 ;  /* 0x00000000ff087435 */ /* 0x000fe200000001ff */
[----:B------:R-:W-:Y:S01]  /*10f0*/  IADD3 R27, -R27, R4, RZ ;  /* 0x000000041b1b7210 */ /* 0x000fe20007ffe1ff */
[----:B------:R-:W-:Y:S01]  /*1100*/  IMAD.MOV.U32 R3, RZ, RZ, RZ ;  /* 0x000000ffff037224 */ /* 0x000fe200078e00ff */
[----:B------:R-:W-:Y:S01]  /*1110*/  CS2R R4, SRZ ;  /* 0x0000000000047805 */ /* 0x000fe2000001ff00 */
[----:B------:R-:W-:-:S08]  /*1120*/  CS2R R6, SRZ ;  /* 0x0000000000067805 */ /* 0x000fd0000001ff00 */
[----:B------:R-:W-:Y:S05]  /*1130*/  @!P1 BRA `(.L_x_1027) ;  /* 0x0000029000009947 */ /* 0x000fea0003800000 */
[----:B------:R-:W-:Y:S01]  /*1140*/  IMAD.MOV.U32 R32, RZ, RZ, R14 ;  /* 0x000000ffff207224 */ /* 0x000fe200078e000e */
[----:B------:R-:W-:Y:S01]  /*1150*/  MOV R3, RZ ;  /* 0x000000ff00037202 */ /* 0x000fe20000000f00 */
[----:B------:R-:W-:Y:S01]  /*1160*/  CS2R R4, SRZ ;  /* 0x0000000000047805 */ /* 0x000fe2000001ff00 */
[----:B------:R-:W-:Y:S01]  /*1170*/  CS2R R6, SRZ ;  /* 0x0000000000067805 */ /* 0x000fe2000001ff00 */
[----:B------:R-:W-:Y:S02]  /*1180*/  IMAD.MOV.U32 R8, RZ, RZ, RZ ;  /* 0x000000ffff087224 */ /* 0x000fe400078e00ff */
.L_x_1028:
[----:B------:R-:W-:Y:S01]  /*1190*/  @!P0 MOV R14, R30 ;  /* 0x0000001e000e8202 */ /* 0x000fe20000000f00 */
[----:B------:R-:W-:Y:S02]  /*11a0*/  @!P0 IMAD R18, R24, c[0x0][0x1d8], RZ ;  /* 0x0000760018128a24 */ /* 0x000fe400078e02ff */
[----:B------:R-:W-:Y:S02]  /*11b0*/  @!P0 IMAD.MOV.U32 R15, RZ, RZ, R29 ;  /* 0x000000ffff0f8224 */ /* 0x000fe400078e001d */
        /* <DEDUP_REMOVED lines=17> */
[C---:B--2---:R-:W-:Y:S02]  /*12d0*/  FADD.FTZ R33, -R2.reuse, R14 ;  /* 0x0000000e02217221 */ /* 0x044fe40000010100 */
[----:B------:R-:W-:Y:S02]  /*12e0*/  FADD.FTZ R15, -R2, R15 ;  /* 0x0000000f020f7221 */ /* 0x000fe40000010100 */
[----:B-1----:R-:W-:Y:S02]  /*12f0*/  FMUL.FTZ R33, R33, R10 ;  /* 0x0000000a21217220 */ /* 0x002fe40000410000 */
[----:B---3--:R-:W-:-:S02]  /*1300*/  FMUL.FTZ R14, R18, R12 ;  /* 0x0000000c120e7220 */ /* 0x008fc40000410000 */
[----:B------:R-:W-:Y:S02]  /*1310*/  FMUL.FTZ R15, R15, R10 ;  /* 0x0000000a0f0f7220 */ /* 0x000fe40000410000 */
[----:B------:R-:W-:Y:S02]  /*1320*/  FADD.FTZ R3, R14, R3 ;  /* 0x000000030e037221 */ /* 0x000fe40000010000 */
[----:B------:R-:W-:Y:S02]  /*1330*/  FFMA.FTZ R4, R33, R14, R4 ;  /* 0x0000000e21047223 */ /* 0x000fe40000010004 */
[----:B------:R-:W-:Y:S02]  /*1340*/  FMUL.FTZ R14, R19, R13 ;  /* 0x0000000d130e7220 */ /* 0x000fe40000410000 */
[----:B------:R-:W-:Y:S02]  /*1350*/  FADD.FTZ R5, R18, R5 ;  /* 0x0000000512057221 */ /* 0x000fe40000010000 */
[----:B------:R-:W-:-:S02]  /*1360*/  FFMA.FTZ R7, R33, R18, R7 ;  /* 0x0000001221077223 */ /* 0x000fc40000010007 */
[----:B------:R-:W-:Y:S02]  /*1370*/  FADD.FTZ R6, R19, R6 ;  /* 0x0000000613067221 */ /* 0x000fe40000010000 */
[C---:B------:R-:W-:Y:S02]  /*1380*/  FFMA.FTZ R8, R15.reuse, R19, R8 ;  /* 0x000000130f087223 */ /* 0x040fe40000010008 */
[----:B------:R-:W-:Y:S02]  /*1390*/  FADD.FTZ R3, R14, R3 ;  /* 0x000000030e037221 */ /* 0x000fe40000010000 */
[----:B------:R-:W-:Y:S01]  /*13a0*/  FFMA.FTZ R4, R15, R14, R4 ;  /* 0x0000000e0f047223 */ /* 0x000fe20000010004 */
[----:B------:R-:W-:Y:S05]  /*13b0*/  @P1 BRA `(.L_x_1028) ;  /* 0xfffffdd000001947 */ /* 0x000fea000383ffff */
[----:B------:R-:W-:Y:S02]  /*13c0*/  MOV R32, R25 ;  /* 0x0000001900207202 */ /* 0x000fe40000000f00 */
.L_x_1027:
[----:B------:R-:W-:-:S13]  /*13d0*/  ISETP.GE.U32.AND P0, PT, R27, 0x3, PT ;  /* 0x000000031b00780c */ /* 0x000fda0003f06070 */
[----:B------:R-:W-:Y:S05]  /*13e0*/  @!P0 BRA `(.L_x_1023) ;  /* 0x0000085000008947 */ /* 0x000fea0003800000 */
[----:B------:R-:W-:Y:S02]  /*13f0*/  ISETP.GE.U32.AND P0, PT, R16, c[0x0][0x1d8], PT ;  /* 0x0000760010007a0c */ /* 0x000fe40003f06070 */
[----:B------:R-:W-:Y:S02]  /*1400*/  SHF.R.S32.HI R27, RZ, 0x1f, R32 ;  /* 0x0000001fff1b7819 */ /* 0x000fe40000011420 */
[----:B------:R-:W-:-:S13]  /*1410*/  ISETP.GE.AND.EX P0, PT, R17, c[0x0][0x1dc], PT, P0 ;  /* 0x0000770011007a0c */ /* 0x000fda0003f06300 */
.L_x_1029:
        /* <DEDUP_REMOVED lines=16> */
[----:B------:R-:W-:Y:S01]  /*1520*/  @!P0 IADD3 R33, P1, R32, 0x1, RZ ;  /* 0x0000000120218810 */ /* 0x000fe20007f3e0ff */
[----:B------:R-:W-:-:S03]  /*1530*/  @!P0 IMAD.MOV.U32 R19, RZ, RZ, R29 ;  /* 0x000000ffff138224 */ /* 0x000fc600078e001d */
[----:B------:R-:W-:Y:S02]  /*1540*/  @!P0 IADD3.X R18, RZ, R27, RZ, P1, !PT ;  /* 0x0000001bff128210 */ /* 0x000fe40000ffe4ff */
[----:B------:R-:W-:-:S03]  /*1550*/  @!P0 IADD3 R25, P1, R32, 0x2, RZ ;  /* 0x0000000220198810 */ /* 0x000fc60007f3e0ff */
[----:B------:R-:W-:Y:S01]  /*1560*/  @!P0 IMAD R34, R18, c[0x0][0x1d8], RZ ;  /* 0x0000760012228a24 */ /* 0x000fe200078e02ff */
[-C--:B------:R-:W-:Y:S01]  /*1570*/  @!P0 MOV R18, R30.reuse ;  /* 0x0000001e00128202 */ /* 0x080fe20000000f00 */
[----:B---3--:R-:W-:Y:S01]  /*1580*/  @!P0 IMAD.MOV.U32 R21, RZ, RZ, R29 ;  /* 0x000000ffff158224 */ /* 0x008fe200078e001d */
[----:B------:R-:W-:Y:S02]  /*1590*/  @!P0 IADD3.X R24, RZ, R27, RZ, P1, !PT ;  /* 0x0000001bff188210 */ /* 0x000fe40000ffe4ff */
[----:B------:R-:W-:Y:S01]  /*15a0*/  @!P0 MOV R20, R30 ;  /* 0x0000001e00148202 */ /* 0x000fe20000000f00 */
[----:B------:R-:W-:-:S04]  /*15b0*/  @!P0 IMAD.WIDE.U32 R18, R33, c[0x0][0x1d8], R18 ;  /* 0x0000760021128a25 */ /* 0x000fc800078e0012 */
[----:B------:R-:W-:Y:S01]  /*15c0*/  @!P0 IMAD R33, R33, c[0x0][0x1dc], R34 ;  /* 0x0000770021218a24 */ /* 0x000fe200078e0222 */
[----:B------:R-:W-:Y:S01]  /*15d0*/  @!P0 SHF.L.U32 R34, R18, 0x2, RZ ;  /* 0x0000000212228819 */ /* 0x000fe200000006ff */
[----:B------:R-:W-:Y:S02]  /*15e0*/  @!P0 IMAD R24, R24, c[0x0][0x1d8], RZ ;  /* 0x0000760018188a24 */ /* 0x000fe400078e02ff */
[----:B------:R-:W-:Y:S01]  /*15f0*/  @!P0 IMAD.WIDE.U32 R20, R25, c[0x0][0x1d8], R20 ;  /* 0x0000760019148a25 */ /* 0x000fe200078e0014 */
[----:B------:R-:W-:Y:S02]  /*1600*/  @!P0 IADD3 R19, R19, R33, RZ ;  /* 0x0000002113138210 */ /* 0x000fe40007ffe0ff */
[----:B------:R-:W-:Y:S01]  /*1610*/  @!P0 IADD3 R36, P1, R34, c[0x0][0x178], RZ ;  /* 0x00005e0022248a10 */ /* 0x000fe20007f3e0ff */
[----:B------:R-:W-:Y:S01]  /*1620*/  @!P0 IMAD R25, R25, c[0x0][0x1dc], R24 ;  /* 0x0000770019198a24 */ /* 0x000fe200078e0218 */
[----:B0-----:R-:W-:Y:S02]  /*1630*/  @!P0 SHF.L.U64.HI R22, R18, 0x2, R19 ;  /* 0x0000000212168819 */ /* 0x001fe40000010213 */
[----:B------:R-:W-:Y:S01]  /*1640*/  CS2R R18, SRZ ;  /* 0x0000000000127805 */ /* 0x000fe2000001ff00 */
[----:B------:R-:W-:Y:S01]  /*1650*/  @!P0 IMAD.IADD R21, R21, 0x1, R25 ;  /* 0x0000000115158824 */ /* 0x000fe200078e0219 */
[----:B------:R-:W-:-:S02]  /*1660*/  @!P0 IADD3.X R37, R22, c[0x0][0x17c], RZ, P1, !PT ;  /* 0x00005f0016258a10 */ /* 0x000fc40000ffe4ff */
[----:B------:R-:W-:Y:S02]  /*1670*/  @!P0 IADD3 R34, P1, R34, c[0x0][0x180], RZ ;  /* 0x0000600022228a10 */ /* 0x000fe40007f3e0ff */
[C---:B------:R-:W-:Y:S01]  /*1680*/  @!P0 SHF.L.U32 R25, R20.reuse, 0x2, RZ ;  /* 0x0000000214198819 */ /* 0x040fe200000006ff */
[----:B------:R0:W3:Y:S01]  /*1690*/  @!P0 LDG.E.64 R18, [R36.64] ;  /* 0x0000000824128981 */ /* 0x0000e2000c1e1b00 */
[----:B------:R-:W-:Y:S02]  /*16a0*/  @!P0 SHF.L.U64.HI R24, R20, 0x2, R21 ;  /* 0x0000000214188819 */ /* 0x000fe40000010215 */
[----:B------:R-:W-:Y:S01]  /*16b0*/  CS2R R20, SRZ ;  /* 0x0000000000147805 */ /* 0x000fe2000001ff00 */
[----:B------:R-:W-:-:S05]  /*16c0*/  @!P0 IADD3.X R35, R22, c[0x0][0x184], RZ, P1, !PT ;  /* 0x0000610016238a10 */ /* 0x000fca0000ffe4ff */
[----:B------:R5:W3:Y:S01]  /*16d0*/  @!P0 LDG.E.64 R20, [R34.64] ;  /* 0x0000000822148981 */ /* 0x000ae2000c1e1b00 */
[----:B0-----:R-:W-:-:S04]  /*16e0*/  @!P0 IADD3 R36, P1, R25, c[0x0][0x180], RZ ;  /* 0x0000600019248a10 */ /* 0x001fc80007f3e0ff */
[----:B------:R-:W-:Y:S02]  /*16f0*/  @!P0 IADD3.X R37, R24, c[0x0][0x184], RZ, P1, !PT ;  /* 0x0000610018258a10 */ /* 0x000fe40000ffe4ff */
[----:B-----5:R-:W-:-:S04]  /*1700*/  @!P0 IADD3 R34, P1, R25, c[0x0][0x178], RZ ;  /* 0x00005e0019228a10 */ /* 0x020fc80007f3e0ff */
[----:B------:R-:W-:Y:S02]  /*1710*/  @!P0 IADD3.X R35, R24, c[0x0][0x17c], RZ, P1, !PT ;  /* 0x00005f0018238a10 */ /* 0x000fe40000ffe4ff */
[----:B------:R-:W-:Y:S01]  /*1720*/  CS2R R24, SRZ ;  /* 0x0000000000187805 */ /* 0x000fe2000001ff00 */
[----:B------:R-:W-:-:S05]  /*1730*/  CS2R R22, SRZ ;  /* 0x0000000000167805 */ /* 0x000fca000001ff00 */
[----:B------:R0:W5:Y:S04]  /*1740*/  @!P0 LDG.E.64 R24, [R34.64] ;  /* 0x0000000822188981 */ /* 0x000168000c1e1b00 */
[----:B------:R1:W5:Y:S01]  /*1750*/  @!P0 LDG.E.64 R22, [R36.64] ;  /* 0x0000000824168981 */ /* 0x000362000c1e1b00 */
[----:B--2---:R-:W-:Y:S01]  /*1760*/  FADD.FTZ R33, -R2, R14 ;  /* 0x0000000e02217221 */ /* 0x004fe20000010100 */
[----:B------:R-:W-:-:S03]  /*1770*/  @!P0 IADD3 R14, P1, R32, 0x3, RZ ;  /* 0x00000003200e8810 */ /* 0x000fc60007f3e0ff */
[----:B01----:R-:W-:Y:S01]  /*1780*/  FMUL.FTZ R35, R33, R10 ;  /* 0x0000000a21237220 */ /* 0x003fe20000410000 */
[----:B------:R-:W-:Y:S01]  /*1790*/  @!P0 IADD3.X R34, RZ, R27, RZ, P1, !PT ;  /* 0x0000001bff228210 */ /* 0x000fe20000ffe4ff */
[C---:B----4-:R-:W-:Y:S02]  /*17a0*/  FADD.FTZ R5, R16.reuse, R5 ;  /* 0x0000000510057221 */ /* 0x050fe40000010000 */
[C---:B------:R-:W-:Y:S02]  /*17b0*/  FFMA.FTZ R33, R35.reuse, R16, R7 ;  /* 0x0000001023217223 */ /* 0x040fe40000010007 */
[----:B------:R-:W-:Y:S02]  /*17c0*/  FMUL.FTZ R16, R16, R12 ;  /* 0x0000000c10107220 */ /* 0x000fe40000410000 */
[----:B------:R-:W-:Y:S02]  /*17d0*/  @!P0 IMAD R37, R34, c[0x0][0x1d8], RZ ;  /* 0x0000760022258a24 */ /* 0x000fe400078e02ff */
[----:B------:R-:W-:Y:S01]  /*17e0*/  FFMA.FTZ R7, R35, R16, R4 ;  /* 0x0000001023077223 */ /* 0x000fe20000010004 */
[----:B------:R-:W-:Y:S01]  /*17f0*/  @!P0 MOV R35, R29 ;  /* 0x0000001d00238202 */ /* 0x000fe20000000f00 */
[----:B------:R-:W-:-:S02]  /*1800*/  @!P0 IMAD.MOV.U32 R34, RZ, RZ, R30 ;  /* 0x000000ffff228224 */ /* 0x000fc400078e001e */
[C---:B------:R-:W-:Y:S02]  /*1810*/  @!P0 IMAD R37, R14.reuse, c[0x0][0x1dc], R37 ;  /* 0x000077000e258a24 */ /* 0x040fe400078e0225 */
[----:B------:R-:W-:-:S04]  /*1820*/  @!P0 IMAD.WIDE.U32 R34, R14, c[0x0][0x1d8], R34 ;  /* 0x000076000e228a25 */ /* 0x000fc800078e0022 */
[----:B------:R-:W-:Y:S01]  /*1830*/  FADD.FTZ R15, -R2, R15 ;  /* 0x0000000f020f7221 */ /* 0x000fe20000010100 */
[----:B------:R-:W-:Y:S01]  /*1840*/  @!P0 IADD3 R35, R35, R37, RZ ;  /* 0x0000002523238210 */ /* 0x000fe20007ffe0ff */
[C---:B------:R-:W-:Y:S02]  /*1850*/  @!P0 IMAD.SHL.U32 R14, R34.reuse, 0x4, RZ ;  /* 0x00000004220e8824 */ /* 0x040fe400078e00ff */
[----:B------:R-:W-:Y:S01]  /*1860*/  FMUL.FTZ R15, R15, R10 ;  /* 0x0000000a0f0f7220 */ /* 0x000fe20000410000 */
[----:B------:R-:W-:Y:S01]  /*1870*/  @!P0 SHF.L.U64.HI R4, R34, 0x2, R35 ;  /* 0x0000000222048819 */ /* 0x000fe20000010223 */
[C---:B------:R-:W-:Y:S01]  /*1880*/  FMUL.FTZ R34, R17.reuse, R13 ;  /* 0x0000000d11227220 */ /* 0x040fe20000410000 */
[----:B------:R-:W-:Y:S01]  /*1890*/  @!P0 IADD3 R36, P1, R14, c[0x0][0x180], RZ ;  /* 0x000060000e248a10 */ /* 0x000fe20007f3e0ff */
[----:B------:R-:W-:Y:S02]  /*18a0*/  FADD.FTZ R3, R16, R3 ;  /* 0x0000000310037221 */ /* 0x000fe40000010000 */
[----:B------:R-:W-:-:S02]  /*18b0*/  FADD.FTZ R16, R17, R6 ;  /* 0x0000000611107221 */ /* 0x000fc40000010000 */
[C---:B------:R-:W-:Y:S02]  /*18c0*/  FFMA.FTZ R8, R15.reuse, R17, R8 ;  /* 0x000000110f087223 */ /* 0x040fe40000010008 */
[----:B------:R-:W-:Y:S01]  /*18d0*/  FFMA.FTZ R17, R15, R34, R7 ;  /* 0x000000220f117223 */ /* 0x000fe20000010007 */
[----:B------:R-:W-:Y:S01]  /*18e0*/  @!P0 IADD3.X R37, R4, c[0x0][0x184], RZ, P1, !PT ;  /* 0x0000610004258a10 */ /* 0x000fe20000ffe4ff */
[----:B------:R-:W-:-:S06]  /*18f0*/  CS2R R6, SRZ ;  /* 0x0000000000067805 */ /* 0x000fcc000001ff00 */
[----:B------:R0:W2:Y:S02]  /*1900*/  @!P0 LDG.E.64 R6, [R36.64] ;  /* 0x0000000824068981 */ /* 0x0000a4000c1e1b00 */
[----:B0-----:R-:W-:Y:S02]  /*1910*/  @!P0 IADD3 R36, P1, R14, c[0x0][0x178], RZ ;  /* 0x00005e000e248a10 */ /* 0x001fe40007f3e0ff */
[----:B------:R-:W-:Y:S02]  /*1920*/  CS2R R14, SRZ ;  /* 0x00000000000e7805 */ /* 0x000fe4000001ff00 */
[----:B------:R-:W-:-:S05]  /*1930*/  @!P0 IADD3.X R37, R4, c[0x0][0x17c], RZ, P1, !PT ;  /* 0x00005f0004258a10 */ /* 0x000fca0000ffe4ff */
[----:B------:R-:W4:Y:S01]  /*1940*/  @!P0 LDG.E.64 R14, [R36.64] ;  /* 0x00000008240e8981 */ /* 0x000f22000c1e1b00 */
[----:B---3--:R-:W-:-:S04]  /*1950*/  FADD.FTZ R35, -R2, R20 ;  /* 0x0000001402237221 */ /* 0x008fc80000010100 */
[----:B------:R-:W-:Y:S02]  /*1960*/  FMUL.FTZ R4, R35, R10 ;  /* 0x0000000a23047220 */ /* 0x000fe40000410000 */
[----:B------:R-:W-:Y:S02]  /*1970*/  FADD.FTZ R5, R5, R18 ;  /* 0x0000001205057221 */ /* 0x000fe40000010000 */
[----:B------:R-:W-:Y:S02]  /*1980*/  FFMA.FTZ R33, R4, R18, R33 ;  /* 0x0000001204217223 */ /* 0x000fe40000010021 */
[----:B------:R-:W-:Y:S02]  /*1990*/  FADD.FTZ R3, R34, R3 ;  /* 0x0000000322037221 */ /* 0x000fe40000010000 */
[----:B------:R-:W-:Y:S02]  /*19a0*/  FMUL.FTZ R18, R18, R12 ;  /* 0x0000000c12127220 */ /* 0x000fe40000410000 */
[----:B------:R-:W-:-:S02]  /*19b0*/  FADD.FTZ R21, -R2, R21 ;  /* 0x0000001502157221 */ /* 0x000fc40000010100 */
[----:B------:R-:W-:Y:S02]  /*19c0*/  FADD.FTZ R3, R3, R18 ;  /* 0x0000001203037221 */ /* 0x000fe40000010000 */
[----:B------:R-:W-:Y:S02]  /*19d0*/  FFMA.FTZ R4, R4, R18, R17 ;  /* 0x0000001204047223 */ /* 0x000fe40000010011 */
[----:B------:R-:W-:Y:S02]  /*19e0*/  FMUL.FTZ R21, R21, R10 ;  /* 0x0000000a15157220 */ /* 0x000fe40000410000 */
[----:B------:R-:W-:Y:S02]  /*19f0*/  FMUL.FTZ R18, R19, R13 ;  /* 0x0000000d13127220 */ /* 0x000fe40000410000 */
[----:B-----5:R-:W-:Y:S02]  /*1a00*/  FADD.FTZ R17, -R2, R22 ;  /* 0x0000001602117221 */ /* 0x020fe40000010100 */
[----:B------:R-:W-:-:S02]  /*1a10*/  FFMA.FTZ R8, R21, R19, R8 ;  /* 0x0000001315087223 */ /* 0x000fc40000010008 */
[----:B------:R-:W-:Y:S02]  /*1a20*/  FFMA.FTZ R21, R21, R18, R4 ;  /* 0x0000001215157223 */ /* 0x000fe40000010004 */
[----:B------:R-:W-:Y:S02]  /*1a30*/  FADD.FTZ R3, R18, R3 ;  /* 0x0000000312037221 */ /* 0x000fe40000010000 */
[----:B------:R-:W-:Y:S02]  /*1a40*/  FMUL.FTZ R4, R24, R12 ;  /* 0x0000000c18047220 */ /* 0x000fe40000410000 */
[----:B------:R-:W-:Y:S01]  /*1a50*/  FMUL.FTZ R17, R17, R10 ;  /* 0x0000000a11117220 */ /* 0x000fe20000410000 */
[----:B------:R-:W-:Y:S01]  /*1a60*/  IADD3 R32, P2, R32, 0x4, RZ ;  /* 0x0000000420207810 */ /* 0x000fe20007f5e0ff */
[----:B------:R-:W-:Y:S02]  /*1a70*/  FADD.FTZ R23, -R2, R23 ;  /* 0x0000001702177221 */ /* 0x000fe40000010100 */
[----:B------:R-:W-:-:S02]  /*1a80*/  FADD.FTZ R18, R3, R4 ;  /* 0x0000000403127221 */ /* 0x000fc40000010000 */
[C---:B------:R-:W-:Y:S02]  /*1a90*/  FFMA.FTZ R33, R17.reuse, R24, R33 ;  /* 0x0000001811217223 */ /* 0x040fe40000010021 */
[----:B------:R-:W-:Y:S01]  /*1aa0*/  FFMA.FTZ R4, R17, R4, R21 ;  /* 0x0000000411047223 */ /* 0x000fe20000010015 */
[----:B------:R-:W-:Y:S01]  /*1ab0*/  ISETP.GE.AND P1, PT, R32, R9, PT ;  /* 0x000000092000720c */ /* 0x000fe20003f26270 */
[----:B------:R-:W-:Y:S02]  /*1ac0*/  FMUL.FTZ R23, R23, R10 ;  /* 0x0000000a17177220 */ /* 0x000fe40000410000 */
[----:B------:R-:W-:Y:S02]  /*1ad0*/  FMUL.FTZ R3, R25, R13 ;  /* 0x0000000d19037220 */ /* 0x000fe40000410000 */
[----:B------:R-:W-:Y:S02]  /*1ae0*/  FADD.FTZ R5, R5, R24 ;  /* 0x0000001805057221 */ /* 0x000fe40000010000 */
[----:B------:R-:W-:-:S02]  /*1af0*/  FADD.FTZ R16, R16, R19 ;  /* 0x0000001310107221 */ /* 0x000fc40000010000 */
[----:B------:R-:W-:Y:S02]  /*1b00*/  FFMA.FTZ R8, R23, R25, R8 ;  /* 0x0000001917087223 */ /* 0x000fe40000010008 */
[----:B------:R-:W-:Y:S02]  /*1b10*/  FADD.FTZ R19, R3, R18 ;  /* 0x0000001203137221 */ /* 0x000fe40000010000 */
[----:B------:R-:W-:Y:S02]  /*1b20*/  FFMA.FTZ R23, R23, R3, R4 ;  /* 0x0000000317177223 */ /* 0x000fe40000010004 */
[----:B------:R-:W-:Y:S01]  /*1b30*/  FADD.FTZ R16, R16, R25 ;  /* 0x0000001910107221 */ /* 0x000fe20000010000 */
[----:B------:R-:W-:Y:S01]  /*1b40*/  IADD3.X R27, RZ, R27, RZ, P2, !PT ;  /* 0x0000001bff1b7210 */ /* 0x000fe200017fe4ff */
[----:B--2---:R-:W-:-:S04]  /*1b50*/  FADD.FTZ R17, -R2, R6 ;  /* 0x0000000602117221 */ /* 0x004fc80000010100 */
[----:B------:R-:W-:Y:S02]  /*1b60*/  FMUL.FTZ R17, R17, R10 ;  /* 0x0000000a11117220 */ /* 0x000fe40000410000 */
[----:B------:R-:W-:-:S04]  /*1b70*/  FADD.FTZ R3, -R2, R7 ;  /* 0x0000000702037221 */ /* 0x000fc80000010100 */
[----:B------:R-:W-:Y:S02]  /*1b80*/  FMUL.FTZ R4, R3, R10 ;  /* 0x0000000a03047220 */ /* 0x000fe40000410000 */
[----:B----4-:R-:W-:Y:S02]  /*1b90*/  FADD.FTZ R5, R5, R14 ;  /* 0x0000000e05057221 */ /* 0x010fe40000010000 */
[----:B------:R-:W-:Y:S02]  /*1ba0*/  FFMA.FTZ R7, R17, R14, R33 ;  /* 0x0000000e11077223 */ /* 0x000fe40000010021 */
[----:B------:R-:W-:Y:S02]  /*1bb0*/  FMUL.FTZ R14, R14, R12 ;  /* 0x0000000c0e0e7220 */ /* 0x000fe40000410000 */
[----:B------:R-:W-:Y:S02]  /*1bc0*/  FMUL.FTZ R18, R15, R13 ;  /* 0x0000000d0f127220 */ /* 0x000fe40000410000 */
[----:B------:R-:W-:-:S02]  /*1bd0*/  FADD.FTZ R3, R19, R14 ;  /* 0x0000000e13037221 */ /* 0x000fc40000010000 */
[----:B------:R-:W-:Y:S02]  /*1be0*/  FFMA.FTZ R17, R17, R14, R23 ;  /* 0x0000000e11117223 */ /* 0x000fe40000010017 */
[----:B------:R-:W-:Y:S02]  /*1bf0*/  FFMA.FTZ R8, R4, R15, R8 ;  /* 0x0000000f04087223 */ /* 0x000fe40000010008 */
[----:B------:R-:W-:Y:S02]  /*1c00*/  FADD.FTZ R6, R16, R15 ;  /* 0x0000000f10067221 */ /* 0x000fe40000010000 */
[----:B------:R-:W-:Y:S02]  /*1c10*/  FADD.FTZ R3, R18, R3 ;  /* 0x0000000312037221 */ /* 0x000fe40000010000 */
[----:B------:R-:W-:Y:S01]  /*1c20*/  FFMA.FTZ R4, R4, R18, R17 ;  /* 0x0000001204047223 */ /* 0x000fe20000010011 */
[----:B------:R-:W-:Y:S05]  /*1c30*/  @!P1 BRA `(.L_x_1029) ;  /* 0xfffff7e000009947 */ /* 0x000fea000383ffff */
.L_x_1023:
[----:B------:R-:W-:Y:S01]  /*1c40*/  LEA.HI R2, R0, R0, RZ, 0x1e ;  /* 0x0000000000027211 */ /* 0x000fe200078ff0ff */
[----:B------:R-:W-:Y:S01]  /*1c50*/  BSSY B0, `(.L_x_1030) ;  /* 0x0000087000007945 */ /* 0x000fe20003800000 */
[----:B------:R-:W-:-:S03]  /*1c60*/  ISETP.NE.AND P0, PT, R11, RZ, PT ;  /* 0x000000ff0b00720c */ /* 0x000fc60003f05270 */
[----:B------:R-:W-:Y:S01]  /*1c70*/  IMAD R9, R2, 0xc, RZ ;  /* 0x0000000c02097824 */ /* 0x000fe200078e02ff */
[----:B------:R-:W-:Y:S02]  /*1c80*/  SEL R2, RZ, 0x1, P0 ;  /* 0x00000001ff027807 */ /* 0x000fe40000000000 */
[----:B------:R-:W-:Y:S02]  /*1c90*/  ISETP.GT.U32.AND P0, PT, R0, 0x1f, PT ;  /* 0x0000001f0000780c */ /* 0x000fe40003f04070 */
[----:B------:R0:W-:Y:S04]  /*1ca0*/  STS [R9+0x14], R4 ;  /* 0x0000140409007388 */ /* 0x0001e80000000800 */
[----:B------:R0:W-:Y:S04]  /*1cb0*/  STS [R9+0x10], R2 ;  /* 0x0000100209007388 */ /* 0x0001e80000000800 */
[----:B------:R0:W-:Y:S04]  /*1cc0*/  STS [R9+0x18], R3 ;  /* 0x0000180309007388 */ /* 0x0001e80000000800 */
[----:B------:R-:W-:Y:S06]  /*1cd0*/  BAR.SYNC.DEFER_BLOCKING 0x0 ;  /* 0x0000000000007b1d */ /* 0x000fec0000010000 */
[----:B------:R-:W-:Y:S05]  /*1ce0*/  @P0 BRA `(.L_x_1031) ;  /* 0x000007d000000947 */ /* 0x000fea0003800000 */
[----:B0-----:R-:W-:-:S05]  /*1cf0*/  IMAD R3, R0, 0x3c, RZ ;  /* 0x0000003c00037824 */ /* 0x001fca00078e02ff */
[----:B------:R-:W0:Y:S04]  /*1d00*/  LDS R9, [R3+0x1c] ;  /* 0x00001c0003097984 */ /* 0x000e280000000800 */
[----:B-----5:R-:W2:Y:S04]  /*1d10*/  LDS R15, [R3+0x28] ;  /* 0x00002800030f7984 */ /* 0x020ea80000000800 */
[----:B------:R-:W3:Y:S04]  /*1d20*/  LDS R16, [R3+0x34] ;  /* 0x0000340003107984 */ /* 0x000ee80000000800 */
[----:B-1----:R-:W-:Y:S04]  /*1d30*/  LDS R10, [R3+0x20] ;  /* 0x00002000030a7984 */ /* 0x002fe80000000800 */
[----:B------:R-:W1:Y:S04]  /*1d40*/  LDS R11, [R3+0x14] ;  /* 0x00001400030b7984 */ /* 0x000e680000000800 */
[----:B------:R-:W-:Y:S04]  /*1d50*/  LDS R12, [R3+0x24] ;  /* 0x00002400030c7984 */ /* 0x000fe80000000800 */
[----:B------:R-:W4:Y:S04]  /*1d60*/  LDS R13, [R3+0x18] ;  /* 0x00001800030d7984 */ /* 0x000f280000000800 */
[----:B------:R-:W4:Y:S04]  /*1d70*/  LDS R14, [R3+0x10] ;  /* 0x00001000030e7984 */ /* 0x000f280000000800 */
[----:B------:R-:W4:Y:S04]  /*1d80*/  LDS R17, [R3+0x2c] ;  /* 0x00002c0003117984 */ /* 0x000f280000000800 */
[----:B------:R-:W4:Y:S04]  /*1d90*/  LDS R19, [R3+0x30] ;  /* 0x0000300003137984 */ /* 0x000f280000000800 */
[----:B------:R-:W4:Y:S01]  /*1da0*/  LDS R4, [R3+0x38] ;  /* 0x0000380003047984 */ /* 0x000f220000000800 */
[----:B0-----:R-:W-:-:S03]  /*1db0*/  ISETP.NE.AND P0, PT, R9, RZ, PT ;  /* 0x000000ff0900720c */ /* 0x001fc60003f05270 */
[----:B------:R-:W0:Y:S01]  /*1dc0*/  LDS R2, [R3+0x3c] ;  /* 0x00003c0003027984 */ /* 0x000e220000000800 */
[----:B--2---:R-:W-:Y:S02]  /*1dd0*/  ISETP.NE.AND P1, PT, R15, RZ, PT ;  /* 0x000000ff0f00720c */ /* 0x004fe40003f25270 */
[----:B---3--:R-:W-:-:S07]  /*1de0*/  ISETP.NE.AND P2, PT, R16, RZ, PT ;  /* 0x000000ff1000720c */ /* 0x008fce0003f45270 */
[----:B-1----:R-:W-:Y:S02]  /*1df0*/  @!P0 FADD.FTZ R10, R10, R11 ;  /* 0x0000000b0a0a8221 */ /* 0x002fe40000010000 */
[----:B----4-:R-:W-:Y:S01]  /*1e00*/  @!P0 FADD.FTZ R12, R12, R13 ;  /* 0x0000000d0c0c8221 */ /* 0x010fe20000010000 */
[----:B------:R-:W-:Y:S01]  /*1e10*/  IADD3 R9, R15, R9, R14 ;  /* 0x000000090f097210 */ /* 0x000fe20007ffe00e */
[----:B------:R-:W-:-:S03]  /*1e20*/  @!P1 FADD.FTZ R17, R10, R17 ;  /* 0x000000110a119221 */ /* 0x000fc60000010000 */
[----:B------:R-:W-:Y:S01]  /*1e30*/  IADD3 R9, R9, R16, RZ ;  /* 0x0000001009097210 */ /* 0x000fe20007ffe0ff */
[----:B------:R-:W-:Y:S02]  /*1e40*/  @!P1 FADD.FTZ R19, R12, R19 ;  /* 0x000000130c139221 */ /* 0x000fe40000010000 */
[----:B------:R-:W-:Y:S02]  /*1e50*/  @!P2 FADD.FTZ R4, R17, R4 ;  /* 0x000000041104a221 */ /* 0x000fe40000010000 */
[----:B0-----:R-:W-:Y:S01]  /*1e60*/  @!P2 FADD.FTZ R2, R19, R2 ;  /* 0x000000021302a221 */ /* 0x001fe20000010000 */
[----:B------:R-:W-:Y:S05]  /*1e70*/  BRA.DIV ~URZ, `(.L_x_1032) ;  /* 0x00000a027f007947 */ /* 0x000fea000b800000 */
[----:B------:R0:W1:Y:S02]  /*1e80*/  SHFL.UP PT, R16, R9, 0x1, RZ ;  /* 0x0420000009107989 */ /* 0x00006400000e00ff */
.L_x_1036:
        /* <DEDUP_REMOVED lines=12> */
[----:B------:R-:W-:Y:S01]  /*1f50*/  FSEL R11, R4, R11, !P1 ;  /* 0x0000000b040b7208 */ /* 0x000fe20004800000 */
[----:B------:R-:W0:Y:S01]  /*1f60*/  SHFL.UP PT, R2, R9, 0x2, RZ ;  /* 0x0440000009027989 */ /* 0x000e2200000e00ff */
[----:B------:R-:W-:Y:S02]  /*1f70*/  ISETP.GE.AND P1, PT, R18, 0x2, PT ;  /* 0x000000021200780c */ /* 0x000fe40003f26270 */
[----:B------:R-:W-:Y:S01]  /*1f80*/  ISETP.NE.AND P0, PT, R9, RZ, PT ;  /* 0x000000ff0900720c */ /* 0x000fe20003f05270 */
[----:B------:R-:W1:Y:S04]  /*1f90*/  SHFL.UP PT, R4, R13, 0x2, RZ ;  /* 0x044000000d047989 */ /* 0x000e6800000e00ff */
[----:B------:R-:W2:Y:S06]  /*1fa0*/  SHFL.UP PT, R10, R11, 0x2, RZ ;  /* 0x044000000b0a7989 */ /* 0x000eac00000e00ff */
[----:B0-----:R-:W-:Y:S01]  /*1fb0*/  @P1 IADD3 R9, R2, R9, RZ ;  /* 0x0000000902091210 */ /* 0x001fe20007ffe0ff */
[----:B-1----:R-:W-:-:S04]  /*1fc0*/  FADD.FTZ R4, R13, R4 ;  /* 0x000000040d047221 */ /* 0x002fc80000010000 */
[----:B------:R-:W0:Y:S01]  /*1fd0*/  SHFL.UP PT, R2, R9, 0x4, RZ ;  /* 0x0480000009027989 */ /* 0x000e2200000e00ff */
[----:B--2---:R-:W-:Y:S01]  /*1fe0*/  FADD.FTZ R10, R11, R10 ;  /* 0x0000000a0b0a7221 */ /* 0x004fe20000010000 */
[----:B------:R-:W-:-:S04]  /*1ff0*/  @P1 FSEL R13, R4, R13, !P0 ;  /* 0x0000000d040d1208 */ /* 0x000fc80004000000 */
[----:B------:R-:W-:Y:S02]  /*2000*/  @P1 FSEL R11, R10, R11, !P0 ;  /* 0x0000000b0a0b1208 */ /* 0x000fe40004000000 */
[----:B------:R-:W1:Y:S01]  /*2010*/  SHFL.UP PT, R10, R13, 0x4, RZ ;  /* 0x048000000d0a7989 */ /* 0x000e6200000e00ff */
[----:B------:R-:W-:Y:S02]  /*2020*/  ISETP.GE.AND P1, PT, R18, 0x4, PT ;  /* 0x000000041200780c */ /* 0x000fe40003f26270 */
[C---:B------:R-:W-:Y:S01]  /*2030*/  ISETP.NE.AND P0, PT, R9.reuse, RZ, PT ;  /* 0x000000ff0900720c */ /* 0x040fe20003f05270 */
[----:B------:R-:W2:Y:S10]  /*2040*/  SHFL.UP PT, R4, R11, 0x4, RZ ;  /* 0x048000000b047989 */ /* 0x000eb400000e00ff */
[----:B0-----:R-:W-:-:S05]  /*2050*/  @P1 IADD3 R9, R9, R2, RZ ;  /* 0x0000000209091210 */ /* 0x001fca0007ffe0ff */
[----:B------:R-:W0:Y:S01]  /*2060*/  SHFL.UP PT, R2, R9, 0x8, RZ ;  /* 0x0500000009027989 */ /* 0x000e2200000e00ff */
[----:B-1----:R-:W-:Y:S02]  /*2070*/  FADD.FTZ R10, R13, R10 ;  /* 0x0000000a0d0a7221 */ /* 0x002fe40000010000 */
[----:B--2---:R-:W-:-:S03]  /*2080*/  FADD.FTZ R4, R11, R4 ;  /* 0x000000040b047221 */ /* 0x004fc60000010000 */
[----:B------:R-:W-:Y:S02]  /*2090*/  @P1 FSEL R13, R10, R13, !P0 ;  /* 0x0000000d0a0d1208 */ /* 0x000fe40004000000 */
[----:B------:R-:W-:-:S03]  /*20a0*/  @P1 FSEL R11, R4, R11, !P0 ;  /* 0x0000000b040b1208 */ /* 0x000fc60004000000 */
[----:B------:R-:W1:Y:S01]  /*20b0*/  SHFL.UP PT, R10, R13, 0x8, RZ ;  /* 0x050000000d0a7989 */ /* 0x000e6200000e00ff */
[----:B------:R-:W-:Y:S02]  /*20c0*/  ISETP.GE.AND P1, PT, R18, 0x8, PT ;  /* 0x000000081200780c */ /* 0x000fe40003f26270 */
[C---:B------:R-:W-:Y:S01]  /*20d0*/  ISETP.NE.AND P0, PT, R9.reuse, RZ, PT ;  /* 0x000000ff0900720c */ /* 0x040fe20003f05270 */
[----:B------:R-:W2:Y:S10]  /*20e0*/  SHFL.UP PT, R4, R11, 0x8, RZ ;  /* 0x050000000b047989 */ /* 0x000eb400000e00ff */
[----:B0-----:R-:W-:-:S05]  /*20f0*/  @P1 IMAD.IADD R9, R9, 0x1, R2 ;  /* 0x0000000109091824 */ /* 0x001fca00078e0202 */
        /* <DEDUP_REMOVED lines=9> */
[----:B0-----:R-:W-:-:S05]  /*2190*/  @P1 IADD3 R9, R9, R2, RZ ;  /* 0x0000000209091210 */ /* 0x001fca0007ffe0ff */
[----:B------:R0:W3:Y:S01]  /*21a0*/  SHFL.UP PT, R2, R9, 0x1, RZ ;  /* 0x0420000009027989 */ /* 0x0000e200000e00ff */
[----:B-1----:R-:W-:Y:S02]  /*21b0*/  FADD.FTZ R10, R13, R10 ;  /* 0x0000000a0d0a7221 */ /* 0x002fe40000010000 */
[----:B--2---:R-:W-:-:S03]  /*21c0*/  FADD.FTZ R4, R11, R4 ;  /* 0x000000040b047221 */ /* 0x004fc60000010000 */
[----:B------:R-:W-:Y:S02]  /*21d0*/  @P1 FSEL R13, R10, R13, !P0 ;  /* 0x0000000d0a0d1208 */ /* 0x000fe40004000000 */
[----:B------:R-:W-:-:S04]  /*21e0*/  @P1 FSEL R11, R4, R11, !P0 ;  /* 0x0000000b040b1208 */ /* 0x000fc80004000000 */
[----:B------:R-:W1:Y:S04]  /*21f0*/  SHFL.UP PT, R13, R13, 0x1, RZ ;  /* 0x042000000d0d7989 */ /* 0x000e6800000e00ff */
[----:B------:R0:W2:Y:S02]  /*2200*/  SHFL.UP PT, R4, R11, 0x1, RZ ;  /* 0x042000000b047989 */ /* 0x0000a400000e00ff */
.L_x_1037:
[----:B------:R-:W4:Y:S01]  /*2210*/  LDS R18, [R3+0x10] ;  /* 0x0000100003127984 */ /* 0x000f220000000800 */
[----:B------:R-:W-:Y:S02]  /*2220*/  ISETP.NE.AND P1, PT, R0, RZ, PT ;  /* 0x000000ff0000720c */ /* 0x000fe40003f25270 */
[----:B------:R-:W-:Y:S01]  /*2230*/  PLOP3.LUT P0, PT, PT, PT, PT, 0x80, 0x0 ;  /* 0x000000000000781c */ /* 0x000fe20003f0f070 */
[----:B0-----:R-:W0:Y:S04]  /*2240*/  LDS R9, [R3+0x1c] ;  /* 0x00001c0003097984 */ /* 0x001e280000000800 */
[----:B------:R-:W5:Y:S04]  /*2250*/  LDS R11, [R3+0x28] ;  /* 0x00002800030b7984 */ /* 0x000f680000000800 */
[----:B------:R-:W3:Y:S04]  /*2260*/  LDS R19, [R3+0x14] ;  /* 0x0000140003137984 */ /* 0x000ee80000000800 */
[----:B------:R-:W2:Y:S04]  /*2270*/  LDS R20, [R3+0x18] ;  /* 0x0000180003147984 */ /* 0x000ea80000000800 */
[----:B------:R-:W1:Y:S04]  /*2280*/  LDS R15, [R3+0x34] ;  /* 0x00003400030f7984 */ /* 0x000e680000000800 */
[----:B------:R-:W1:Y:S04]  /*2290*/  LDS R0, [R3+0x20] ;  /* 0x0000200003007984 */ /* 0x000e680000000800 */
[----:B------:R-:W1:Y:S04]  /*22a0*/  LDS R10, [R3+0x24] ;  /* 0x00002400030a7984 */ /* 0x000e680000000800 */
[----:B------:R-:W1:Y:S04]  /*22b0*/  LDS R12, [R3+0x2c] ;  /* 0x00002c00030c7984 */ /* 0x000e680000000800 */
[----:B------:R-:W1:Y:S04]  /*22c0*/  LDS R14, [R3+0x30] ;  /* 0x00003000030e7984 */ /* 0x000e680000000800 */
[----:B------:R-:W1:Y:S01]  /*22d0*/  LDS R16, [R3+0x38] ;  /* 0x0000380003107984 */ /* 0x000e620000000800 */
[----:B----4-:R-:W-:-:S02]  /*22e0*/  @P1 ISETP.NE.AND P2, PT, R18, RZ, PT ;  /* 0x000000ff1200120c */ /* 0x010fc40003f45270 */
[----:B---3--:R-:W-:Y:S01]  /*22f0*/  @P1 IADD3 R18, R18, R2, RZ ;  /* 0x0000000212121210 */ /* 0x008fe20007ffe0ff */
[----:B------:R-:W3:Y:S01]  /*2300*/  LDS R17, [R3+0x3c] ;  /* 0x00003c0003117984 */ /* 0x000ee20000000800 */
[----:B------:R-:W-:Y:S02]  /*2310*/  @P1 PLOP3.LUT P0, PT, P2, PT, PT, 0x80, 0x0 ;  /* 0x000000000000181c */ /* 0x000fe4000170f070 */
[C---:B0-----:R-:W-:Y:S01]  /*2320*/  ISETP.NE.AND P2, PT, R9.reuse, RZ, PT ;  /* 0x000000ff0900720c */ /* 0x041fe20003f45270 */
[----:B------:R-:W-:Y:S01]  /*2330*/  IMAD.IADD R2, R9, 0x1, R18 ;  /* 0x0000000109027824 */ /* 0x000fe200078e0212 */
[----:B-----5:R-:W-:Y:S01]  /*2340*/  ISETP.NE.AND P3, PT, R11, RZ, PT ;  /* 0x000000ff0b00720c */ /* 0x020fe20003f65270 */
[----:B------:R0:W-:Y:S04]  /*2350*/  STS [R3+0x10], R18 ;  /* 0x0000101203007388 */ /* 0x0001e80000000800 */
[----:B------:R0:W-:Y:S04]  /*2360*/  STS [R3+0x1c], R2 ;  /* 0x00001c0203007388 */ /* 0x0001e80000000800 */
[----:B--2---:R-:W-:Y:S01]  /*2370*/  @!P0 FADD.FTZ R19, R19, R4 ;  /* 0x0000000413138221 */ /* 0x004fe20000010000 */
[----:B------:R-:W-:Y:S01]  /*2380*/  IADD3 R4, R11, R2, RZ ;  /* 0x000000020b047210 */ /* 0x000fe20007ffe0ff */
[----:B-1----:R-:W-:Y:S01]  /*2390*/  @!P0 FADD.FTZ R20, R20, R13 ;  /* 0x0000000d14148221 */ /* 0x002fe20000010000 */
[----:B------:R-:W-:-:S02]  /*23a0*/  ISETP.NE.AND P0, PT, R15, RZ, PT ;  /* 0x000000ff0f00720c */ /* 0x000fc40003f05270 */
[----:B------:R-:W-:Y:S01]  /*23b0*/  IADD3 R22, R15, R4, RZ ;  /* 0x000000040f167210 */ /* 0x000fe20007ffe0ff */
[----:B------:R-:W-:Y:S01]  /*23c0*/  @!P2 FADD.FTZ R0, R0, R19 ;  /* 0x000000130000a221 */ /* 0x000fe20000010000 */
[----:B------:R0:W-:Y:S01]  /*23d0*/  STS [R3+0x28], R4 ;  /* 0x0000280403007388 */ /* 0x0001e20000000800 */
[----:B------:R-:W-:-:S03]  /*23e0*/  @!P2 FADD.FTZ R10, R10, R20 ;  /* 0x000000140a0aa221 */ /* 0x000fc60000010000 */
[----:B------:R0:W-:Y:S01]  /*23f0*/  STS [R3+0x34], R22 ;  /* 0x0000341603007388 */ /* 0x0001e20000000800 */
[----:B------:R-:W-:-:S03]  /*2400*/  @!P3 FADD.FTZ R12, R12, R0 ;  /* 0x000000000c0cb221 */ /* 0x000fc60000010000 */
[----:B------:R0:W-:Y:S01]  /*2410*/  STS [R3+0x14], R19 ;  /* 0x0000141303007388 */ /* 0x0001e20000000800 */
[----:B------:R-:W-:-:S03]  /*2420*/  @!P3 FADD.FTZ R14, R14, R10 ;  /* 0x0000000a0e0eb221 */ /* 0x000fc60000010000 */
[----:B------:R0:W-:Y:S01]  /*2430*/  STS [R3+0x20], R0 ;  /* 0x0000200003007388 */ /* 0x0001e20000000800 */
[----:B------:R-:W-:-:S03]  /*2440*/  @!P0 FADD.FTZ R16, R16, R12 ;  /* 0x0000000c10108221 */ /* 0x000fc60000010000 */
[----:B------:R0:W-:Y:S01]  /*2450*/  STS [R3+0x2c], R12 ;  /* 0x00002c0c03007388 */ /* 0x0001e20000000800 */
[----:B---3--:R-:W-:-:S03]  /*2460*/  @!P0 FADD.FTZ R17, R17, R14 ;  /* 0x0000000e11118221 */ /* 0x008fc60000010000 */
[----:B------:R0:W-:Y:S04]  /*2470*/  STS [R3+0x38], R16 ;  /* 0x0000381003007388 */ /* 0x0001e80000000800 */
[----:B------:R0:W-:Y:S04]  /*2480*/  STS [R3+0x18], R20 ;  /* 0x0000181403007388 */ /* 0x0001e80000000800 */
[----:B------:R0:W-:Y:S04]  /*2490*/  STS [R3+0x24], R10 ;  /* 0x0000240a03007388 */ /* 0x0001e80000000800 */
[----:B------:R0:W-:Y:S04]  /*24a0*/  STS [R3+0x30], R14 ;  /* 0x0000300e03007388 */ /* 0x0001e80000000800 */
[----:B------:R0:W-:Y:S02]  /*24b0*/  STS [R3+0x3c], R17 ;  /* 0x00003c1103007388 */ /* 0x0001e40000000800 */
.L_x_1031:
[----:B0-----:R-:W-:Y:S05]  /*24c0*/  BSYNC B0 ;  /* 0x0000000000007941 */ /* 0x001fea0003800000 */
.L_x_1030:
[----:B-----5:R-:W0:Y:S01]  /*24d0*/  S2R R13, SR_TID.X ;  /* 0x00000000000d7919 */ /* 0x020e220000002100 */
[----:B------:R-:W-:Y:S01]  /*24e0*/  IMAD R0, R26, c[0x0][0x204], RZ ;  /* 0x000081001a007a24 */ /* 0x000fe200078e02ff */
[----:B------:R-:W-:Y:S03]  /*24f0*/  WARPSYNC 0xffffffff ;  /* 0xffffffff00007948 */ /* 0x000fe60003800000 */
[----:B0-----:R-:W-:-:S02]  /*2500*/  IMAD R0, R13, 0x2, -R0 ;  /* 0x000000020d007824 */ /* 0x001fc400078e0a00 */
[----:B------:R-:W-:Y:S01]  /*2510*/  ULDC UR4, c[0x0][0x204] ;  /* 0x0000810000047ab9 */ /* 0x000fe20000000800 */
[----:B------:R-:W-:Y:S01]  /*2520*/  BAR.SYNC.DEFER_BLOCKING 0x0 ;  /* 0x0000000000007b1d */ /* 0x000fe20000010000 */
[----:B------:R-:W-:-:S05]  /*2530*/  UIADD3 UR4, UR4, -0x2, URZ ;  /* 0xfffffffe04047890 */ /* 0x000fca000fffe03f */
[----:B------:R-:W0:Y:S01]  /*2540*/  S2R R4, SR_CTAID.X ;  /* 0x0000000000047919 */ /* 0x000e220000002500 */
[----:B------:R-:W-:Y:S01]  /*2550*/  ISETP.NE.AND P2, PT, R0, UR4, PT ;  /* 0x0000000400007c0c */ /* 0x000fe2000bf45270 */
[----:B------:R-:W-:-:S12]  /*2560*/  BSSY B0, `(.L_x_1034) ;  /* 0x000001a000007945 */ /* 0x000fd80003800000 */
[----:B------:R-:W-:-:S05]  /*2570*/  @!P2 LEA.HI R0, R13, R13, RZ, 0x1e ;  /* 0x0000000d0d00a211 */ /* 0x000fca00078ff0ff */
[----:B------:R-:W-:-:S05]  /*2580*/  @!P2 IMAD R9, R0, 0xc, RZ ;  /* 0x0000000c0009a824 */ /* 0x000fca00078e02ff */
[----:B------:R-:W-:Y:S01]  /*2590*/  @!P2 LDS R3, [R9+0x18] ;  /* 0x000018000903a984 */ /* 0x000fe20000000800 */
[C-C-:B0-----:R-:W-:Y:S02]  /*25a0*/  IMAD R0, R4.reuse, c[0x0][0x200], R13.reuse ;  /* 0x0000800004007a24 */ /* 0x141fe400078e020d */
[----:B------:R-:W-:Y:S01]  /*25b0*/  IMAD R4, R4, c[0x0][0x208], R13 ;  /* 0x0000820004047a24 */ /* 0x000fe200078e020d */
[----:B------:R-:W0:Y:S02]  /*25c0*/  @!P2 LDS R2, [R9+0x14] ;  /* 0x000014000902a984 */ /* 0x000e240000000800 */
[----:B------:R-:W-:Y:S02]  /*25d0*/  ISETP.GE.AND P0, PT, R0, c[0x0][0x1f0], PT ;  /* 0x00007c0000007a0c */ /* 0x000fe40003f06270 */
[----:B------:R-:W-:Y:S02]  /*25e0*/  ISETP.GE.U32.AND P1, PT, R4, c[0x0][0x1d8], PT ;  /* 0x0000760004007a0c */ /* 0x000fe40003f26070 */
[----:B------:R-:W-:-:S02]  /*25f0*/  ISETP.LT.U32.AND P0, PT, R13, c[0x0][0x200], !P0 ;  /* 0x000080000d007a0c */ /* 0x000fc40004701070 */
[----:B------:R-:W-:-:S04]  /*2600*/  SHF.R.S32.HI R14, RZ, 0x1f, R4 ;  /* 0x0000001fff0e7819 */ /* 0x000fc80000011404 */
[----:B------:R-:W-:Y:S01]  /*2610*/  ISETP.GE.AND.EX P1, PT, R14, c[0x0][0x1dc], PT, P1 ;  /* 0x000077000e007a0c */ /* 0x000fe20003f26310 */
[----:B0-----:R0:W-:Y:S04]  /*2620*/  @!P2 STS.64 [R26.X8+0x7a0], R2 ;  /* 0x0007a0021a00a388 */ /* 0x0011e80000008a00 */
[----:B------:R-:W-:Y:S06]  /*2630*/  BAR.SYNC.DEFER_BLOCKING 0x0 ;  /* 0x0000000000007b1d */ /* 0x000fec0000010000 */
[----:B------:R-:W-:Y:S05]  /*2640*/  @!P0 BRA `(.L_x_1035) ;  /* 0x000000b000008947 */ /* 0x000fea0003800000 */
[----:B0-----:R-:W0:Y:S01]  /*2650*/  S2R R3, SR_CTAID.Z ;  /* 0x0000000000037919 */ /* 0x001e220000002700 */
[----:B-1----:R-:W-:-:S03]  /*2660*/  HFMA2.MMA R10, -RZ, RZ, 0, 2.384185791015625e-07 ;  /* 0x00000004ff0a7435 */ /* 0x002fc600000001ff */
[----:B------:R-:W1:Y:S01]  /*2670*/  LDS.64 R12, [R13.X8+0x7a0] ;  /* 0x0007a0000d0c7984 */ /* 0x000e620000008a00 */
[----:B0-----:R-:W-:-:S04]  /*2680*/  SHF.L.U32 R3, R3, 0x1, RZ ;  /* 0x0000000103037819 */ /* 0x001fc800000006ff */
[C---:B------:R-:W-:Y:S01]  /*2690*/  IADD3 R9, R3.reuse, 0x1, RZ ;  /* 0x0000000103097810 */ /* 0x040fe20007ffe0ff */
[----:B------:R-:W-:-:S04]  /*26a0*/  IMAD R3, R3, c[0x0][0x1f0], R0 ;  /* 0x00007c0003037a24 */ /* 0x000fc800078e0200 */
[----:B------:R-:W-:Y:S02]  /*26b0*/  IMAD R9, R9, c[0x0][0x1f0], R0 ;  /* 0x00007c0009097a24 */ /* 0x000fe400078e0200 */
[----:B------:R-:W-:-:S04]  /*26c0*/  IMAD.WIDE R2, R3, R10, c[0x0][0x1b8] ;  /* 0x00006e0003027625 */ /* 0x000fc800078e020a */
[----:B------:R-:W-:Y:S01]  /*26d0*/  IMAD.WIDE R10, R9, R10, c[0x0][0x1b8] ;  /* 0x00006e00090a7625 */ /* 0x000fe200078e020a */
[----:B-1----:R0:W-:Y:S04]  /*26e0*/  RED.E.ADD.F32.FTZ.RN.STRONG.GPU [R2.64], R12 ;  /* 0x0000000c0200798e */ /* 0x0021e8000c10e788 */
[----:B------:R0:W-:Y:S02]  /*26f0*/  RED.E.ADD.F32.FTZ.RN.STRONG.GPU [R10.64], R13 ;  /* 0x0000000d0a00798e */ /* 0x0001e4000c10e788 */
.L_x_1035:
[----:B------:R-:W-:Y:S05]  /*2700*/  BSYNC B0 ;  /* 0x0000000000007941 */ /* 0x000fea0003800000 */
.L_x_1034:
        /* <DEDUP_REMOVED lines=10> */
[----:B-1----:R-:W-:-:S04]  /*27b0*/  LEA R10, P0, R4, c[0x0][0x1b8], 0x2 ;  /* 0x00006e00040a7a11 */ /* 0x002fc800078010ff */
        /* <DEDUP_REMOVED lines=12> */
.L_x_1032:
[----:B------:R-:W-:Y:S01]  /*2880*/  HFMA2.MMA R12, -RZ, RZ, 0, 0 ;  /* 0x00000000ff0c7435 */ /* 0x000fe200000001ff */
[----:B------:R-:W-:Y:S01]  /*2890*/  IMAD.MOV.U32 R15, RZ, RZ, R9 ;  /* 0x000000ffff0f7224 */ /* 0x000fe200078e0009 */
[----:B------:R-:W-:Y:S01]  /*28a0*/  MOV R14, 0x1 ;  /* 0x00000001000e7802 */ /* 0x000fe20000000f00 */
[----:B------:R-:W-:Y:S01]  /*28b0*/  IMAD.MOV.U32 R13, RZ, RZ, -0x1 ;  /* 0xffffffffff0d7424 */ /* 0x000fe200078e00ff */
[----:B------:R-:W-:-:S02]  /*28c0*/  MOV R10, 0x28e0 ;  /* 0x000028e0000a7802 */ /* 0x000fc40000000f00 */
[----:B------:R-:W-:Y:S05]  /*28d0*/  CALL.REL.NOINC `($__internal_3_$__cuda_sm70_shflsync_up) ;  /* 0x000009a000007944 */ /* 0x000fea0003c00000 */
[----:B-1----:R-:W-:Y:S01]  /*28e0*/  MOV R16, R13 ;  /* 0x0000000d00107202 */ /* 0x002fe20000000f00 */
[----:B0-----:R-:W-:Y:S05]  /*28f0*/  BRA `(.L_x_1036) ;  /* 0xfffff59000007947 */ /* 0x001fea000383ffff */
.L_x_1033:
[----:B------:R-:W-:Y:S01]  /*2900*/  HFMA2.MMA R12, -RZ, RZ, 0, 0 ;  /* 0x00000000ff0c7435 */ /* 0x000fe200000001ff */
[----:B------:R-:W-:Y:S01]  /*2910*/  MOV R15, R4 ;  /* 0x00000004000f7202 */ /* 0x000fe20000000f00 */
[----:B------:R-:W-:Y:S01]  /*2920*/  IMAD.MOV.U32 R14, RZ, RZ, 0x1 ;  /* 0x00000001ff0e7424 */ /* 0x000fe200078e00ff */
[----:B------:R-:W-:-:S02]  /*2930*/  MOV R13, 0xffffffff ;  /* 0xffffffff000d7802 */ /* 0x000fc40000000f00 */
[----:B------:R-:W-:Y:S02]  /*2940*/  MOV R10, 0x2960 ;  /* 0x00002960000a7802 */ /* 0x000fe40000000f00 */
[----:B012---:R-:W-:Y:S05]  /*2950*/  CALL.REL.NOINC `($__internal_3_$__cuda_sm70_shflsync_up) ;  /* 0x0000092000007944 */ /* 0x007fea0003c00000 */
[----:B0-----:R-:W-:Y:S01]  /*2960*/  HFMA2.MMA R14, -RZ, RZ, 0, 5.9604644775390625e-08 ;  /* 0x00000001ff0e7435 */ /* 0x001fe200000001ff */
[----:B-1----:R-:W-:Y:S01]  /*2970*/  IMAD.MOV.U32 R17, RZ, RZ, R13 ;  /* 0x000000ffff117224 */ /* 0x002fe200078e000d */
[----:B------:R-:W-:Y:S01]  /*2980*/  MOV R15, R2 ;  /* 0x00000002000f7202 */ /* 0x000fe20000000f00 */
[----:B------:R-:W-:Y:S01]  /*2990*/  IMAD.MOV.U32 R12, RZ, RZ, RZ ;  /* 0x000000ffff0c7224 */ /* 0x000fe200078e00ff */
[----:B------:R-:W-:Y:S02]  /*29a0*/  MOV R13, 0xffffffff ;  /* 0xffffffff000d7802 */ /* 0x000fe40000000f00 */
[----:B------:R-:W-:Y:S02]  /*29b0*/  MOV R10, 0x29d0 ;  /* 0x000029d0000a7802 */ /* 0x000fe40000000f00 */
[----:B------:R-:W-:Y:S05]  /*29c0*/  CALL.REL.NOINC `($__internal_3_$__cuda_sm70_shflsync_up) ;  /* 0x000008b000007944 */ /* 0x000fea0003c00000 */
[----:B-1----:R-:W-:Y:S01]  /*29d0*/  FADD.FTZ R13, R2, R13 ;  /* 0x0000000d020d7221 */ /* 0x002fe20000010000 */
[C---:B------:R-:W-:Y:S01]  /*29e0*/  ISETP.NE.AND P0, PT, R9.reuse, RZ, PT ;  /* 0x000000ff0900720c */ /* 0x040fe20003f05270 */
[----:B------:R-:W-:Y:S01]  /*29f0*/  FADD.FTZ R11, R4, R17 ;  /* 0x00000011040b7221 */ /* 0x000fe20000010000 */
[----:B------:R-:W-:Y:S01]  /*2a00*/  IADD3 R16, R9, R16, RZ ;  /* 0x0000001009107210 */ /* 0x000fe20007ffe0ff */
[----:B0-----:R-:W-:Y:S01]  /*2a10*/  HFMA2.MMA R12, -RZ, RZ, 0, 0 ;  /* 0x00000000ff0c7435 */ /* 0x001fe200000001ff */
[----:B------:R-:W-:Y:S01]  /*2a20*/  ISETP.GE.AND P1, PT, R18, 0x1, PT ;  /* 0x000000011200780c */ /* 0x000fe20003f26270 */
[----:B------:R-:W-:Y:S01]  /*2a30*/  IMAD.MOV.U32 R14, RZ, RZ, 0x2 ;  /* 0x00000002ff0e7424 */ /* 0x000fe200078e00ff */
[----:B------:R-:W-:-:S02]  /*2a40*/  FSEL R13, R13, R2, !P0 ;  /* 0x000000020d0d7208 */ /* 0x000fc40004000000 */
[----:B------:R-:W-:Y:S02]  /*2a50*/  SEL R17, R9, R16, !P1 ;  /* 0x0000001009117207 */ /* 0x000fe40004800000 */
[----:B------:R-:W-:Y:S02]  /*2a60*/  FSEL R11, R11, R4, !P0 ;  /* 0x000000040b0b7208 */ /* 0x000fe40004000000 */
[----:B------:R-:W-:Y:S01]  /*2a70*/  FSEL R16, R2, R13, !P1 ;  /* 0x0000000d02107208 */ /* 0x000fe20004800000 */
[----:B------:R-:W-:Y:S01]  /*2a80*/  IMAD.MOV.U32 R15, RZ, RZ, R17 ;  /* 0x000000ffff0f7224 */ /* 0x000fe200078e0011 */
[----:B------:R-:W-:Y:S02]  /*2a90*/  FSEL R9, R4, R11, !P1 ;  /* 0x0000000b04097208 */ /* 0x000fe40004800000 */
[----:B------:R-:W-:Y:S02]  /*2aa0*/  MOV R13, 0xffffffff ;  /* 0xffffffff000d7802 */ /* 0x000fe40000000f00 */
[----:B------:R-:W-:-:S02]  /*2ab0*/  MOV R10, 0x2ad0 ;  /* 0x00002ad0000a7802 */ /* 0x000fc40000000f00 */
[----:B------:R-:W-:Y:S05]  /*2ac0*/  CALL.REL.NOINC `($__internal_3_$__cuda_sm70_shflsync_up) ;  /* 0x000007b000007944 */ /* 0x000fea0003c00000 */
[----:B0-----:R-:W-:Y:S01]  /*2ad0*/  HFMA2.MMA R12, -RZ, RZ, 0, 0 ;  /* 0x00000000ff0c7435 */ /* 0x001fe200000001ff */
[----:B-1----:R-:W-:Y:S01]  /*2ae0*/  MOV R2, R13 ;  /* 0x0000000d00027202 */ /* 0x002fe20000000f00 */
[----:B------:R-:W-:Y:S01]  /*2af0*/  IMAD.MOV.U32 R14, RZ, RZ, 0x2 ;  /* 0x00000002ff0e7424 */ /* 0x000fe200078e00ff */
[----:B------:R-:W-:-:S02]  /*2b00*/  MOV R15, R9 ;  /* 0x00000009000f7202 */ /* 0x000fc40000000f00 */
[----:B------:R-:W-:Y:S02]  /*2b10*/  MOV R13, 0xffffffff ;  /* 0xffffffff000d7802 */ /* 0x000fe40000000f00 */
[----:B------:R-:W-:Y:S02]  /*2b20*/  MOV R10, 0x2b40 ;  /* 0x00002b40000a7802 */ /* 0x000fe40000000f00 */
[----:B------:R-:W-:Y:S05]  /*2b30*/  CALL.REL.NOINC `($__internal_3_$__cuda_sm70_shflsync_up) ;  /* 0x0000074000007944 */ /* 0x000fea0003c00000 */
[----:B0-----:R-:W-:Y:S01]  /*2b40*/  HFMA2.MMA R14, -RZ, RZ, 0, 1.1920928955078125e-07 ;  /* 0x00000002ff0e7435 */ /* 0x001fe200000001ff */
[----:B-1----:R-:W-:Y:S01]  /*2b50*/  IMAD.MOV.U32 R4, RZ, RZ, R13 ;  /* 0x000000ffff047224 */ /* 0x002fe200078e000d */
[----:B------:R-:W-:Y:S01]  /*2b60*/  MOV R15, R16 ;  /* 0x00000010000f7202 */ /* 0x000fe20000000f00 */
[----:B------:R-:W-:Y:S01]  /*2b70*/  IMAD.MOV.U32 R12, RZ, RZ, RZ ;  /* 0x000000ffff0c7224 */ /* 0x000fe200078e00ff */
[----:B------:R-:W-:Y:S02]  /*2b80*/  MOV R13, 0xffffffff ;  /* 0xffffffff000d7802 */ /* 0x000fe40000000f00 */
[----:B------:R-:W-:Y:S02]  /*2b90*/  MOV R10, 0x2bb0 ;  /* 0x00002bb0000a7802 */ /* 0x000fe40000000f00 */
[----:B------:R-:W-:Y:S05]  /*2ba0*/  CALL.REL.NOINC `($__internal_3_$__cuda_sm70_shflsync_up) ;  /* 0x000006d000007944 */ /* 0x000fea0003c00000 */
[----:B------:R-:W-:Y:S01]  /*2bb0*/  ISETP.GE.AND P1, PT, R18, 0x2, PT ;  /* 0x000000021200780c */ /* 0x000fe20003f26270 */
[----:B------:R-:W-:Y:S01]  /*2bc0*/  FADD.FTZ R4, R4, R9 ;  /* 0x0000000904047221 */ /* 0x000fe20000010000 */
[----:B------:R-:W-:Y:S01]  /*2bd0*/  ISETP.NE.AND P0, PT, R17, RZ, PT ;  /* 0x000000ff1100720c */ /* 0x000fe20003f05270 */
[----:B-1----:R-:W-:Y:S01]  /*2be0*/  FADD.FTZ R11, R16, R13 ;  /* 0x0000000d100b7221 */ /* 0x002fe20000010000 */
[----:B0-----:R-:W-:Y:S01]  /*2bf0*/  HFMA2.MMA R12, -RZ, RZ, 0, 0 ;  /* 0x00000000ff0c7435 */ /* 0x001fe200000001ff */
[----:B------:R-:W-:Y:S01]  /*2c00*/  IMAD.MOV.U32 R14, RZ, RZ, 0x4 ;  /* 0x00000004ff0e7424 */ /* 0x000fe200078e00ff */
[----:B------:R-:W-:-:S02]  /*2c10*/  MOV R13, 0xffffffff ;  /* 0xffffffff000d7802 */ /* 0x000fc40000000f00 */
[----:B------:R-:W-:-:S05]  /*2c20*/  MOV R10, 0x2c80 ;  /* 0x00002c80000a7802 */ /* 0x000fca0000000f00 */
[----:B------:R-:W-:Y:S02]  /*2c30*/  @P1 IADD3 R17, R2, R17, RZ ;  /* 0x0000001102111210 */ /* 0x000fe40007ffe0ff */
[----:B------:R-:W-:Y:S02]  /*2c40*/  @P1 FSEL R9, R4, R9, !P0 ;  /* 0x0000000904091208 */ /* 0x000fe40004000000 */
[----:B------:R-:W-:Y:S01]  /*2c50*/  @P1 FSEL R16, R11, R16, !P0 ;  /* 0x000000100b101208 */ /* 0x000fe20004000000 */
[----:B------:R-:W-:Y:S02]  /*2c60*/  IMAD.MOV.U32 R15, RZ, RZ, R17 ;  /* 0x000000ffff0f7224 */ /* 0x000fe400078e0011 */
[----:B------:R-:W-:Y:S05]  /*2c70*/  CALL.REL.NOINC `($__internal_3_$__cuda_sm70_shflsync_up) ;  /* 0x0000060000007944 */ /* 0x000fea0003c00000 */
[----:B0-----:R-:W-:Y:S01]  /*2c80*/  HFMA2.MMA R12, -RZ, RZ, 0, 0 ;  /* 0x00000000ff0c7435 */ /* 0x001fe200000001ff */
[----:B-1----:R-:W-:Y:S01]  /*2c90*/  MOV R2, R13 ;  /* 0x0000000d00027202 */ /* 0x002fe20000000f00 */
[----:B------:R-:W-:Y:S01]  /*2ca0*/  IMAD.MOV.U32 R14, RZ, RZ, 0x4 ;  /* 0x00000004ff0e7424 */ /* 0x000fe200078e00ff */
[----:B------:R-:W-:Y:S02]  /*2cb0*/  MOV R15, R9 ;  /* 0x00000009000f7202 */ /* 0x000fe40000000f00 */
[----:B------:R-:W-:-:S02]  /*2cc0*/  MOV R13, 0xffffffff ;  /* 0xffffffff000d7802 */ /* 0x000fc40000000f00 */
[----:B------:R-:W-:Y:S02]  /*2cd0*/  MOV R10, 0x2cf0 ;  /* 0x00002cf0000a7802 */ /* 0x000fe40000000f00 */
[----:B------:R-:W-:Y:S05]  /*2ce0*/  CALL.REL.NOINC `($__internal_3_$__cuda_sm70_shflsync_up) ;  /* 0x0000059000007944 */ /* 0x000fea0003c00000 */
[----:B0-----:R-:W-:Y:S01]  /*2cf0*/  HFMA2.MMA R14, -RZ, RZ, 0, 2.384185791015625e-07 ;  /* 0x00000004ff0e7435 */ /* 0x001fe200000001ff */
        /* <DEDUP_REMOVED lines=26> */
[----:B0-----:R-:W-:Y:S01]  /*2ea0*/  HFMA2.MMA R14, -RZ, RZ, 0, 4.76837158203125e-07 ;  /* 0x00000008ff0e7435 */ /* 0x001fe200000001ff */
        /* <DEDUP_REMOVED lines=26> */
[----:B0-----:R-:W-:Y:S01]  /*3050*/  HFMA2.MMA R14, -RZ, RZ, 0, 9.5367431640625e-07 ;  /* 0x00000010ff0e7435 */ /* 0x001fe200000001ff */
[----:B-1----:R-:W-:Y:S01]  /*3060*/  IMAD.MOV.U32 R4, RZ, RZ, R13 ;  /* 0x000000ffff047224 */ /* 0x002fe200078e000d */
[----:B------:R-:W-:Y:S01]  /*3070*/  MOV R15, R16 ;  /* 0x00000010000f7202 */ /* 0x000fe20000000f00 */
[----:B------:R-:W-:Y:S01]  /*3080*/  IMAD.MOV.U32 R12, RZ, RZ, RZ ;  /* 0x000000ffff0c7224 */ /* 0x000fe200078e00ff */
[----:B------:R-:W-:Y:S02]  /*3090*/  MOV R13, 0xffffffff ;  /* 0xffffffff000d7802 */ /* 0x000fe40000000f00 */
[----:B------:R-:W-:Y:S02]  /*30a0*/  MOV R10, 0x30c0 ;  /* 0x000030c0000a7802 */ /* 0x000fe40000000f00 */
[----:B------:R-:W-:Y:S05]  /*30b0*/  CALL.REL.NOINC `($__internal_3_$__cuda_sm70_shflsync_up) ;  /* 0x000001c000007944 */ /* 0x000fea0003c00000 */
[----:B------:R-:W-:Y:S01]  /*30c0*/  ISETP.GE.AND P1, PT, R18, 0x10, PT ;  /* 0x000000101200780c */ /* 0x000fe20003f26270 */
[----:B-1----:R-:W-:Y:S01]  /*30d0*/  FADD.FTZ R11, R16, R13 ;  /* 0x0000000d100b7221 */ /* 0x002fe20000010000 */
[----:B------:R-:W-:Y:S01]  /*30e0*/  ISETP.NE.AND P0, PT, R17, RZ, PT ;  /* 0x000000ff1100720c */ /* 0x000fe20003f05270 */
[----:B------:R-:W-:Y:S01]  /*30f0*/  FADD.FTZ R4, R4, R9 ;  /* 0x0000000904047221 */ /* 0x000fe20000010000 */
        /* <DEDUP_REMOVED lines=16> */
[----:B0-----:R-:W-:Y:S01]  /*3200*/  HFMA2.MMA R14, -RZ, RZ, 0, 5.9604644775390625e-08 ;  /* 0x00000001ff0e7435 */ /* 0x001fe200000001ff */
[----:B-1----:R-:W-:Y:S01]  /*3210*/  IMAD.MOV.U32 R4, RZ, RZ, R13 ;  /* 0x000000ffff047224 */ /* 0x002fe200078e000d */
[----:B------:R-:W-:Y:S01]  /*3220*/  MOV R15, R16 ;  /* 0x00000010000f7202 */ /* 0x000fe20000000f00 */
[----:B------:R-:W-:Y:S01]  /*3230*/  IMAD.MOV.U32 R12, RZ, RZ, RZ ;  /* 0x000000ffff0c7224 */ /* 0x000fe200078e00ff */
[----:B------:R-:W-:Y:S02]  /*3240*/  MOV R13, 0xffffffff ;  /* 0xffffffff000d7802 */ /* 0x000fe40000000f00 */
[----:B------:R-:W-:Y:S02]  /*3250*/  MOV R10, 0x3270 ;  /* 0x00003270000a7802 */ /* 0x000fe40000000f00 */
[----:B------:R-:W-:Y:S05]  /*3260*/  CALL.REL.NOINC `($__internal_3_$__cuda_sm70_shflsync_up) ;  /* 0x0000001000007944 */ /* 0x000fea0003c00000 */
[----:B01----:R-:W-:Y:S05]  /*3270*/  BRA `(.L_x_1037) ;  /* 0xffffef9000007947 */ /* 0x003fea000383ffff */
        .weak           $__internal_3_$__cuda_sm70_shflsync_up
        .type           $__internal_3_$__cuda_sm70_shflsync_up,@function
        .size           $__internal_3_$__cuda_sm70_shflsync_up,(.L_x_3086 - $__internal_3_$__cuda_sm70_shflsync_up)
$__internal_3_$__cuda_sm70_shflsync_up:
[----:B------:R-:W-:Y:S01]  /*3280*/  HFMA2.MMA R11, -RZ, RZ, 0, 0 ;  /* 0x00000000ff0b7435 */ /* 0x000fe200000001ff */
[----:B------:R-:W-:Y:S04]  /*3290*/  WARPSYNC R13 ;  /* 0x0000000d00007348 */ /* 0x000fe80003800000 */
[----:B------:R0:W1:Y:S01]  /*32a0*/  SHFL.UP PT, R13, R15, R14, R12 ;  /* 0x0400000e0f0d7389 */ /* 0x00006200000e000c */
[----:B------:R-:W-:Y:S05]  /*32b0*/  RET.REL.NODEC R10 `(_Z30group_norm_nhwc_bwd_sum_kernelI11Fp32IOFp32WLi128EEv26Group_norm_nhwc_bwd_params) ;  /* 0xffffcd400a007950 */ /* 0x000fea0003c3ffff */
.L_x_1038:
        /* <DEDUP_REMOVED lines=12> */
.L_x_3086:


//--------------------- .text._Z30group_norm_nhwc_bwd_sum_kernelI11Fp32IOFp32WLi192EEv26Group_norm_nhwc_bwd_params --------------------------
	.section	.text._Z30group_norm_nhwc_bwd_sum_kernelI11Fp32IOFp32WLi192EEv26Group_norm_nhwc_bwd_params,"ax",@progbits
	.sectioninfo	@"SHI_REGISTERS=40"
	.align	128
        .global         _Z30group_norm_nhwc_bwd_sum_kernelI11Fp32IOFp32WLi192EEv26Group_norm_nhwc_bwd_params
        .type           _Z30group_norm_nhwc_bwd_sum_kernelI11Fp32IOFp32WLi192EEv26Group_norm_nhwc_bwd_params,@function
        .size           _Z30group_norm_nhwc_bwd_sum_kernelI11Fp32IOFp32WLi192EEv26Group_norm_nhwc_bwd_params,(.L_x_3087 - _Z30group_norm_nhwc_bwd_sum_kernelI11Fp32IOFp32WLi192EEv26Group_norm_nhwc_bwd_params)
        .other          _Z30group_norm_nhwc_bwd_sum_kernelI11Fp32IOFp32WLi192EEv26Group_norm_nhwc_bwd_params,@"STO_CUDA_ENTRY STV_DEFAULT"
_Z30group_norm_nhwc_bwd_sum_kernelI11Fp32IOFp32WLi192EEv26Group_norm_nhwc_bwd_params:
.text._Z30group_norm_nhwc_bwd_sum_kernelI11Fp32IOFp32WLi192EEv26Group_norm_nhwc_bwd_params:
        /* <DEDUP_REMOVED lines=90> */
.L_x_1040:
[----:B------:R-:W-:Y:S05]  /*05a0*/  BSYNC B0 ;  /* 0x0000000000007941 */ /* 0x000fea0003800000 */
.L_x_1039:
        /* <DEDUP_REMOVED lines=71> */
.L_x_1043:
[----:B------:R-:W-:Y:S05]  /*0a20*/  @!P2 BRA `(.L_x_1041) ;  /* 0x000012100000a947 */ /* 0x000fea0003800000 */
[----:B------:R-:W-:-:S04]  /*0a30*/  IADD3 R27, R32, 0x1, RZ ;  /* 0x00000001201b7810 */ /* 0x000fc80007ffe0ff */
[----:B------:R-:W-:Y:S02]  /*0a40*/  SHF.R.S32.HI R36, RZ, 0x1f, R27 ;  /* 0x0000001fff247819 */ /* 0x000fe4000001141b */
.L_x_1044:
        /* <DEDUP_REMOVED lines=104> */
.L_x_1042:
[----:B-----5:R-:W-:Y:S01]  /*10d0*/  LOP3.LUT P1, R14, R3, 0x3, RZ, 0xc0, !PT ;  /* 0x00000003030e7812 */ /* 0x020fe2000782c0ff */
[----:B------:R-:W-:Y:S01]  /*10e0*/  HFMA2.MMA R3, -RZ, RZ, 0, 0 ;  /* 0x00000000ff037435 */ /* 0x000fe200000001ff */
[----:B------:R-:W-:Y:S01]  /*10f0*/  IADD3 R27, -R27, R4, RZ ;  /* 0x000000041b1b7210 */ /* 0x000fe20007ffe1ff */
[----:B------:R-:W-:Y:S01]  /*1100*/  CS2R R6, SRZ ;  /* 0x0000000000067805 */ /* 0x000fe2000001ff00 */
[----:B------:R-:W-:Y:S01]  /*1110*/  CS2R R4, SRZ ;  /* 0x0000000000047805 */ /* 0x000fe2000001ff00 */
[----:B------:R-:W-:-:S08]  /*1120*/  IMAD.MOV.U32 R8, RZ, RZ, RZ ;  /* 0x000000ffff087224 */ /* 0x000fd000078e00ff */
[----:B------:R-:W-:Y:S05]  /*1130*/  @!P1 BRA `(.L_x_1045) ;  /* 0x0000029000009947 */ /* 0x000fea0003800000 */
[----:B------:R-:W-:Y:S01]  /*1140*/  MOV R32, R14 ;  /* 0x0000000e00207202 */ /* 0x000fe20000000f00 */
[----:B------:R-:W-:Y:S01]  /*1150*/  CS2R R4, SRZ ;  /* 0x0000000000047805 */ /* 0x000fe2000001ff00 */
[----:B------:R-:W-:Y:S01]  /*1160*/  MOV R3, RZ ;  /* 0x000000ff00037202 */ /* 0x000fe20000000f00 */
[----:B------:R-:W-:Y:S01]  /*1170*/  CS2R R6, SRZ ;  /* 0x0000000000067805 */ /* 0x000fe2000001ff00 */
[----:B------:R-:W-:Y:S02]  /*1180*/  IMAD.MOV.U32 R8, RZ, RZ, RZ ;  /* 0x000000ffff087224 */ /* 0x000fe400078e00ff */
.L_x_1046:
[----:B------:R-:W-:Y:S01]  /*1190*/  @!P0 MOV R14, R30 ;  /* 0x0000001e000e8202 */ /* 0x000fe20000000f00 */
[----:B------:R-:W-:Y:S01]  /*11a0*/  @!P0 IMAD R18, R24, c[0x0][0x1d8], RZ ;  /* 0x0000760018128a24 */ /* 0x000fe200078e02ff */
[----:B------:R-:W-:-:S03]  /*11b0*/  @!P0 MOV R15, R29 ;  /* 0x0000001d000f8202 */ /* 0x000fc60000000f00 */
[C---:B------:R-:W-:Y:S02]  /*11c0*/  @!P0 IMAD R19, R25.reuse, c[0x0][0x1dc], R18 ;  /* 0x0000770019138a24 */ /* 0x040fe400078e0212 */
[----:B------:R-:W-:-:S04]  /*11d0*/  @!P0 IMAD.WIDE.U32 R14, R25, c[0x0][0x1d8], R14 ;  /* 0x00007600190e8a25 */ /* 0x000fc800078e000e */
[----:B------:R-:W-:Y:S01]  /*11e0*/  @!P0 IMAD.IADD R15, R15, 0x1, R19 ;  /* 0x000000010f0f8824 */ /* 0x000fe200078e0213 */
[----:B------:R-:W-:-:S04]  /*11f0*/  @!P0 SHF.L.U32 R20, R14, 0x2, RZ ;  /* 0x000000020e148819 */ /* 0x000fc800000006ff */
        /* <DEDUP_REMOVED lines=28> */
[----:B------:R-:W-:Y:S02]  /*13c0*/  IMAD.MOV.U32 R32, RZ, RZ, R25 ;  /* 0x000000ffff207224 */ /* 0x000fe400078e0019 */
.L_x_1045:
[----:B------:R-:W-:-:S13]  /*13d0*/  ISETP.GE.U32.AND P0, PT, R27, 0x3, PT ;  /* 0x000000031b00780c */ /* 0x000fda0003f06070 */
[----:B------:R-:W-:Y:S05]  /*13e0*/  @!P0 BRA `(.L_x_1041) ;  /* 0x0000085000008947 */ /* 0x000fea0003800000 */
[----:B------:R-:W-:Y:S02]  /*13f0*/  ISETP.GE.U32.AND P0, PT, R16, c[0x0][0x1d8], PT ;  /* 0x0000760010007a0c */ /* 0x000fe40003f06070 */
[----:B------:R-:W-:Y:S02]  /*1400*/  SHF.R.S32.HI R27, RZ, 0x1f, R32 ;  /* 0x0000001fff1b7819 */ /* 0x000fe40000011420 */
[----:B------:R-:W-:-:S13]  /*1410*/  ISETP.GE.AND.EX P0, PT, R17, c[0x0][0x1dc], PT, P0 ;  /* 0x0000770011007a0c */ /* 0x000fda0003f06300 */
.L_x_1047:
        /* <DEDUP_REMOVED lines=16> */
[C---:B------:R-:W-:Y:S02]  /*1520*/  @!P0 IADD3 R33, P1, R32.reuse, 0x1, RZ ;  /* 0x0000000120218810 */ /* 0x040fe40007f3e0ff */
[----:B------:R-:W-:Y:S02]  /*1530*/  @!P0 MOV R19, R29 ;  /* 0x0000001d00138202 */ /* 0x000fe40000000f00 */
[----:B------:R-:W-:Y:S02]  /*1540*/  @!P0 IADD3.X R18, RZ, R27, RZ, P1, !PT ;  /* 0x0000001bff128210 */ /* 0x000fe40000ffe4ff */
[----:B------:R-:W-:-:S03]  /*1550*/  @!P0 IADD3 R25, P1, R32, 0x2, RZ ;  /* 0x0000000220198810 */ /* 0x000fc60007f3e0ff */
[----:B------:R-:W-:Y:S01]  /*1560*/  @!P0 IMAD R34, R18, c[0x0][0x1d8], RZ ;  /* 0x0000760012228a24 */ /* 0x000fe200078e02ff */
[----:B------:R-:W-:Y:S01]  /*1570*/  @!P0 IADD3.X R24, RZ, R27, RZ, P1, !PT ;  /* 0x0000001bff188210 */ /* 0x000fe20000ffe4ff */
[--C-:B------:R-:W-:Y:S01]  /*1580*/  @!P0 IMAD.MOV.U32 R18, RZ, RZ, R30.reuse ;  /* 0x000000ffff128224 */ /* 0x100fe200078e001e */
[----:B---3--:R-:W-:Y:S01]  /*1590*/  @!P0 MOV R21, R29 ;  /* 0x0000001d00158202 */ /* 0x008fe20000000f00 */
[----:B------:R-:W-:Y:S02]  /*15a0*/  @!P0 IMAD.MOV.U32 R20, RZ, RZ, R30 ;  /* 0x000000ffff148224 */ /* 0x000fe400078e001e */
[----:B------:R-:W-:-:S04]  /*15b0*/  @!P0 IMAD.WIDE.U32 R18, R33, c[0x0][0x1d8], R18 ;  /* 0x0000760021128a25 */ /* 0x000fc800078e0012 */
[----:B------:R-:W-:Y:S02]  /*15c0*/  @!P0 IMAD R33, R33, c[0x0][0x1dc], R34 ;  /* 0x0000770021218a24 */ /* 0x000fe400078e0222 */
[----:B------:R-:W-:Y:S02]  /*15d0*/  @!P0 IMAD R24, R24, c[0x0][0x1d8], RZ ;  /* 0x0000760018188a24 */ /* 0x000fe400078e02ff */
[----:B------:R-:W-:Y:S01]  /*15e0*/  @!P0 IMAD.SHL.U32 R34, R18, 0x4, RZ ;  /* 0x0000000412228824 */ /* 0x000fe200078e00ff */
[----:B------:R-:W-:Y:S01]  /*15f0*/  @!P0 IADD3 R19, R19, R33, RZ ;  /* 0x0000002113138210 */ /* 0x000fe20007ffe0ff */
[----:B------:R-:W-:-:S03]  /*1600*/  @!P0 IMAD.WIDE.U32 R20, R25, c[0x0][0x1d8], R20 ;  /* 0x0000760019148a25 */ /* 0x000fc600078e0014 */
[----:B0-----:R-:W-:Y:S01]  /*1610*/  @!P0 SHF.L.U64.HI R22, R18, 0x2, R19 ;  /* 0x0000000212168819 */ /* 0x001fe20000010213 */
[----:B------:R-:W-:Y:S01]  /*1620*/  @!P0 IMAD R25, R25, c[0x0][0x1dc], R24 ;  /* 0x0000770019198a24 */ /* 0x000fe200078e0218 */
[----:B------:R-:W-:Y:S01]  /*1630*/  @!P0 IADD3 R36, P1, R34, c[0x0][0x178], RZ ;  /* 0x00005e0022248a10 */ /* 0x000fe20007f3e0ff */
[----:B------:R-:W-:-:S03]  /*1640*/  CS2R R18, SRZ ;  /* 0x0000000000127805 */ /* 0x000fc6000001ff00 */
[----:B------:R-:W-:Y:S02]  /*1650*/  @!P0 IADD3 R21, R21, R25, RZ ;  /* 0x0000001915158210 */ /* 0x000fe40007ffe0ff */
[----:B------:R-:W-:Y:S02]  /*1660*/  @!P0 IADD3.X R37, R22, c[0x0][0x17c], RZ, P1, !PT ;  /* 0x00005f0016258a10 */ /* 0x000fe40000ffe4ff */
        /* <DEDUP_REMOVED lines=17> */
[----:B01----:R-:W-:Y:S02]  /*1780*/  FMUL.FTZ R35, R33, R10 ;  /* 0x0000000a21237220 */ /* 0x003fe40000410000 */
[----:B------:R-:W-:Y:S02]  /*1790*/  @!P0 IMAD.X R34, RZ, RZ, R27, P1 ;  /* 0x000000ffff228224 */ /* 0x000fe400008e061b */
[C---:B----4-:R-:W-:Y:S02]  /*17a0*/  FADD.FTZ R5, R16.reuse, R5 ;  /* 0x0000000510057221 */ /* 0x050fe40000010000 */
[C---:B------:R-:W-:Y:S02]  /*17b0*/  FFMA.FTZ R33, R35.reuse, R16, R7 ;  /* 0x0000001023217223 */ /* 0x040fe40000010007 */
[----:B------:R-:W-:Y:S02]  /*17c0*/  FMUL.FTZ R16, R16, R12 ;  /* 0x0000000c10107220 */ /* 0x000fe40000410000 */
[----:B------:R-:W-:Y:S01]  /*17d0*/  @!P0 IMAD R37, R34, c[0x0][0x1d8], RZ ;  /* 0x0000760022258a24 */ /* 0x000fe200078e02ff */
[----:B------:R-:W-:Y:S01]  /*17e0*/  @!P0 MOV R34, R30 ;  /* 0x0000001e00228202 */ /* 0x000fe20000000f00 */
[----:B------:R-:W-:Y:S01]  /*17f0*/  FFMA.FTZ R7, R35, R16, R4 ;  /* 0x0000001023077223 */ /* 0x000fe20000010004 */
[----:B------:R-:W-:Y:S01]  /*1800*/  @!P0 MOV R35, R29 ;  /* 0x0000001d00238202 */ /* 0x000fe20000000f00 */
[----:B------:R-:W-:-:S04]  /*1810*/  @!P0 IMAD R37, R14, c[0x0][0x1dc], R37 ;  /* 0x000077000e258a24 */ /* 0x000fc800078e0225 */
[----:B------:R-:W-:-:S04]  /*1820*/  @!P0 IMAD.WIDE.U32 R34, R14, c[0x0][0x1d8], R34 ;  /* 0x000076000e228a25 */ /* 0x000fc800078e0022 */
[----:B------:R-:W-:Y:S02]  /*1830*/  @!P0 IMAD.IADD R35, R35, 0x1, R37 ;  /* 0x0000000123238824 */ /* 0x000fe400078e0225 */
[----:B------:R-:W-:Y:S01]  /*1840*/  FADD.FTZ R15, -R2, R15 ;  /* 0x0000000f020f7221 */ /* 0x000fe20000010100 */
[C---:B------:R-:W-:Y:S02]  /*1850*/  @!P0 SHF.L.U32 R14, R34.reuse, 0x2, RZ ;  /* 0x00000002220e8819 */ /* 0x040fe400000006ff */
[----:B------:R-:W-:Y:S01]  /*1860*/  @!P0 SHF.L.U64.HI R4, R34, 0x2, R35 ;  /* 0x0000000222048819 */ /* 0x000fe20000010223 */
[----:B------:R-:W-:Y:S02]  /*1870*/  FMUL.FTZ R15, R15, R10 ;  /* 0x0000000a0f0f7220 */ /* 0x000fe40000410000 */
[----:B------:R-:W-:Y:S01]  /*1880*/  FMUL.FTZ R34, R17, R13 ;  /* 0x0000000d11227220 */ /* 0x000fe20000410000 */
[----:B------:R-:W-:Y:S01]  /*1890*/  @!P0 IADD3 R36, P1, R14, c[0x0][0x180], RZ ;  /* 0x000060000e248a10 */ /* 0x000fe20007f3e0ff */
[----:B------:R-:W-:-:S02]  /*18a0*/  FADD.FTZ R3, R16, R3 ;  /* 0x0000000310037221 */ /* 0x000fc40000010000 */
[----:B------:R-:W-:Y:S02]  /*18b0*/  FADD.FTZ R16, R17, R6 ;  /* 0x0000000611107221 */ /* 0x000fe40000010000 */
        /* <DEDUP_REMOVED lines=56> */
.L_x_1041:
[----:B------:R-:W-:Y:S01]  /*1c40*/  ISETP.NE.AND P0, PT, R11, RZ, PT ;  /* 0x000000ff0b00720c */ /* 0x000fe20003f05270 */
[----:B-----5:R-:W-:Y:S01]  /*1c50*/  IMAD.WIDE.U32 R12, R0, -0x55555555, RZ ;  /* 0xaaaaaaab000c7825 */ /* 0x020fe200078e00ff */
[----:B------:R-:W-:Y:S02]  /*1c60*/  BSSY B0, `(.L_x_1048) ;  /* 0x00000a8000007945 */ /* 0x000fe40003800000 */
[----:B------:R-:W-:-:S02]  /*1c70*/  SEL R9, RZ, 0x1, P0 ;  /* 0x00000001ff097807 */ /* 0x000fc40000000000 */
[----:B------:R-:W-:Y:S02]  /*1c80*/  ISETP.GT.U32.AND P0, PT, R0, 0x1f, PT ;  /* 0x0000001f0000780c */ /* 0x000fe40003f04070 */
[----:B------:R-:W-:-:S05]  /*1c90*/  LEA.HI R2, R13, R0, RZ, 0x1e ;  /* 0x000000000d027211 */ /* 0x000fca00078ff0ff */
[----:B------:R-:W-:-:S05]  /*1ca0*/  IMAD R2, R2, 0xc, RZ ;  /* 0x0000000c02027824 */ /* 0x000fca00078e02ff */
[----:B------:R0:W-:Y:S04]  /*1cb0*/  STS [R2+0x14], R4 ;  /* 0x0000140402007388 */ /* 0x0001e80000000800 */
[----:B------:R0:W-:Y:S04]  /*1cc0*/  STS [R2+0x18], R3 ;  /* 0x0000180302007388 */ /* 0x0001e80000000800 */
[----:B------:R0:W-:Y:S04]  /*1cd0*/  STS [R2+0x10], R9 ;  /* 0x0000100902007388 */ /* 0x0001e80000000800 */
[----:B------:R-:W-:Y:S06]  /*1ce0*/  BAR.SYNC.DEFER_BLOCKING 0x0 ;  /* 0x0000000000007b1d */ /* 0x000fec0000010000 */
[----:B------:R-:W-:Y:S05]  /*1cf0*/  @P0 BRA `(.L_x_1049) ;  /* 0x000009e000000947 */ /* 0x000fea0003800000 */
[----:B0-----:R-:W-:-:S05]  /*1d00*/  IMAD R3, R0, 0x54, RZ ;  /* 0x0000005400037824 */ /* 0x001fca00078e02ff */
[----:B-1----:R-:W0:Y:S04]  /*1d10*/  LDS R10, [R3+0x1c] ;  /* 0x00001c00030a7984 */ /* 0x002e280000000800 */
[----:B------:R-:W1:Y:S04]  /*1d20*/  LDS R16, [R3+0x28] ;  /* 0x0000280003107984 */ /* 0x000e680000000800 */
[----:B------:R-:W2:Y:S04]  /*1d30*/  LDS R22, [R3+0x34] ;  /* 0x0000340003167984 */ /* 0x000ea80000000800 */
[----:B------:R-:W3:Y:S04]  /*1d40*/  LDS R21, [R3+0x40] ;  /* 0x0000400003157984 */ /* 0x000ee80000000800 */
[----:B------:R-:W-:Y:S04]  /*1d50*/  LDS R11, [R3+0x20] ;  /* 0x00002000030b7984 */ /* 0x000fe80000000800 */
[----:B------:R-:W4:Y:S04]  /*1d60*/  LDS R12, [R3+0x14] ;  /* 0x00001400030c7984 */ /* 0x000f280000000800 */
[----:B------:R-:W-:Y:S04]  /*1d70*/  LDS R13, [R3+0x24] ;  /* 0x00002400030d7984 */ /* 0x000fe80000000800 */
[----:B------:R-:W5:Y:S04]  /*1d80*/  LDS R14, [R3+0x18] ;  /* 0x00001800030e7984 */ /* 0x000f680000000800 */
[----:B------:R-:W5:Y:S04]  /*1d90*/  LDS R28, [R3+0x4c] ;  /* 0x00004c00031c7984 */ /* 0x000f680000000800 */
[----:B------:R-:W5:Y:S04]  /*1da0*/  LDS R18, [R3+0x2c] ;  /* 0x00002c0003127984 */ /* 0x000f680000000800 */
[----:B------:R-:W5:Y:S01]  /*1db0*/  LDS R20, [R3+0x30] ;  /* 0x0000300003147984 */ /* 0x000f620000000800 */
[----:B0-----:R-:W-:-:S03]  /*1dc0*/  ISETP.NE.AND P0, PT, R10, RZ, PT ;  /* 0x000000ff0a00720c */ /* 0x001fc60003f05270 */
[----:B------:R-:W0:Y:S01]  /*1dd0*/  LDS R15, [R3+0x10] ;  /* 0x00001000030f7984 */ /* 0x000e220000000800 */
[----:B-1----:R-:W-:-:S03]  /*1de0*/  ISETP.NE.AND P1, PT, R16, RZ, PT ;  /* 0x000000ff1000720c */ /* 0x002fc60003f25270 */
[----:B------:R-:W1:Y:S01]  /*1df0*/  LDS R17, [R3+0x38] ;  /* 0x0000380003117984 */ /* 0x000e620000000800 */
[----:B--2---:R-:W-:-:S03]  /*1e00*/  ISETP.NE.AND P2, PT, R22, RZ, PT ;  /* 0x000000ff1600720c */ /* 0x004fc60003f45270 */
[----:B------:R-:W2:Y:S01]  /*1e10*/  LDS R19, [R3+0x3c] ;  /* 0x00003c0003137984 */ /* 0x000ea20000000800 */
[----:B---3--:R-:W-:-:S03]  /*1e20*/  ISETP.NE.AND P3, PT, R21, RZ, PT ;  /* 0x000000ff1500720c */ /* 0x008fc60003f65270 */
[----:B------:R-:W3:Y:S04]  /*1e30*/  LDS R24, [R3+0x44] ;  /* 0x0000440003187984 */ /* 0x000ee80000000800 */
[----:B------:R-:W3:Y:S01]  /*1e40*/  LDS R23, [R3+0x48] ;  /* 0x0000480003177984 */ /* 0x000ee20000000800 */
[----:B----4-:R-:W-:-:S03]  /*1e50*/  @!P0 FADD.FTZ R11, R11, R12 ;  /* 0x0000000c0b0b8221 */ /* 0x010fc60000010000 */
[----:B------:R-:W4:Y:S04]  /*1e60*/  LDS R9, [R3+0x50] ;  /* 0x0000500003097984 */ /* 0x000f280000000800 */
[----:B------:R-:W4:Y:S01]  /*1e70*/  LDS R4, [R3+0x54] ;  /* 0x0000540003047984 */ /* 0x000f220000000800 */
[----:B-----5:R-:W-:Y:S01]  /*1e80*/  @!P0 FADD.FTZ R13, R13, R14 ;  /* 0x0000000e0d0d8221 */ /* 0x020fe20000010000 */
[----:B------:R-:W-:Y:S01]  /*1e90*/  ISETP.NE.AND P0, PT, R28, RZ, PT ;  /* 0x000000ff1c00720c */ /* 0x000fe20003f05270 */
[----:B------:R-:W-:Y:S02]  /*1ea0*/  @!P1 FADD.FTZ R18, R11, R18 ;  /* 0x000000120b129221 */ /* 0x000fe40000010000 */
[----:B------:R-:W-:Y:S01]  /*1eb0*/  @!P1 FADD.FTZ R20, R13, R20 ;  /* 0x000000140d149221 */ /* 0x000fe20000010000 */
[----:B0-----:R-:W-:Y:S01]  /*1ec0*/  IADD3 R15, R16, R10, R15 ;  /* 0x0000000a100f7210 */ /* 0x001fe20007ffe00f */
[----:B-1----:R-:W-:-:S03]  /*1ed0*/  @!P2 FADD.FTZ R17, R18, R17 ;  /* 0x000000111211a221 */ /* 0x002fc60000010000 */
[----:B------:R-:W-:Y:S01]  /*1ee0*/  IADD3 R15, R21, R15, R22 ;  /* 0x0000000f150f7210 */ /* 0x000fe20007ffe016 */
[----:B--2---:R-:W-:-:S04]  /*1ef0*/  @!P2 FADD.FTZ R19, R20, R19 ;  /* 0x000000131413a221 */ /* 0x004fc80000010000 */
[----:B------:R-:W-:Y:S02]  /*1f00*/  IMAD.IADD R12, R15, 0x1, R28 ;  /* 0x000000010f0c7824 */ /* 0x000fe400078e021c */
[----:B---3--:R-:W-:Y:S02]  /*1f10*/  @!P3 FADD.FTZ R24, R17, R24 ;  /* 0x000000181118b221 */ /* 0x008fe40000010000 */
[----:B------:R-:W-:Y:S02]  /*1f20*/  @!P3 FADD.FTZ R23, R19, R23 ;  /* 0x000000171317b221 */ /* 0x000fe40000010000 */
[----:B----4-:R-:W-:Y:S02]  /*1f30*/  @!P0 FADD.FTZ R9, R24, R9 ;  /* 0x0000000918098221 */ /* 0x010fe40000010000 */
[----:B------:R-:W-:Y:S01]  /*1f40*/  @!P0 FADD.FTZ R4, R23, R4 ;  /* 0x0000000417048221 */ /* 0x000fe20000010000 */
[----:B------:R-:W-:Y:S05]  /*1f50*/  BRA.DIV ~URZ, `(.L_x_1050) ;  /* 0x00000b227f007947 */ /* 0x000fea000b800000 */
[----:B------:R0:W1:Y:S02]  /*1f60*/  SHFL.UP PT, R17, R12, 0x1, RZ ;  /* 0x042000000c117989 */ /* 0x00006400000e00ff */
.L_x_1054:
[----:B------:R-:W2:Y:S01]  /*1f70*/  S2R R19, SR_LANEID ;  /* 0x0000000000137919 */ /* 0x000ea20000000000 */
[----:B------:R-:W-:Y:S05]  /*1f80*/  BRA.DIV ~URZ, `(.L_x_1051) ;  /* 0x00000b727f007947 */ /* 0x000fea000b800000 */
[----:B------:R-:W3:Y:S01]  /*1f90*/  SHFL.UP PT, R10, R9, 0x1, RZ ;  /* 0x04200000090a7989 */ /* 0x000ee200000e00ff */
[----:B------:R-:W-:-:S02]  /*1fa0*/  ISETP.NE.AND P0, PT, R12, RZ, PT ;  /* 0x000000ff0c00720c */ /* 0x000fc40003f05270 */
[----:B--2---:R-:W-:Y:S01]  /*1fb0*/  ISETP.GE.AND P1, PT, R19, 0x1, PT ;  /* 0x000000011300780c */ /* 0x004fe20003f26270 */
[----:B------:R-:W2:-:S12]  /*1fc0*/  SHFL.UP PT, R11, R4, 0x1, RZ ;  /* 0x04200000040b7989 */ /* 0x000e9800000e00ff */
[----:B01----:R-:W-:Y:S01]  /*1fd0*/  @P1 IADD3 R12, R12, R17, RZ ;  /* 0x000000110c0c1210 */ /* 0x003fe20007ffe0ff */
        /* <DEDUP_REMOVED lines=16> */
[----:B------:R-:W-:Y:S01]  /*20e0*/  @P1 FSEL R11, R14, R11, !P0 ;  /* 0x0000000b0e0b1208 */ /* 0x000fe20004000000 */
        /* <DEDUP_REMOVED lines=29> */
[----:B------:R-:W-:-:S03]  /*22c0*/  @P1 FSEL R11, R4, R11, !P0 ;  /* 0x0000000b040b1208 */ /* 0x000fc60004000000 */
[----:B------:R0:W1:Y:S04]  /*22d0*/  SHFL.UP PT, R4, R10, 0x1, RZ ;  /* 0x042000000a047989 */ /* 0x00006800000e00ff */
[----:B------:R0:W2:Y:S02]  /*22e0*/  SHFL.UP PT, R13, R11, 0x1, RZ ;  /* 0x042000000b0d7989 */ /* 0x0000a400000e00ff */
.L_x_1055:
        /* <DEDUP_REMOVED lines=13> */
[C---:B----4-:R-:W-:Y:S01]  /*23c0*/  @P1 ISETP.NE.AND P2, PT, R28.reuse, RZ, PT ;  /* 0x000000ff1c00120c */ /* 0x050fe20003f45270 */
[----:B---3--:R-:W-:-:S02]  /*23d0*/  @P1 IMAD.IADD R28, R28, 0x1, R9 ;  /* 0x000000011c1c1824 */ /* 0x008fc400078e0209 */
[----:B------:R-:W3:Y:S01]  /*23e0*/  LDS R15, [R3+0x30] ;  /* 0x00003000030f7984 */ /* 0x000ee20000000800 */
[----:B------:R-:W-:Y:S02]  /*23f0*/  @P1 PLOP3.LUT P0, PT, P2, PT, PT, 0x80, 0x0 ;  /* 0x000000000000181c */ /* 0x000fe4000170f070 */
[C---:B0-----:R-:W-:Y:S01]  /*2400*/  ISETP.NE.AND P2, PT, R10.reuse, RZ, PT ;  /* 0x000000ff0a00720c */ /* 0x041fe20003f45270 */
[----:B------:R-:W0:Y:S01]  /*2410*/  LDS R17, [R3+0x38] ;  /* 0x0000380003117984 */ /* 0x000e220000000800 */
[----:B-----5:R-:W-:Y:S02]  /*2420*/  ISETP.NE.AND P4, PT, R11, RZ, PT ;  /* 0x000000ff0b00720c */ /* 0x020fe40003f85270 */
[----:B------:R-:W-:Y:S01]  /*2430*/  IADD3 R32, R10, R28, RZ ;  /* 0x0000001c0a207210 */ /* 0x000fe20007ffe0ff */
[----:B------:R-:W4:Y:S01]  /*2440*/  LDS R18, [R3+0x3c] ;  /* 0x00003c0003127984 */ /* 0x000f220000000800 */
[----:B------:R-:W-:-:S03]  /*2450*/  ISETP.NE.AND P3, PT, R16, RZ, PT ;  /* 0x000000ff1000720c */ /* 0x000fc60003f65270 */
[----:B------:R-:W5:Y:S02]  /*2460*/  LDS R20, [R3+0x44] ;  /* 0x0000440003147984 */ /* 0x000f640000000800 */
[----:B-12---:R-:W-:Y:S01]  /*2470*/  @!P0 FADD.FTZ R23, R23, R4 ;  /* 0x0000000417178221 */ /* 0x006fe20000010000 */
[----:B------:R-:W-:Y:S01]  /*2480*/  IADD3 R4, R11, R32, RZ ;  /* 0x000000200b047210 */ /* 0x000fe20007ffe0ff */
[----:B------:R-:W1:Y:S01]  /*2490*/  LDS R21, [R3+0x48] ;  /* 0x0000480003157984 */ /* 0x000e620000000800 */
[----:B------:R-:W-:-:S03]  /*24a0*/  @!P0 FADD.FTZ R30, R30, R13 ;  /* 0x0000000d1e1e8221 */ /* 0x000fc60000010000 */
[----:B------:R-:W2:Y:S01]  /*24b0*/  LDS R9, [R3+0x50] ;  /* 0x0000500003097984 */ /* 0x000ea20000000800 */
[C---:B------:R-:W-:Y:S01]  /*24c0*/  ISETP.NE.AND P0, PT, R19.reuse, RZ, PT ;  /* 0x000000ff1300720c */ /* 0x040fe20003f05270 */
[----:B------:R-:W-:Y:S02]  /*24d0*/  IMAD.IADD R10, R16, 0x1, R4 ;  /* 0x00000001100a7824 */ /* 0x000fe400078e0204 */
[----:B------:R-:W2:Y:S01]  /*24e0*/  LDS R24, [R3+0x54] ;  /* 0x0000540003187984 */ /* 0x000ea20000000800 */
[----:B------:R-:W-:Y:S02]  /*24f0*/  @!P2 FADD.FTZ R0, R0, R23 ;  /* 0x000000170000a221 */ /* 0x000fe40000010000 */
[----:B------:R-:W-:Y:S01]  /*2500*/  IADD3 R19, R19, R10, RZ ;  /* 0x0000000a13137210 */ /* 0x000fe20007ffe0ff */
[----:B------:R-:W-:Y:S01]  /*2510*/  @!P2 FADD.FTZ R12, R12, R30 ;  /* 0x0000001e0c0ca221 */ /* 0x000fe20000010000 */
[----:B------:R3:W-:Y:S01]  /*2520*/  STS [R3+0x28], R4 ;  /* 0x0000280403007388 */ /* 0x0007e20000000800 */
[----:B------:R-:W-:-:S03]  /*2530*/  ISETP.NE.AND P1, PT, R22, RZ, PT ;  /* 0x000000ff1600720c */ /* 0x000fc60003f25270 */
[----:B------:R0:W-:Y:S01]  /*2540*/  STS [R3+0x10], R28 ;  /* 0x0000101c03007388 */ /* 0x0001e20000000800 */
[----:B------:R-:W-:-:S03]  /*2550*/  @!P4 FADD.FTZ R14, R14, R0 ;  /* 0x000000000e0ec221 */ /* 0x000fc60000010000 */
[----:B------:R1:W-:Y:S01]  /*2560*/  STS [R3+0x1c], R32 ;  /* 0x00001c2003007388 */ /* 0x0003e20000000800 */
[----:B---3--:R-:W-:Y:S01]  /*2570*/  IADD3 R4, R22, R19, RZ ;  /* 0x0000001316047210 */ /* 0x008fe20007ffe0ff */
[----:B------:R-:W-:Y:S02]  /*2580*/  @!P4 FADD.FTZ R15, R15, R12 ;  /* 0x0000000c0f0fc221 */ /* 0x000fe40000010000 */
[----:B------:R3:W-:Y:S01]  /*2590*/  STS [R3+0x34], R10 ;  /* 0x0000340a03007388 */ /* 0x0007e20000000800 */
[----:B0-----:R-:W-:-:S03]  /*25a0*/  @!P3 FADD.FTZ R17, R17, R14 ;  /* 0x0000000e1111b221 */ /* 0x001fc60000010000 */
[----:B------:R3:W-:Y:S01]  /*25b0*/  STS [R3+0x14], R23 ;  /* 0x0000141703007388 */ /* 0x0007e20000000800 */
[----:B----4-:R-:W-:-:S03]  /*25c0*/  @!P3 FADD.FTZ R18, R18, R15 ;  /* 0x0000000f1212b221 */ /* 0x010fc60000010000 */
[----:B------:R3:W-:Y:S01]  /*25d0*/  STS [R3+0x18], R30 ;  /* 0x0000181e03007388 */ /* 0x0007e20000000800 */
[----:B-----5:R-:W-:-:S03]  /*25e0*/  @!P0 FADD.FTZ R20, R20, R17 ;  /* 0x0000001114148221 */ /* 0x020fc60000010000 */
[----:B------:R3:W-:Y:S01]  /*25f0*/  STS [R3+0x40], R19 ;  /* 0x0000401303007388 */ /* 0x0007e20000000800 */
[----:B-1----:R-:W-:-:S03]  /*2600*/  @!P0 FADD.FTZ R21, R21, R18 ;  /* 0x0000001215158221 */ /* 0x002fc60000010000 */
[----:B------:R3:W-:Y:S01]  /*2610*/  STS [R3+0x4c], R4 ;  /* 0x00004c0403007388 */ /* 0x0007e20000000800 */
[----:B--2---:R-:W-:-:S03]  /*2620*/  @!P1 FADD.FTZ R9, R9, R20 ;  /* 0x0000001409099221 */ /* 0x004fc60000010000 */
        /* <DEDUP_REMOVED lines=11> */
.L_x_1049:
[----:B0-----:R-:W-:Y:S05]  /*26e0*/  BSYNC B0 ;  /* 0x0000000000007941 */ /* 0x001fea0003800000 */
.L_x_1048:
[----:B------:R-:W0:Y:S01]  /*26f0*/  S2R R13, SR_TID.X ;  /* 0x00000000000d7919 */ /* 0x000e220000002100 */
[----:B---3--:R-:W-:Y:S01]  /*2700*/  IMAD R0, R26, c[0x0][0x204], RZ ;  /* 0x000081001a007a24 */ /* 0x008fe200078e02ff */
[----:B------:R-:W-:Y:S03]  /*2710*/  WARPSYNC 0xffffffff ;  /* 0xffffffff00007948 */ /* 0x000fe60003800000 */
[----:B0-----:R-:W-:-:S02]  /*2720*/  IMAD R0, R13, 0x2, -R0 ;  /* 0x000000020d007824 */ /* 0x001fc400078e0a00 */
[----:B------:R-:W-:Y:S06]  /*2730*/  BAR.SYNC.DEFER_BLOCKING 0x0 ;  /* 0x0000000000007b1d */ /* 0x000fec0000010000 */
[----:B------:R-:W-:Y:S01]  /*2740*/  ULDC UR4, c[0x0][0x204] ;  /* 0x0000810000047ab9 */ /* 0x000fe20000000800 */
[----:B------:R-:W0:Y:S01]  /*2750*/  S2R R4, SR_CTAID.X ;  /* 0x0000000000047919 */ /* 0x000e220000002500 */
[----:B------:R-:W-:Y:S01]  /*2760*/  UIADD3 UR4, UR4, -0x2, URZ ;  /* 0xfffffffe04047890 */ /* 0x000fe2000fffe03f */
[----:B------:R-:W-:Y:S05]  /*2770*/  BSSY B0, `(.L_x_1052) ;  /* 0x0000019000007945 */ /* 0x000fea0003800000 */
[----:B------:R-:W-:-:S13]  /*2780*/  ISETP.NE.AND P2, PT, R0, UR4, PT ;  /* 0x0000000400007c0c */ /* 0x000fda000bf45270 */
[----:B------:R-:W-:Y:S04]  /*2790*/  @!P2 LDS R11, [R2+0x18] ;  /* 0x00001800020ba984 */ /* 0x000fe80000000800 */
[----:B-1----:R-:W1:Y:S01]  /*27a0*/  @!P2 LDS R10, [R2+0x14] ;  /* 0x00001400020aa984 */ /* 0x002e620000000800 */
        /* <DEDUP_REMOVED lines=21> */
.L_x_1053:
[----:B------:R-:W-:Y:S05]  /*2900*/  BSYNC B0 ;  /* 0x0000000000007941 */ /* 0x000fea0003800000 */
.L_x_1052:
        /* <DEDUP_REMOVED lines=23> */
.L_x_1050:
[----:B------:R-:W-:Y:S01]  /*2a80*/  HFMA2.MMA R14, -RZ, RZ, 0, 0 ;  /* 0x00000000ff0e7435 */ /* 0x000fe200000001ff */
[----:B------:R-:W-:Y:S01]  /*2a90*/  IMAD.MOV.U32 R16, RZ, RZ, R12 ;  /* 0x000000ffff107224 */ /* 0x000fe200078e000c */
[----:B------:R-:W-:Y:S01]  /*2aa0*/  MOV R15, 0x1 ;  /* 0x00000001000f7802 */ /* 0x000fe20000000f00 */
[----:B------:R-:W-:Y:S01]  /*2ab0*/  IMAD.MOV.U32 R13, RZ, RZ, -0x1 ;  /* 0xffffffffff0d7424 */ /* 0x000fe200078e00ff */
[----:B------:R-:W-:-:S02]  /*2ac0*/  MOV R10, 0x2ae0 ;  /* 0x00002ae0000a7802 */ /* 0x000fc40000000f00 */
[----:B------:R-:W-:Y:S05]  /*2ad0*/  CALL.REL.NOINC `($__internal_4_$__cuda_sm70_shflsync_up) ;  /* 0x000009a000007944 */ /* 0x000fea0003c00000 */
[----:B-1----:R-:W-:Y:S01]  /*2ae0*/  MOV R17, R13 ;  /* 0x0000000d00117202 */ /* 0x002fe20000000f00 */
[----:B0-----:R-:W-:Y:S05]  /*2af0*/  BRA `(.L_x_1054) ;  /* 0xfffff47000007947 */ /* 0x001fea000383ffff */
.L_x_1051:
[----:B------:R-:W-:Y:S01]  /*2b00*/  HFMA2.MMA R14, -RZ, RZ, 0, 0 ;  /* 0x00000000ff0e7435 */ /* 0x000fe200000001ff */
[----:B------:R-:W-:Y:S01]  /*2b10*/  MOV R16, R9 ;  /* 0x0000000900107202 */ /* 0x000fe20000000f00 */
[----:B------:R-:W-:Y:S01]  /*2b20*/  IMAD.MOV.U32 R15, RZ, RZ, 0x1 ;  /* 0x00000001ff0f7424 */ /* 0x000fe200078e00ff */
[----:B------:R-:W-:-:S02]  /*2b30*/  MOV R13, 0xffffffff ;  /* 0xffffffff000d7802 */ /* 0x000fc40000000f00 */
[----:B------:R-:W-:Y:S02]  /*2b40*/  MOV R10, 0x2b60 ;  /* 0x00002b60000a7802 */ /* 0x000fe40000000f00 */
[----:B012---:R-:W-:Y:S05]  /*2b50*/  CALL.REL.NOINC `($__internal_4_$__cuda_sm70_shflsync_up) ;  /* 0x0000092000007944 */ /* 0x007fea0003c00000 */
[----:B0-----:R-:W-:Y:S01]  /*2b60*/  HFMA2.MMA R15, -RZ, RZ, 0, 5.9604644775390625e-08 ;  /* 0x00000001ff0f7435 */ /* 0x001fe200000001ff */
[----:B-1----:R-:W-:Y:S01]  /*2b70*/  IMAD.MOV.U32 R18, RZ, RZ, R13 ;  /* 0x000000ffff127224 */ /* 0x002fe200078e000d */
[----:B------:R-:W-:Y:S01]  /*2b80*/  MOV R16, R4 ;  /* 0x0000000400107202 */ /* 0x000fe20000000f00 */
[----:B------:R-:W-:Y:S01]  /*2b90*/  IMAD.MOV.U32 R14, RZ, RZ, RZ ;  /* 0x000000ffff0e7224 */ /* 0x000fe200078e00ff */
[----:B------:R-:W-:Y:S02]  /*2ba0*/  MOV R13, 0xffffffff ;  /* 0xffffffff000d7802 */ /* 0x000fe40000000f00 */
[----:B------:R-:W-:Y:S02]  /*2bb0*/  MOV R10, 0x2bd0 ;  /* 0x00002bd0000a7802 */ /* 0x000fe40000000f00 */
[----:B------:R-:W-:Y:S05]  /*2bc0*/  CALL.REL.NOINC `($__internal_4_$__cuda_sm70_shflsync_up) ;  /* 0x000008b000007944 */ /* 0x000fea0003c00000 */
[----:B------:R-:W-:Y:S01]  /*2bd0*/  FADD.FTZ R10, R9, R18 ;  /* 0x00000012090a7221 */ /* 0x000fe20000010000 */
[----:B------:R-:W-:Y:S01]  /*2be0*/  ISETP.NE.AND P0, PT, R12, RZ, PT ;  /* 0x000000ff0c00720c */ /* 0x000fe20003f05270 */
[----:B-1----:R-:W-:Y:S01]  /*2bf0*/  FADD.FTZ R11, R4, R13 ;  /* 0x0000000d040b7221 */ /* 0x002fe20000010000 */
        /* <DEDUP_REMOVED lines=12> */
[----:B------:R-:W-:Y:S05]  /*2cc0*/  CALL.REL.NOINC `($__internal_4_$__cuda_sm70_shflsync_up) ;  /* 0x000007b000007944 */ /* 0x000fea0003c00000 */
[----:B0-----:R-:W-:Y:S01]  /*2cd0*/  HFMA2.MMA R14, -RZ, RZ, 0, 0 ;  /* 0x00000000ff0e7435 */ /* 0x001fe200000001ff */
[----:B-1----:R-:W-:Y:S01]  /*2ce0*/  MOV R4, R13 ;  /* 0x0000000d00047202 */ /* 0x002fe20000000f00 */
[----:B------:R-:W-:Y:S01]  /*2cf0*/  IMAD.MOV.U32 R15, RZ, RZ, 0x2 ;  /* 0x00000002ff0f7424 */ /* 0x000fe200078e00ff */
[----:B------:R-:W-:-:S02]  /*2d00*/  MOV R16, R12 ;  /* 0x0000000c00107202 */ /* 0x000fc40000000f00 */
[----:B------:R-:W-:Y:S02]  /*2d10*/  MOV R13, 0xffffffff ;  /* 0xffffffff000d7802 */ /* 0x000fe40000000f00 */
[----:B------:R-:W-:Y:S02]  /*2d20*/  MOV R10, 0x2d40 ;  /* 0x00002d40000a7802 */ /* 0x000fe40000000f00 */
[----:B------:R-:W-:Y:S05]  /*2d30*/  CALL.REL.NOINC `($__internal_4_$__cuda_sm70_shflsync_up) ;  /* 0x0000074000007944 */ /* 0x000fea0003c00000 */
[----:B0-----:R-:W-:Y:S01]  /*2d40*/  HFMA2.MMA R15, -RZ, RZ, 0, 1.1920928955078125e-07 ;  /* 0x00000002ff0f7435 */ /* 0x001fe200000001ff */
[----:B-1----:R-:W-:Y:S01]  /*2d50*/  IMAD.MOV.U32 R9, RZ, RZ, R13 ;  /* 0x000000ffff097224 */ /* 0x002fe200078e000d */
[----:B------:R-:W-:Y:S01]  /*2d60*/  MOV R16, R18 ;  /* 0x0000001200107202 */ /* 0x000fe20000000f00 */
[----:B------:R-:W-:Y:S01]  /*2d70*/  IMAD.MOV.U32 R14, RZ, RZ, RZ ;  /* 0x000000ffff0e7224 */ /* 0x000fe200078e00ff */
[----:B------:R-:W-:Y:S02]  /*2d80*/  MOV R13, 0xffffffff ;  /* 0xffffffff000d7802 */ /* 0x000fe40000000f00 */
[----:B------:R-:W-:Y:S02]  /*2d90*/  MOV R10, 0x2db0 ;  /* 0x00002db0000a7802 */ /* 0x000fe40000000f00 */
[----:B------:R-:W-:Y:S05]  /*2da0*/  CALL.REL.NOINC `($__internal_4_$__cuda_sm70_shflsync_up) ;  /* 0x000006d000007944 */ /* 0x000fea0003c00000 */
        /* <DEDUP_REMOVED lines=12> */
[----:B------:R-:W-:Y:S05]  /*2e70*/  CALL.REL.NOINC `($__internal_4_$__cuda_sm70_shflsync_up) ;  /* 0x0000060000007944 */ /* 0x000fea0003c00000 */
[----:B0-----:R-:W-:Y:S01]  /*2e80*/  HFMA2.MMA R14, -RZ, RZ, 0, 0 ;  /* 0x00000000ff0e7435 */ /* 0x001fe200000001ff */
[----:B-1----:R-:W-:Y:S01]  /*2e90*/  MOV R4, R13 ;  /* 0x0000000d00047202 */ /* 0x002fe20000000f00 */
[----:B------:R-:W-:Y:S01]  /*2ea0*/  IMAD.MOV.U32 R15, RZ, RZ, 0x4 ;  /* 0x00000004ff0f7424 */ /* 0x000fe200078e00ff */
[----:B------:R-:W-:Y:S02]  /*2eb0*/  MOV R16, R12 ;  /* 0x0000000c00107202 */ /* 0x000fe40000000f00 */
[----:B------:R-:W-:-:S02]  /*2ec0*/  MOV R13, 0xffffffff ;  /* 0xffffffff000d7802 */ /* 0x000fc40000000f00 */
[----:B------:R-:W-:Y:S02]  /*2ed0*/  MOV R10, 0x2ef0 ;  /* 0x00002ef0000a7802 */ /* 0x000fe40000000f00 */
[----:B------:R-:W-:Y:S05]  /*2ee0*/  CALL.REL.NOINC `($__internal_4_$__cuda_sm70_shflsync_up) ;  /* 0x0000059000007944 */ /* 0x000fea0003c00000 */
[----:B0-----:R-:W-:Y:S01]  /*2ef0*/  HFMA2.MMA R15, -RZ, RZ, 0, 2.384185791015625e-07 ;  /* 0x00000004ff0f7435 */ /* 0x001fe200000001ff */
        /* <DEDUP_REMOVED lines=26> */
[----:B0-----:R-:W-:Y:S01]  /*30a0*/  HFMA2.MMA R15, -RZ, RZ, 0, 4.76837158203125e-07 ;  /* 0x00000008ff0f7435 */ /* 0x001fe200000001ff */
        /* <DEDUP_REMOVED lines=26> */
[----:B0-----:R-:W-:Y:S01]  /*3250*/  HFMA2.MMA R15, -RZ, RZ, 0, 9.5367431640625e-07 ;  /* 0x00000010ff0f7435 */ /* 0x001fe200000001ff */
[----:B-1----:R-:W-:Y:S01]  /*3260*/  IMAD.MOV.U32 R9, RZ, RZ, R13 ;  /* 0x000000ffff097224 */ /* 0x002fe200078e000d */
[----:B------:R-:W-:Y:S01]  /*3270*/  MOV R16, R18 ;  /* 0x0000001200107202 */ /* 0x000fe20000000f00 */
[----:B------:R-:W-:Y:S01]  /*3280*/  IMAD.MOV.U32 R14, RZ, RZ, RZ ;  /* 0x000000ffff0e7224 */ /* 0x000fe200078e00ff */
[----:B------:R-:W-:Y:S02]  /*3290*/  MOV R13, 0xffffffff ;  /* 0xffffffff000d7802 */ /* 0x000fe40000000f00 */
[----:B------:R-:W-:Y:S02]  /*32a0*/  MOV R10, 0x32c0 ;  /* 0x000032c0000a7802 */ /* 0x000fe40000000f00 */
[----:B------:R-:W-:Y:S05]  /*32b0*/  CALL.REL.NOINC `($__internal_4_$__cuda_sm70_shflsync_up) ;  /* 0x000001c000007944 */ /* 0x000fea0003c00000 */
        /* <DEDUP_REMOVED lines=20> */
[----:B0-----:R-:W-:Y:S01]  /*3400*/  HFMA2.MMA R15, -RZ, RZ, 0, 5.9604644775390625e-08 ;  /* 0x00000001ff0f7435 */ /* 0x001fe200000001ff */
[----:B-1----:R-:W-:Y:S01]  /*3410*/  IMAD.MOV.U32 R4, RZ, RZ, R13 ;  /* 0x000000ffff047224 */ /* 0x002fe200078e000d */
[----:B------:R-:W-:Y:S01]  /*3420*/  MOV R16, R18 ;  /* 0x0000001200107202 */ /* 0x000fe20000000f00 */
[----:B------:R-:W-:Y:S01]  /*3430*/  IMAD.MOV.U32 R14, RZ, RZ, RZ ;  /* 0x000000ffff0e7224 */ /* 0x000fe200078e00ff */
[----:B------:R-:W-:Y:S02]  /*3440*/  MOV R13, 0xffffffff ;  /* 0xffffffff000d7802 */ /* 0x000fe40000000f00 */
[----:B------:R-:W-:Y:S02]  /*3450*/  MOV R10, 0x3470 ;  /* 0x00003470000a7802 */ /* 0x000fe40000000f00 */
[----:B------:R-:W-:Y:S05]  /*3460*/  CALL.REL.NOINC `($__internal_4_$__cuda_sm70_shflsync_up) ;  /* 0x0000001000007944 */ /* 0x000fea0003c00000 */
[----:B01----:R-:W-:Y:S05]  /*3470*/  BRA `(.L_x_1055) ;  /* 0xffffee7000007947 */ /* 0x003fea000383ffff */
        .weak           $__internal_4_$__cuda_sm70_shflsync_up
        .type           $__internal_4_$__cuda_sm70_shflsync_up,@function
        .size           $__internal_4_$__cuda_sm70_shflsync_up,(.L_x_3087 - $__internal_4_$__cuda_sm70_shflsync_up)
$__internal_4_$__cuda_sm70_shflsync_up:
[----:B------:R-:W-:Y:S01]  /*3480*/  HFMA2.MMA R11, -RZ, RZ, 0, 0 ;  /* 0x00000000ff0b7435 */ /* 0x000fe200000001ff */
[----:B------:R-:W-:Y:S04]  /*3490*/  WARPSYNC R13 ;  /* 0x0000000d00007348 */ /* 0x000fe80003800000 */
[----:B------:R0:W1:Y:S01]  /*34a0*/  SHFL.UP PT, R13, R16, R15, R14 ;  /* 0x0400000f100d7389 */ /* 0x00006200000e000e */
[----:B------:R-:W-:Y:S05]  /*34b0*/  RET.REL.NODEC R10 `(_Z30group_norm_nhwc_bwd_sum_kernelI11Fp32IOFp32WLi192EEv26Group_norm_nhwc_bwd_params) ;  /* 0xffffcb400a007950 */ /* 0x000fea0003c3ffff */
.L_x_1056:
        /* <DEDUP_REMOVED lines=12> */
.L_x_3087:


//--------------------- .text._Z30group_norm_nhwc_bwd_sum_kernelI11Fp32IOFp32WLi448EEv26Group_norm_nhwc_bwd_params --------------------------
	.section	.text._Z30group_norm_nhwc_bwd_sum_kernelI11Fp32IOFp32WLi448EEv26Group_norm_nhwc_bwd_params,"ax",@progbits
	.sectioninfo	@"SHI_REGISTERS=40"
	.align	128
        .global         _Z30group_norm_nhwc_bwd_sum_kernelI11Fp32IOFp32WLi448EEv26Group_norm_nhwc_bwd_params
        .type           _Z30group_norm_nhwc_bwd_sum_kernelI11Fp32IOFp32WLi448EEv26Group_norm_nhwc_bwd_params,@function
        .size           _Z30group_norm_nhwc_bwd_sum_kernelI11Fp32IOFp32WLi448EEv26Group_norm_nhwc_bwd_params,(.L_x_3088 - _Z30group_norm_nhwc_bwd_sum_kernelI11Fp32IOFp32WLi448EEv26Group_norm_nhwc_bwd_params)
        .other          _Z30group_norm_nhwc_bwd_sum_kernelI11Fp32IOFp32WLi448EEv26Group_norm_nhwc_bwd_params,@"STO_CUDA_ENTRY STV_DEFAULT"
_Z30group_norm_nhwc_bwd_sum_kernelI11Fp32IOFp32WLi448EEv26Group_norm_nhwc_bwd_params:
.text._Z30group_norm_nhwc_bwd_sum_kernelI11Fp32IOFp32WLi448EEv26Group_norm_nhwc_bwd_params:
        /* <DEDUP_REMOVED lines=37> */
[----:B------:R-:W-:Y:S01]  /*0250*/  HFMA2.MMA R10, -RZ, RZ, 1.875, 0 ;  /* 0x3f800000ff0a7435 */ /* 0x000fe200000001ff */
        /* <DEDUP_REMOVED lines=16> */
[----:B------:R-:W-:Y:S02]  /*0360*/  IMAD R7, R8, c[0x0][0x204], R11 ;  /* 0x0000810008077a24 */ /* 0x000fe400078e020b */
[----:B------:R-:W-:-:S03]  /*0370*/  IMAD.MOV.U32 R8, RZ, RZ, RZ ;  /* 0x000000ffff087224 */ /* 0x000fc600078e00ff */
[----:B------:R-:W-:-:S13]  /*0380*/  ISETP.GE.U32.AND P0, PT, R7, c[0x0][0x204], PT ;  /* 0x0000810007007a0c */ /* 0x000fda0003f06070 */
[----:B------:R-:W-:Y:S02]  /*0390*/  @P0 IADD3 R7, R7, -c[0x0][0x204], RZ ;  /* 0x8000810007070a10 */ /* 0x000fe40007ffe0ff */
[----:B------:R-:W-:Y:S02]  /*03a0*/  @P0 IADD3 R5, R5, 0x1, RZ ;  /* 0x0000000105050810 */ /* 0x000fe40007ffe0ff */
[----:B------:R-:W-:Y:S02]  /*03b0*/  ISETP.GE.U32.AND P1, PT, R7, c[0x0][0x204], PT ;  /* 0x0000810007007a0c */ /* 0x000fe40003f26070 */
[----:B------:R-:W-:-:S11]  /*03c0*/  ISETP.NE.U32.AND P0, PT, RZ, c[0x0][0x204], PT ;  /* 0x00008100ff007a0c */ /* 0x000fd60003f05070 */
[----:B------:R-:W-:Y:S02]  /*03d0*/  @P1 IADD3 R5, R5, 0x1, RZ ;  /* 0x0000000105051810 */ /* 0x000fe40007ffe0ff */
[----:B------:R-:W-:Y:S02]  /*03e0*/  ISETP.LT.U32.AND P1, PT, R9, c[0x0][0x1e0], PT ;  /* 0x0000780009007a0c */ /* 0x000fe40003f21070 */
[----:B------:R-:W-:Y:S02]  /*03f0*/  SEL R26, R26, R5, !P0 ;  /* 0x000000051a1a7207 */ /* 0x000fe40004000000 */
[----:B------:R-:W-:Y:S02]  /*0400*/  ISETP.GE.U32.AND P0, PT, R16, c[0x0][0x1d8], PT ;  /* 0x0000760010007a0c */ /* 0x000fe40003f06070 */
[----:B------:R-:W-:Y:S02]  /*0410*/  IADD3 R4, -R26, RZ, RZ ;  /* 0x000000ff1a047210 */ /* 0x000fe40007ffe1ff */
[----:B------:R-:W-:-:S02]  /*0420*/  ISETP.GE.AND.EX P0, PT, R17, c[0x0][0x1dc], PT, P0 ;  /* 0x0000770011007a0c */ /* 0x000fc40003f06300 */
[----:B------:R-:W-:Y:S01]  /*0430*/  MOV R5, RZ ;  /* 0x000000ff00057202 */ /* 0x000fe20000000f00 */
        /* <DEDUP_REMOVED lines=22> */
.L_x_1058:
[----:B------:R-:W-:Y:S05]  /*05a0*/  BSYNC B0 ;  /* 0x0000000000007941 */ /* 0x000fea0003800000 */
.L_x_1057:
[----:B0-----:R-:W-:Y:S01]  /*05b0*/  HFMA2.MMA R3, -RZ, RZ, 0, 0 ;  /* 0x00000000ff037435 */ /* 0x001fe200000001ff */
[----:B------:R-:W-:Y:S01]  /*05c0*/  IMAD.MOV.U32 R4, RZ, RZ, RZ ;  /* 0x000000ffff047224 */ /* 0x000fe200078e00ff */
[----:B------:R-:W-:Y:S05]  /*05d0*/  @P2 BRA `(.L_x_1059) ;  /* 0x0000166000002947 */ /* 0x000fea0003800000 */
[----:B------:R-:W-:Y:S01]  /*05e0*/  ULDC.U8 UR4, c[0x0][0x1f4] ;  /* 0x00007d0000047ab9 */ /* 0x000fe20000000000 */
[----:B------:R-:W-:Y:S01]  /*05f0*/  SHF.R.S32.HI R3, RZ, 0x1f, R19 ;  /* 0x0000001fff037819 */ /* 0x000fe20000011413 */
[----:B------:R-:W-:Y:S01]  /*0600*/  IMAD.WIDE.U32 R30, R19, c[0x0][0x1e8], R16 ;  /* 0x00007a00131e7a25 */ /* 0x000fe200078e0010 */
[----:B------:R-:W-:Y:S02]  /*0610*/  ISETP.NE.AND P1, PT, RZ, UR4, PT ;  /* 0x00000004ff007c0c */ /* 0x000fe4000bf25270 */
[----:B------:R-:W-:Y:S01]  /*0620*/  MOV R25, R32 ;  /* 0x0000002000197202 */ /* 0x000fe20000000f00 */
[----:B------:R-:W-:Y:S01]  /*0630*/  IMAD R4, R3, c[0x0][0x1e8], RZ ;  /* 0x00007a0003047a24 */ /* 0x000fe200078e02ff */
[----:B------:R-:W-:Y:S01]  /*0640*/  LOP3.LUT R27, RZ, R9, RZ, 0x33, !PT ;  /* 0x00000009ff1b7212 */ /* 0x000fe200078e33ff */
[----:B------:R-:W-:-:S02]  /*0650*/  IMAD.IADD R3, R9, 0x1, -R32 ;  /* 0x0000000109037824 */ /* 0x000fc400078e0a20 */
[----:B------:R-:W-:Y:S01]  /*0660*/  IMAD R19, R19, c[0x0][0x1ec], R4 ;  /* 0x00007b0013137a24 */ /* 0x000fe200078e0204 */
[----:B------:R-:W-:-:S04]  /*0670*/  IADD3 R4, -R32, -0x2, RZ ;  /* 0xfffffffe20047810 */ /* 0x000fc80007ffe1ff */
[----:B------:R-:W-:Y:S01]  /*0680*/  IADD3 R29, R31, R19, RZ ;  /* 0x000000131f1d7210 */ /* 0x000fe20007ffe0ff */
[----:B------:R-:W-:Y:S05]  /*0690*/  @!P1 BRA `(.L_x_1060) ;  /* 0x00000a3000009947 */ /* 0x000fea0003800000 */
[----:B------:R-:W-:Y:S01]  /*06a0*/  LOP3.LUT R3, R3, 0x1, RZ, 0xc0, !PT ;  /* 0x0000000103037812 */ /* 0x000fe200078ec0ff */
[----:B------:R-:W-:Y:S01]  /*06b0*/  CS2R R6, SRZ ;  /* 0x0000000000067805 */ /* 0x000fe2000001ff00 */
[----:B------:R-:W-:Y:S01]  /*06c0*/  ISETP.NE.AND P2, PT, R4, R27, PT ;  /* 0x0000001b0400720c */ /* 0x000fe20003f45270 */
[----:B------:R-:W-:Y:S01]  /*06d0*/  IMAD.MOV.U32 R8, RZ, RZ, RZ ;  /* 0x000000ffff087224 */ /* 0x000fe200078e00ff */
[----:B------:R-:W-:Y:S01]  /*06e0*/  ISETP.NE.U32.AND P1, PT, R3, 0x1, PT ;  /* 0x000000010300780c */ /* 0x000fe20003f25070 */
[----:B------:R-:W-:Y:S01]  /*06f0*/  CS2R R4, SRZ ;  /* 0x0000000000047805 */ /* 0x000fe2000001ff00 */
[----:B------:R-:W-:-:S11]  /*0700*/  MOV R3, RZ ;  /* 0x000000ff00037202 */ /* 0x000fd60000000f00 */
[----:B------:R-:W-:Y:S05]  /*0710*/  @P1 BRA `(.L_x_1061) ;  /* 0x0000030000001947 */ /* 0x000fea0003800000 */
[----:B------:R-:W-:Y:S01]  /*0720*/  @!P0 MOV R28, R30 ;  /* 0x0000001e001c8202 */ /* 0x000fe20000000f00 */
[----:B------:R-:W-:Y:S01]  /*0730*/  @!P0 IMAD R24, R24, c[0x0][0x1d8], RZ ;  /* 0x0000760018188a24 */ /* 0x000fe200078e02ff */
[----:B------:R-:W-:-:S03]  /*0740*/  CS2R R16, SRZ ;  /* 0x0000000000107805 */ /* 0x000fc6000001ff00 */
[C---:B------:R-:W-:Y:S02]  /*0750*/  @!P0 IMAD R3, R25.reuse, c[0x0][0x1dc], R24 ;  /* 0x0000770019038a24 */ /* 0x040fe400078e0218 */
[----:B------:R-:W-:-:S04]  /*0760*/  @!P0 IMAD.WIDE.U32 R4, R25, c[0x0][0x1d8], R28 ;  /* 0x0000760019048a25 */ /* 0x000fc800078e001c */
[----:B------:R-:W-:Y:S01]  /*0770*/  @!P0 IMAD.SHL.U32 R20, R4, 0x4, RZ ;  /* 0x0000000404148824 */ /* 0x000fe200078e00ff */
[----:B------:R-:W-:-:S04]  /*0780*/  @!P0 IADD3 R3, R5, R3, RZ ;  /* 0x0000000305038210 */ /* 0x000fc80007ffe0ff */
        /* <DEDUP_REMOVED lines=41> */
.L_x_1061:
[----:B------:R-:W-:Y:S05]  /*0a20*/  @!P2 BRA `(.L_x_1059) ;  /* 0x000012100000a947 */ /* 0x000fea0003800000 */
[----:B------:R-:W-:-:S04]  /*0a30*/  IADD3 R27, R32, 0x1, RZ ;  /* 0x00000001201b7810 */ /* 0x000fc80007ffe0ff */
[----:B------:R-:W-:Y:S02]  /*0a40*/  SHF.R.S32.HI R36, RZ, 0x1f, R27 ;  /* 0x0000001fff247819 */ /* 0x000fe4000001141b */
.L_x_1062:
[----:B------:R-:W-:Y:S02]  /*0a50*/  @!P0 IADD3 R19, P1, R27, -0x1, RZ ;  /* 0xffffffff1b138810 */ /* 0x000fe40007f3e0ff */
[----:B------:R-:W-:Y:S02]  /*0a60*/  @!P0 MOV R17, R29 ;  /* 0x0000001d00118202 */ /* 0x000fe40000000f00 */
[----:B------:R-:W-:-:S05]  /*0a70*/  @!P0 IADD3.X R16, R36, -0x1, RZ, P1, !PT ;  /* 0xffffffff24108810 */ /* 0x000fca0000ffe4ff */
[----:B------:R-:W-:Y:S01]  /*0a80*/  @!P0 IMAD R18, R16, c[0x0][0x1d8], RZ ;  /* 0x0000760010128a24 */ /* 0x000fe200078e02ff */
[----:B------:R-:W-:-:S05]  /*0a90*/  @!P0 MOV R16, R30 ;  /* 0x0000001e00108202 */ /* 0x000fca0000000f00 */
        /* <DEDUP_REMOVED lines=16> */
[----:B------:R-:W-:-:S04]  /*0ba0*/  CS2R R18, SRZ ;  /* 0x0000000000127805 */ /* 0x000fc8000001ff00 */
[----:B------:R-:W-:Y:S02]  /*0bb0*/  @!P0 IADD3 R21, R21, R25, RZ ;  /* 0x0000001915158210 */ /* 0x000fe40007ffe0ff */
[C---:B------:R-:W-:Y:S01]  /*0bc0*/  @!P0 SHF.L.U32 R24, R20.reuse, 0x2, RZ ;  /* 0x0000000214188819 */ /* 0x040fe200000006ff */
[----:B------:R3:W4:Y:S01]  /*0bd0*/  @!P0 LDG.E.64 R18, [R34.64] ;  /* 0x0000000822128981 */ /* 0x000722000c1e1b00 */
        /* <DEDUP_REMOVED lines=79> */
.L_x_1060:
        /* <DEDUP_REMOVED lines=12> */
.L_x_1064:
        /* <DEDUP_REMOVED lines=36> */
.L_x_1063:
[----:B------:R-:W-:-:S13]  /*13d0*/  ISETP.GE.U32.AND P0, PT, R27, 0x3, PT ;  /* 0x000000031b00780c */ /* 0x000fda0003f06070 */
[----:B------:R-:W-:Y:S05]  /*13e0*/  @!P0 BRA `(.L_x_1059) ;  /* 0x0000085000008947 */ /* 0x000fea0003800000 */
[----:B------:R-:W-:Y:S02]  /*13f0*/  ISETP.GE.U32.AND P0, PT, R16, c[0x0][0x1d8], PT ;  /* 0x0000760010007a0c */ /* 0x000fe40003f06070 */
[----:B------:R-:W-:Y:S02]  /*1400*/  SHF.R.S32.HI R27, RZ, 0x1f, R32 ;  /* 0x0000001fff1b7819 */ /* 0x000fe40000011420 */
[----:B------:R-:W-:-:S13]  /*1410*/  ISETP.GE.AND.EX P0, PT, R17, c[0x0][0x1dc], PT, P0 ;  /* 0x0000770011007a0c */ /* 0x000fda0003f06300 */
.L_x_1065:
        /* <DEDUP_REMOVED lines=130> */
.L_x_1059:
[----:B-----5:R-:W-:Y:S01]  /*1c40*/  SHF.R.U32.HI R12, RZ, 0x1, R0 ;  /* 0x00000001ff0c7819 */ /* 0x020fe20000011600 */
[----:B------:R-:W-:Y:S01]  /*1c50*/  BSSY B0, `(.L_x_1066) ;  /* 0x000012e000007945 */ /* 0x000fe20003800000 */
[----:B------:R-:W-:-:S03]  /*1c60*/  ISETP.NE.AND P0, PT, R11, RZ, PT ;  /* 0x000000ff0b00720c */ /* 0x000fc60003f05270 */
[----:B------:R-:W-:Y:S01]  /*1c70*/  IMAD.WIDE.U32 R12, R12, -0x6db6db6d, RZ ;  /* 0x924924930c0c7825 */ /* 0x000fe200078e00ff */
[----:B------:R-:W-:Y:S02]  /*1c80*/  SEL R9, RZ, 0x1, P0 ;  /* 0x00000001ff097807 */ /* 0x000fe40000000000 */
        /* <DEDUP_REMOVED lines=9> */
[----:B------:R-:W0:Y:S04]  /*1d20*/  LDS R4, [R3+0x1c] ;  /* 0x00001c0003047984 */ /* 0x000e280000000800 */
[----:B------:R-:W2:Y:S04]  /*1d30*/  LDS R14, [R3+0x28] ;  /* 0x00002800030e7984 */ /* 0x000ea80000000800 */
[----:B------:R-:W3:Y:S04]  /*1d40*/  LDS R32, [R3+0x34] ;  /* 0x0000340003207984 */ /* 0x000ee80000000800 */
[----:B------:R-:W-:Y:S04]  /*1d50*/  LDS R9, [R3+0x20] ;  /* 0x0000200003097984 */ /* 0x000fe80000000800 */
[----:B-1----:R-:W1:Y:S04]  /*1d60*/  LDS R10, [R3+0x14] ;  /* 0x00001400030a7984 */ /* 0x002e680000000800 */
[----:B------:R-:W-:Y:S04]  /*1d70*/  LDS R12, [R3+0x24] ;  /* 0x00002400030c7984 */ /* 0x000fe80000000800 */
[----:B------:R-:W4:Y:S04]  /*1d80*/  LDS R15, [R3+0x18] ;  /* 0x00001800030f7984 */ /* 0x000f280000000800 */
[----:B------:R-:W5:Y:S04]  /*1d90*/  LDS R29, [R3+0x40] ;  /* 0x00004000031d7984 */ /* 0x000f680000000800 */
[----:B------:R-:W5:Y:S04]  /*1da0*/  LDS R21, [R3+0x2c] ;  /* 0x00002c0003157984 */ /* 0x000f680000000800 */
[----:B------:R-:W5:Y:S04]  /*1db0*/  LDS R23, [R3+0x30] ;  /* 0x0000300003177984 */ /* 0x000f680000000800 */
[----:B------:R-:W5:Y:S01]  /*1dc0*/  LDS R20, [R3+0x4c] ;  /* 0x00004c0003147984 */ /* 0x000f620000000800 */
[----:B0-----:R-:W-:-:S03]  /*1dd0*/  ISETP.NE.AND P0, PT, R4, RZ, PT ;  /* 0x000000ff0400720c */ /* 0x001fc60003f05270 */
[----:B------:R-:W0:Y:S01]  /*1de0*/  LDS R19, [R3+0x10] ;  /* 0x0000100003137984 */ /* 0x000e220000000800 */
[----:B--2---:R-:W-:-:S03]  /*1df0*/  ISETP.NE.AND P1, PT, R14, RZ, PT ;  /* 0x000000ff0e00720c */ /* 0x004fc60003f25270 */
[----:B------:R-:W2:Y:S01]  /*1e00*/  LDS R24, [R3+0x38] ;  /* 0x0000380003187984 */ /* 0x000ea20000000800 */
[----:B---3--:R-:W-:-:S03]  /*1e10*/  ISETP.NE.AND P2, PT, R32, RZ, PT ;  /* 0x000000ff2000720c */ /* 0x008fc60003f45270 */
[----:B------:R-:W3:Y:S04]  /*1e20*/  LDS R22, [R3+0x3c] ;  /* 0x00003c0003167984 */ /* 0x000ee80000000800 */
[----:B------:R-:W3:Y:S01]  /*1e30*/  LDS R18, [R3+0x58] ;  /* 0x0000580003127984 */ /* 0x000ee20000000800 */
[----:B-1----:R-:W-:-:S03]  /*1e40*/  @!P0 FADD.FTZ R9, R9, R10 ;  /* 0x0000000a09098221 */ /* 0x002fc60000010000 */
[----:B------:R-:W1:Y:S04]  /*1e50*/  LDS R27, [R3+0x44] ;  /* 0x00004400031b7984 */ /* 0x000e680000000800 */
[----:B------:R-:W1:Y:S01]  /*1e60*/  LDS R25, [R3+0x48] ;  /* 0x0000480003197984 */ /* 0x000e620000000800 */
[----:B----4-:R-:W-:-:S03]  /*1e70*/  @!P0 FADD.FTZ R12, R12, R15 ;  /* 0x0000000f0c0c8221 */ /* 0x010fc60000010000 */
[----:B------:R-:W4:Y:S01]  /*1e80*/  LDS R30, [R3+0x50] ;  /* 0x00005000031e7984 */ /* 0x000f220000000800 */
[----:B-----5:R-:W-:-:S03]  /*1e90*/  ISETP.NE.AND P0, PT, R29, RZ, PT ;  /* 0x000000ff1d00720c */ /* 0x020fc60003f05270 */
[----:B------:R-:W5:Y:S01]  /*1ea0*/  LDS R28, [R3+0x54] ;  /* 0x00005400031c7984 */ /* 0x000f620000000800 */
[----:B------:R-:W-:-:S03]  /*1eb0*/  @!P1 FADD.FTZ R21, R9, R21 ;  /* 0x0000001509159221 */ /* 0x000fc60000010000 */
[----:B------:R-:W5:Y:S01]  /*1ec0*/  LDS R13, [R3+0x5c] ;  /* 0x00005c00030d7984 */ /* 0x000f620000000800 */
[----:B------:R-:W-:-:S03]  /*1ed0*/  @!P1 FADD.FTZ R23, R12, R23 ;  /* 0x000000170c179221 */ /* 0x000fc60000010000 */
[----:B------:R-:W5:Y:S01]  /*1ee0*/  LDS R11, [R3+0x60] ;  /* 0x00006000030b7984 */ /* 0x000f620000000800 */
[----:B------:R-:W-:-:S03]  /*1ef0*/  ISETP.NE.AND P1, PT, R20, RZ, PT ;  /* 0x000000ff1400720c */ /* 0x000fc60003f25270 */
[----:B------:R-:W5:Y:S01]  /*1f00*/  LDS R17, [R3+0x64] ;  /* 0x0000640003117984 */ /* 0x000f620000000800 */
[----:B0-----:R-:W-:-:S03]  /*1f10*/  IADD3 R19, R14, R4, R19 ;  /* 0x000000040e137210 */ /* 0x001fc60007ffe013 */
[----:B------:R-:W0:Y:S01]  /*1f20*/  LDS R16, [R3+0x70] ;  /* 0x0000700003107984 */ /* 0x000e220000000800 */
[----:B--2---:R-:W-:Y:S01]  /*1f30*/  @!P2 FADD.FTZ R24, R21, R24 ;  /* 0x000000181518a221 */ /* 0x004fe20000010000 */
[----:B------:R-:W-:Y:S02]  /*1f40*/  IADD3 R19, R29, R19, R32 ;  /* 0x000000131d137210 */ /* 0x000fe40007ffe020 */
[----:B------:R-:W2:Y:S01]  /*1f50*/  LDS R15, [R3+0x7c] ;  /* 0x00007c00030f7984 */ /* 0x000ea20000000800 */
[----:B---3--:R-:W-:-:S03]  /*1f60*/  @!P2 FADD.FTZ R22, R23, R22 ;  /* 0x000000161716a221 */ /* 0x008fc60000010000 */
[----:B------:R-:W3:Y:S01]  /*1f70*/  LDS R12, [R3+0x68] ;  /* 0x00006800030c7984 */ /* 0x000ee20000000800 */
[C---:B------:R-:W-:Y:S02]  /*1f80*/  ISETP.NE.AND P2, PT, R18.reuse, RZ, PT ;  /* 0x000000ff1200720c */ /* 0x040fe40003f45270 */
[----:B------:R-:W-:Y:S01]  /*1f90*/  IADD3 R19, R18, R19, R20 ;  /* 0x0000001312137210 */ /* 0x000fe20007ffe014 */
[----:B------:R-:W3:Y:S01]  /*1fa0*/  LDS R10, [R3+0x6c] ;  /* 0x00006c00030a7984 */ /* 0x000ee20000000800 */
[----:B-1----:R-:W-:-:S03]  /*1fb0*/  @!P0 FADD.FTZ R27, R24, R27 ;  /* 0x0000001b181b8221 */ /* 0x002fc60000010000 */
[----:B------:R-:W1:Y:S01]  /*1fc0*/  LDS R14, [R3+0x88] ;  /* 0x00008800030e7984 */ /* 0x000e620000000800 */
[----:B------:R-:W-:-:S03]  /*1fd0*/  @!P0 FADD.FTZ R25, R22, R25 ;  /* 0x0000001916198221 */ /* 0x000fc60000010000 */
[----:B------:R-:W1:Y:S01]  /*1fe0*/  LDS R4, [R3+0x94] ;  /* 0x0000940003047984 */ /* 0x000e620000000800 */
[----:B----4-:R-:W-:-:S03]  /*1ff0*/  @!P1 FADD.FTZ R30, R27, R30 ;  /* 0x0000001e1b1e9221 */ /* 0x010fc60000010000 */
[----:B------:R-:W4:Y:S01]  /*2000*/  LDS R9, [R3+0x74] ;  /* 0x0000740003097984 */ /* 0x000f220000000800 */
[----:B-----5:R-:W-:-:S03]  /*2010*/  @!P1 FADD.FTZ R28, R25, R28 ;  /* 0x0000001c191c9221 */ /* 0x020fc60000010000 */
[----:B------:R-:W5:Y:S01]  /*2020*/  LDS R21, [R3+0x78] ;  /* 0x0000780003157984 */ /* 0x000f620000000800 */
[----:B------:R-:W-:-:S03]  /*2030*/  @!P2 FADD.FTZ R13, R30, R13 ;  /* 0x0000000d1e0da221 */ /* 0x000fc60000010000 */
[----:B------:R-:W5:Y:S01]  /*2040*/  LDS R23, [R3+0xa0] ;  /* 0x0000a00003177984 */ /* 0x000f620000000800 */
[----:B------:R-:W-:-:S03]  /*2050*/  @!P2 FADD.FTZ R11, R28, R11 ;  /* 0x0000000b1c0ba221 */ /* 0x000fc60000010000 */
[----:B------:R-:W5:Y:S01]  /*2060*/  LDS R24, [R3+0x80] ;  /* 0x0000800003187984 */ /* 0x000f620000000800 */
[----:B------:R-:W-:-:S03]  /*2070*/  ISETP.NE.AND P0, PT, R17, RZ, PT ;  /* 0x000000ff1100720c */ /* 0x000fc60003f05270 */
[----:B------:R-:W5:Y:S01]  /*2080*/  LDS R22, [R3+0x84] ;  /* 0x0000840003167984 */ /* 0x000f620000000800 */
[C---:B0-----:R-:W-:Y:S02]  /*2090*/  ISETP.NE.AND P1, PT, R16.reuse, RZ, PT ;  /* 0x000000ff1000720c */ /* 0x041fe40003f25270 */
[----:B------:R-:W-:Y:S01]  /*20a0*/  IADD3 R19, R16, R19, R17 ;  /* 0x0000001310137210 */ /* 0x000fe20007ffe011 */
[----:B------:R-:W0:Y:S01]  /*20b0*/  LDS R29, [R3+0xac] ;  /* 0x0000ac00031d7984 */ /* 0x000e220000000800 */
[----:B--2---:R-:W-:-:S03]  /*20c0*/  ISETP.NE.AND P2, PT, R15, RZ, PT ;  /* 0x000000ff0f00720c */ /* 0x004fc60003f45270 */
[----:B------:R-:W2:Y:S02]  /*20d0*/  LDS R31, [R3+0x8c] ;  /* 0x00008c00031f7984 */ /* 0x000ea40000000800 */
[----:B---3--:R-:W-:Y:S02]  /*20e0*/  @!P0 FADD.FTZ R12, R13, R12 ;  /* 0x0000000c0d0c8221 */ /* 0x008fe40000010000 */
[----:B------:R-:W3:Y:S01]  /*20f0*/  LDS R33, [R3+0x90] ;  /* 0x0000900003217984 */ /* 0x000ee20000000800 */
[----:B------:R-:W-:-:S03]  /*2100*/  @!P0 FADD.FTZ R10, R11, R10 ;  /* 0x0000000a0b0a8221 */ /* 0x000fc60000010000 */
[----:B------:R-:W3:Y:S01]  /*2110*/  LDS R32, [R3+0x98] ;  /* 0x0000980003207984 */ /* 0x000ee20000000800 */
[C---:B-1----:R-:W-:Y:S02]  /*2120*/  ISETP.NE.AND P0, PT, R14.reuse, RZ, PT ;  /* 0x000000ff0e00720c */ /* 0x042fe40003f05270 */
[----:B------:R-:W-:Y:S01]  /*2130*/  IADD3 R19, R14, R19, R15 ;  /* 0x000000130e137210 */ /* 0x000fe20007ffe00f */
[----:B------:R-:W1:Y:S01]  /*2140*/  LDS R30, [R3+0x9c] ;  /* 0x00009c00031e7984 */ /* 0x000e620000000800 */
[----:B------:R-:W-:-:S03]  /*2150*/  ISETP.NE.AND P3, PT, R4, RZ, PT ;  /* 0x000000ff0400720c */ /* 0x000fc60003f65270 */
[----:B------:R-:W1:Y:S01]  /*2160*/  LDS R28, [R3+0xa4] ;  /* 0x0000a400031c7984 */ /* 0x000e620000000800 */
[----:B----4-:R-:W-:-:S03]  /*2170*/  @!P1 FADD.FTZ R9, R12, R9 ;  /* 0x000000090c099221 */ /* 0x010fc60000010000 */
[----:B------:R-:W4:Y:S01]  /*2180*/  LDS R34, [R3+0xa8] ;  /* 0x0000a80003227984 */ /* 0x000f220000000800 */
[----:B-----5:R-:W-:-:S03]  /*2190*/  @!P1 FADD.FTZ R21, R10, R21 ;  /* 0x000000150a159221 */ /* 0x020fc60000010000 */
[----:B------:R-:W5:Y:S01]  /*21a0*/  LDS R27, [R3+0xb0] ;  /* 0x0000b000031b7984 */ /* 0x000f620000000800 */
[C---:B------:R-:W-:Y:S02]  /*21b0*/  ISETP.NE.AND P1, PT, R23.reuse, RZ, PT ;  /* 0x000000ff1700720c */ /* 0x040fe40003f25270 */
[----:B------:R-:W-:Y:S01]  /*21c0*/  IADD3 R4, R23, R19, R4 ;  /* 0x0000001317047210 */ /* 0x000fe20007ffe004 */
[----:B------:R-:W5:Y:S01]  /*21d0*/  LDS R25, [R3+0xb4] ;  /* 0x0000b40003197984 */ /* 0x000f620000000800 */
[----:B------:R-:W-:Y:S02]  /*21e0*/  @!P2 FADD.FTZ R24, R9, R24 ;  /* 0x000000180918a221 */ /* 0x000fe40000010000 */
[----:B------:R-:W-:Y:S01]  /*21f0*/  @!P2 FADD.FTZ R22, R21, R22 ;  /* 0x000000161516a221 */ /* 0x000fe20000010000 */
[----:B0-----:R-:W-:Y:S01]  /*2200*/  ISETP.NE.AND P2, PT, R29, RZ, PT ;  /* 0x000000ff1d00720c */ /* 0x001fe20003f45270 */
[----:B------:R-:W-:Y:S02]  /*2210*/  IMAD.IADD R29, R4, 0x1, R29 ;  /* 0x00000001041d7824 */ /* 0x000fe400078e021d */
[----:B--2---:R-:W-:-:S02]  /*2220*/  @!P0 FADD.FTZ R31, R24, R31 ;  /* 0x0000001f181f8221 */ /* 0x004fc40000010000 */
[----:B---3--:R-:W-:Y:S02]  /*2230*/  @!P0 FADD.FTZ R33, R22, R33 ;  /* 0x0000002116218221 */ /* 0x008fe40000010000 */
[----:B------:R-:W-:Y:S02]  /*2240*/  @!P3 FADD.FTZ R32, R31, R32 ;  /* 0x000000201f20b221 */ /* 0x000fe40000010000 */
[----:B-1----:R-:W-:Y:S02]  /*2250*/  @!P3 FADD.FTZ R30, R33, R30 ;  /* 0x0000001e211eb221 */ /* 0x002fe40000010000 */
[----:B------:R-:W-:Y:S02]  /*2260*/  @!P1 FADD.FTZ R28, R32, R28 ;  /* 0x0000001c201c9221 */ /* 0x000fe40000010000 */
[----:B----4-:R-:W-:Y:S02]  /*2270*/  @!P1 FADD.FTZ R34, R30, R34 ;  /* 0x000000221e229221 */ /* 0x010fe40000010000 */
[----:B-----5:R-:W-:-:S02]  /*2280*/  @!P2 FADD.FTZ R27, R28, R27 ;  /* 0x0000001b1c1ba221 */ /* 0x020fc40000010000 */
[----:B------:R-:W-:Y:S01]  /*2290*/  @!P2 FADD.FTZ R25, R34, R25 ;  /* 0x000000192219a221 */ /* 0x000fe20000010000 */
[----:B------:R-:W-:Y:S05]  /*22a0*/  BRA.DIV ~URZ, `(.L_x_1068) ;  /* 0x000010227f007947 */ /* 0x000fea000b800000 */
[----:B------:R0:W1:Y:S02]  /*22b0*/  SHFL.UP PT, R14, R29, 0x1, RZ ;  /* 0x042000001d0e7989 */ /* 0x00006400000e00ff */
.L_x_1072:
[----:B------:R-:W2:Y:S01]  /*22c0*/  S2R R17, SR_LANEID ;  /* 0x0000000000117919 */ /* 0x000ea20000000000 */
[----:B------:R-:W-:Y:S05]  /*22d0*/  BRA.DIV ~URZ, `(.L_x_1069) ;  /* 0x000010727f007947 */ /* 0x000fea000b800000 */
[----:B------:R-:W3:Y:S01]  /*22e0*/  SHFL.UP PT, R10, R25, 0x1, RZ ;  /* 0x04200000190a7989 */ /* 0x000ee200000e00ff */
[----:B------:R-:W-:Y:S02]  /*22f0*/  ISETP.NE.AND P0, PT, R29, RZ, PT ;  /* 0x000000ff1d00720c */ /* 0x000fe40003f05270 */
[----:B--2---:R-:W-:Y:S01]  /*2300*/  ISETP.GE.AND P1, PT, R17, 0x1, PT ;  /* 0x000000011100780c */ /* 0x004fe20003f26270 */
[----:B------:R-:W2:-:S12]  /*2310*/  SHFL.UP PT, R4, R27, 0x1, RZ ;  /* 0x042000001b047989 */ /* 0x000e9800000e00ff */
[----:B01----:R-:W-:-:S05]  /*2320*/  @P1 IADD3 R29, R29, R14, RZ ;  /* 0x0000000e1d1d1210 */ /* 0x003fca0007ffe0ff */
[----:B------:R-:W0:Y:S01]  /*2330*/  SHFL.UP PT, R12, R29, 0x2, RZ ;  /* 0x044000001d0c7989 */ /* 0x000e2200000e00ff */
[----:B---3--:R-:W-:Y:S02]  /*2340*/  FADD.FTZ R10, R25, R10 ;  /* 0x0000000a190a7221 */ /* 0x008fe40000010000 */
[----:B--2---:R-:W-:-:S03]  /*2350*/  FADD.FTZ R4, R27, R4 ;  /* 0x000000041b047221 */ /* 0x004fc60000010000 */
[----:B------:R-:W-:Y:S02]  /*2360*/  FSEL R10, R10, R25, !P0 ;  /* 0x000000190a0a7208 */ /* 0x000fe40004000000 */
[----:B------:R-:W-:Y:S02]  /*2370*/  FSEL R4, R4, R27, !P0 ;  /* 0x0000001b04047208 */ /* 0x000fe40004000000 */
[----:B------:R-:W-:Y:S02]  /*2380*/  FSEL R10, R25, R10, !P1 ;  /* 0x0000000a190a7208 */ /* 0x000fe40004800000 */
[----:B------:R-:W-:Y:S02]  /*2390*/  FSEL R4, R27, R4, !P1 ;  /* 0x000000041b047208 */ /* 0x000fe40004800000 */
[----:B------:R-:W-:Y:S01]  /*23a0*/  ISETP.GE.AND P1, PT, R17, 0x2, PT ;  /* 0x000000021100780c */ /* 0x000fe20003f26270 */
[----:B------:R-:W1:Y:S01]  /*23b0*/  SHFL.UP PT, R11, R10, 0x2, RZ ;  /* 0x044000000a0b7989 */ /* 0x000e6200000e00ff */
[----:B------:R-:W-:-:S03]  /*23c0*/  ISETP.NE.AND P0, PT, R29, RZ, PT ;  /* 0x000000ff1d00720c */ /* 0x000fc60003f05270 */
[----:B------:R-:W2:Y:S08]  /*23d0*/  SHFL.UP PT, R9, R4, 0x2, RZ ;  /* 0x0440000004097989 */ /* 0x000eb000000e00ff */
        /* <DEDUP_REMOVED lines=38> */
.L_x_1073:
[----:B------:R-:W4:Y:S01]  /*2640*/  LDS R25, [R3+0x10] ;  /* 0x0000100003197984 */ /* 0x000f220000000800 */
[----:B------:R-:W-:Y:S02]  /*2650*/  ISETP.NE.AND P1, PT, R0, RZ, PT ;  /* 0x000000ff0000720c */ /* 0x000fe40003f25270 */
[----:B------:R-:W-:Y:S01]  /*2660*/  PLOP3.LUT P0, PT, PT, PT, PT, 0x80, 0x0 ;  /* 0x000000000000781c */ /* 0x000fe20003f0f070 */
[----:B0-----:R-:W0:Y:S04]  /*2670*/  LDS R4, [R3+0x1c] ;  /* 0x00001c0003047984 */ /* 0x001e280000000800 */
[----:B------:R-:W5:Y:S04]  /*2680*/  LDS R13, [R3+0x28] ;  /* 0x00002800030d7984 */ /* 0x000f680000000800 */
[----:B------:R-:W-:Y:S04]  /*2690*/  LDS R11, [R3+0x18] ;  /* 0x00001800030b7984 */ /* 0x000fe80000000800 */
[----:B------:R-:W3:Y:S04]  /*26a0*/  LDS R17, [R3+0x34] ;  /* 0x0000340003117984 */ /* 0x000ee80000000800 */
[----:B------:R-:W2:Y:S04]  /*26b0*/  LDS R18, [R3+0x40] ;  /* 0x0000400003127984 */ /* 0x000ea80000000800 */
[----:B------:R-:W1:Y:S04]  /*26c0*/  LDS R12, [R3+0x14] ;  /* 0x00001400030c7984 */ /* 0x000e680000000800 */
[----:B------:R-:W1:Y:S04]  /*26d0*/  LDS R23, [R3+0x4c] ;  /* 0x00004c0003177984 */ /* 0x000e680000000800 */
[----:B------:R-:W1:Y:S04]  /*26e0*/  LDS R20, [R3+0x58] ;  /* 0x0000580003147984 */ /* 0x000e680000000800 */
[----:B------:R-:W1:Y:S01]  /*26f0*/  LDS R19, [R3+0x64] ;  /* 0x0000640003137984 */ /* 0x000e620000000800 */
[C---:B----4-:R-:W-:Y:S01]  /*2700*/  @P1 ISETP.NE.AND P2, PT, R25.reuse, RZ, PT ;  /* 0x000000ff1900120c */ /* 0x050fe20003f45270 */
[----:B---3--:R-:W-:-:S02]  /*2710*/  @P1 IMAD.IADD R25, R25, 0x1, R14 ;  /* 0x0000000119191824 */ /* 0x008fc400078e020e */
[----:B------:R-:W-:Y:S01]  /*2720*/  LDS R21, [R3+0x70] ;  /* 0x0000700003157984 */ /* 0x000fe20000000800 */
[----:B------:R-:W-:Y:S02]  /*2730*/  @P1 PLOP3.LUT P0, PT, P2, PT, PT, 0x80, 0x0 ;  /* 0x000000000000181c */ /* 0x000fe4000170f070 */
[C---:B0-----:R-:W-:Y:S01]  /*2740*/  IADD3 R24, R4.reuse, R25, RZ ;  /* 0x0000001904187210 */ /* 0x041fe20007ffe0ff */
[----:B------:R-:W0:Y:S01]  /*2750*/  LDS R0, [R3+0x20] ;  /* 0x0000200003007984 */ /* 0x000e220000000800 */
[----:B------:R-:W-:Y:S02]  /*2760*/  ISETP.NE.AND P6, PT, R4, RZ, PT ;  /* 0x000000ff0400720c */ /* 0x000fe40003fc5270 */
[C---:B-----5:R-:W-:Y:S01]  /*2770*/  IADD3 R28, R13.reuse, R24, RZ ;  /* 0x000000180d1c7210 */ /* 0x060fe20007ffe0ff */
[----:B------:R-:W3:Y:S01]  /*2780*/  LDS R4, [R3+0x24] ;  /* 0x0000240003047984 */ /* 0x000ee20000000800 */
[----:B------:R-:W-:-:S03]  /*2790*/  ISETP.NE.AND P5, PT, R13, RZ, PT ;  /* 0x000000ff0d00720c */ /* 0x000fc60003fa5270 */
[----:B------:R-:W-:Y:S01]  /*27a0*/  LDS R22, [R3+0x7c] ;  /* 0x00007c0003167984 */ /* 0x000fe20000000800 */
[C---:B------:R-:W-:Y:S01]  /*27b0*/  IMAD.IADD R29, R17.reuse, 0x1, R28 ;  /* 0x00000001111d7824 */ /* 0x040fe200078e021c */
[----:B------:R-:W-:Y:S01]  /*27c0*/  ISETP.NE.AND P4, PT, R17, RZ, PT ;  /* 0x000000ff1100720c */ /* 0x000fe20003f85270 */
[----:B-1----:R-:W-:Y:S01]  /*27d0*/  @!P0 FADD.FTZ R11, R11, R10 ;  /* 0x0000000a0b0b8221 */ /* 0x002fe20000010000 */
[----:B------:R-:W1:Y:S01]  /*27e0*/  LDS R9, [R3+0x2c] ;  /* 0x00002c0003097984 */ /* 0x000e620000000800 */
[----:B--2---:R-:W-:-:S03]  /*27f0*/  ISETP.NE.AND P3, PT, R18, RZ, PT ;  /* 0x000000ff1200720c */ /* 0x004fc60003f65270 */
[----:B------:R-:W2:Y:S01]  /*2800*/  LDS R10, [R3+0x30] ;  /* 0x00003000030a7984 */ /* 0x000ea20000000800 */
[----:B------:R-:W-:-:S03]  /*2810*/  @!P0 FADD.FTZ R12, R12, R15 ;  /* 0x0000000f0c0c8221 */ /* 0x000fc60000010000 */
[----:B------:R4:W-:Y:S01]  /*2820*/  STS [R3+0x1c], R24 ;  /* 0x00001c1803007388 */ /* 0x0009e20000000800 */
[----:B------:R-:W-:-:S03]  /*2830*/  ISETP.NE.AND P2, PT, R23, RZ, PT ;  /* 0x000000ff1700720c */ /* 0x000fc60003f45270 */
[----:B------:R-:W5:Y:S01]  /*2840*/  LDS R14, [R3+0x38] ;  /* 0x00003800030e7984 */ /* 0x000f620000000800 */
[----:B------:R-:W-:-:S03]  /*2850*/  ISETP.NE.AND P0, PT, R20, RZ, PT ;  /* 0x000000ff1400720c */ /* 0x000fc60003f05270 */
[----:B------:R-:W5:Y:S01]  /*2860*/  LDS R13, [R3+0x3c] ;  /* 0x00003c00030d7984 */ /* 0x000f620000000800 */
[----:B------:R-:W-:Y:S02]  /*2870*/  ISETP.NE.AND P1, PT, R19, RZ, PT ;  /* 0x000000ff1300720c */ /* 0x000fe40003f25270 */
[----:B----4-:R-:W-:Y:S01]  /*2880*/  IADD3 R24, R18, R29, RZ ;  /* 0x0000001d12187210 */ /* 0x010fe20007ffe0ff */
[----:B------:R-:W4:Y:S04]  /*2890*/  LDS R27, [R3+0x88] ;  /* 0x00008800031b7984 */ /* 0x000f280000000800 */
[----:B------:R-:W-:Y:S04]  /*28a0*/  STS [R3+0x10], R25 ;  /* 0x0000101903007388 */ /* 0x000fe80000000800 */
[----:B------:R1:W-:Y:S01]  /*28b0*/  STS [R3+0x28], R28 ;  /* 0x0000281c03007388 */ /* 0x0003e20000000800 */
[----:B0-----:R-:W-:-:S03]  /*28c0*/  @!P6 FADD.FTZ R0, R0, R12 ;  /* 0x0000000c0000e221 */ /* 0x001fc60000010000 */
[----:B------:R-:W0:Y:S01]  /*28d0*/  LDS R15, [R3+0x44] ;  /* 0x00004400030f7984 */ /* 0x000e220000000800 */
[----:B---3--:R-:W-:Y:S01]  /*28e0*/  @!P6 FADD.FTZ R4, R4, R11 ;  /* 0x0000000b0404e221 */ /* 0x008fe20000010000 */
[----:B------:R-:W-:Y:S02]  /*28f0*/  ISETP.NE.AND P6, PT, R21, RZ, PT ;  /* 0x000000ff1500720c */ /* 0x000fe40003fc5270 */
[----:B------:R-:W3:Y:S01]  /*2900*/  LDS R16, [R3+0x48] ;  /* 0x0000480003107984 */ /* 0x000ee20000000800 */
[----:B-1----:R-:W-:-:S03]  /*2910*/  IADD3 R28, R23, R24, RZ ;  /* 0x00000018171c7210 */ /* 0x002fc60007ffe0ff */
[----:B------:R-:W1:Y:S01]  /*2920*/  LDS R25, [R3+0x94] ;  /* 0x0000940003197984 */ /* 0x000e620000000800 */
[----:B------:R-:W-:Y:S02]  /*2930*/  @!P5 FADD.FTZ R9, R9, R0 ;  /* 0x000000000909d221 */ /* 0x000fe40000010000 */
[----:B------:R-:W-:Y:S01]  /*2940*/  IMAD.IADD R30, R20, 0x1, R28 ;  /* 0x00000001141e7824 */ /* 0x000fe200078e021c */
[----:B------:R-:W1:Y:S01]  /*2950*/  LDS R18, [R3+0x50] ;  /* 0x0000500003127984 */ /* 0x000e620000000800 */
[----:B--2---:R-:W-:Y:S01]  /*2960*/  @!P5 FADD.FTZ R10, R10, R4 ;  /* 0x000000040a0ad221 */ /* 0x004fe20000010000 */
[----:B------:R-:W-:Y:S02]  /*2970*/  ISETP.NE.AND P5, PT, R22, RZ, PT ;  /* 0x000000ff1600720c */ /* 0x000fe40003fa5270 */
[----:B------:R-:W2:Y:S01]  /*2980*/  LDS R17, [R3+0x54] ;  /* 0x0000540003117984 */ /* 0x000ea20000000800 */
[----:B------:R-:W-:-:S03]  /*2990*/  IADD3 R32, R19, R30, RZ ;  /* 0x0000001e13207210 */ /* 0x000fc60007ffe0ff */
[----:B------:R-:W2:Y:S01]  /*29a0*/  LDS R23, [R3+0xa0] ;  /* 0x0000a00003177984 */ /* 0x000ea20000000800 */
[----:B-----5:R-:W-:-:S03]  /*29b0*/  @!P4 FADD.FTZ R14, R14, R9 ;  /* 0x000000090e0ec221 */ /* 0x020fc60000010000 */
[----:B------:R-:W-:Y:S01]  /*29c0*/  STS [R3+0x40], R24 ;  /* 0x0000401803007388 */ /* 0x000fe20000000800 */
[----:B------:R-:W-:-:S03]  /*29d0*/  @!P4 FADD.FTZ R13, R13, R10 ;  /* 0x0000000a0d0dc221 */ /* 0x000fc60000010000 */
[----:B------:R-:W5:Y:S01]  /*29e0*/  LDS R19, [R3+0x5c] ;  /* 0x00005c0003137984 */ /* 0x000f620000000800 */
[----:B----4-:R-:W-:-:S03]  /*29f0*/  ISETP.NE.AND P4, PT, R27, RZ, PT ;  /* 0x000000ff1b00720c */ /* 0x010fc60003f85270 */
[----:B------:R-:W4:Y:S04]  /*2a00*/  LDS R20, [R3+0x60] ;  /* 0x0000600003147984 */ /* 0x000f280000000800 */
[----:B------:R-:W4:Y:S04]  /*2a10*/  LDS R24, [R3+0xac] ;  /* 0x0000ac0003187984 */ /* 0x000f280000000800 */
[----:B------:R1:W-:Y:S01]  /*2a20*/  STS [R3+0x4c], R28 ;  /* 0x00004c1c03007388 */ /* 0x0003e20000000800 */
[----:B0-----:R-:W-:-:S03]  /*2a30*/  @!P3 FADD.FTZ R15, R15, R14 ;  /* 0x0000000e0f0fb221 */ /* 0x001fc60000010000 */
[----:B------:R-:W-:Y:S01]  /*2a40*/  STS [R3+0x58], R30 ;  /* 0x0000581e03007388 */ /* 0x000fe20000000800 */
[----:B---3--:R-:W-:-:S03]  /*2a50*/  @!P3 FADD.FTZ R16, R16, R13 ;  /* 0x0000000d1010b221 */ /* 0x008fc60000010000 */
[----:B------:R-:W0:Y:S01]  /*2a60*/  LDS R30, [R3+0x68] ;  /* 0x00006800031e7984 */ /* 0x000e220000000800 */
[----:B-1----:R-:W-:Y:S02]  /*2a70*/  ISETP.NE.AND P3, PT, R25, RZ, PT ;  /* 0x000000ff1900720c */ /* 0x002fe40003f65270 */
[----:B------:R-:W-:Y:S01]  /*2a80*/  IADD3 R28, R21, R32, RZ ;  /* 0x00000020151c7210 */ /* 0x000fe20007ffe0ff */
[----:B------:R1:W-:Y:S01]  /*2a90*/  STS [R3+0x64], R32 ;  /* 0x0000642003007388 */ /* 0x0003e20000000800 */
[----:B------:R-:W-:-:S03]  /*2aa0*/  @!P2 FADD.FTZ R18, R18, R15 ;  /* 0x0000000f1212a221 */ /* 0x000fc60000010000 */
[----:B------:R-:W-:Y:S01]  /*2ab0*/  IMAD.IADD R34, R22, 0x1, R28 ;  /* 0x0000000116227824 */ /* 0x000fe200078e021c */
[----:B------:R-:W-:Y:S01]  /*2ac0*/  STS [R3+0x70], R28 ;  /* 0x0000701c03007388 */ /* 0x000fe20000000800 */
[----:B--2---:R-:W-:Y:S01]  /*2ad0*/  @!P2 FADD.FTZ R17, R17, R16 ;  /* 0x000000101111a221 */ /* 0x004fe20000010000 */
[----:B------:R-:W-:Y:S02]  /*2ae0*/  ISETP.NE.AND P2, PT, R23, RZ, PT ;  /* 0x000000ff1700720c */ /* 0x000fe40003f45270 */
[----:B------:R-:W2:Y:S01]  /*2af0*/  LDS R28, [R3+0x6c] ;  /* 0x00006c00031c7984 */ /* 0x000ea20000000800 */
[----:B-1----:R-:W-:-:S03]  /*2b00*/  IADD3 R32, R27, R34, RZ ;  /* 0x000000221b207210 */ /* 0x002fc60007ffe0ff */
[----:B------:R-:W-:Y:S01]  /*2b10*/  STS [R3+0x18], R11 ;  /* 0x0000180b03007388 */ /* 0x000fe20000000800 */
[----:B------:R-:W-:Y:S01]  /*2b20*/  IADD3 R36, R25, R32, RZ ;  /* 0x0000002019247210 */ /* 0x000fe20007ffe0ff */
[----:B-----5:R-:W-:Y:S02]  /*2b30*/  @!P0 FADD.FTZ R19, R19, R18 ;  /* 0x0000001213138221 */ /* 0x020fe40000010000 */
[----:B------:R-:W1:Y:S02]  /*2b40*/  LDS R21, [R3+0x74] ;  /* 0x0000740003157984 */ /* 0x000e640000000800 */
[----:B------:R-:W-:Y:S02]  /*2b50*/  IMAD.IADD R31, R23, 0x1, R36 ;  /* 0x00000001171f7824 */ /* 0x000fe400078e0224 */
[----:B------:R-:W3:Y:S01]  /*2b60*/  LDS R11, [R3+0x78] ;  /* 0x00007800030b7984 */ /* 0x000ee20000000800 */
[----:B----4-:R-:W-:Y:S01]  /*2b70*/  @!P0 FADD.FTZ R20, R20, R17 ;  /* 0x0000001114148221 */ /* 0x010fe20000010000 */
[----:B------:R-:W-:-:S02]  /*2b80*/  ISETP.NE.AND P0, PT, R24, RZ, PT ;  /* 0x000000ff1800720c */ /* 0x000fc40003f05270 */
[----:B------:R-:W-:Y:S01]  /*2b90*/  STS [R3+0x14], R12 ;  /* 0x0000140c03007388 */ /* 0x000fe20000000800 */
[----:B------:R-:W-:-:S03]  /*2ba0*/  IADD3 R33, R24, R31, RZ ;  /* 0x0000001f18217210 */ /* 0x000fc60007ffe0ff */
[----:B------:R-:W4:Y:S04]  /*2bb0*/  LDS R22, [R3+0x80] ;  /* 0x0000800003167984 */ /* 0x000f280000000800 */
[----:B------:R-:W5:Y:S01]  /*2bc0*/  LDS R12, [R3+0x84] ;  /* 0x00008400030c7984 */ /* 0x000f620000000800 */
[----:B0-----:R-:W-:-:S03]  /*2bd0*/  @!P1 FADD.FTZ R30, R30, R19 ;  /* 0x000000131e1e9221 */ /* 0x001fc60000010000 */
[----:B------:R-:W0:Y:S04]  /*2be0*/  LDS R23, [R3+0x8c] ;  /* 0x00008c0003177984 */ /* 0x000e280000000800 */
[----:B------:R-:W0:Y:S04]  /*2bf0*/  LDS R25, [R3+0x90] ;  /* 0x0000900003197984 */ /* 0x000e280000000800 */
[----:B------:R-:W-:Y:S04]  /*2c00*/  STS [R3+0x7c], R34 ;  /* 0x00007c2203007388 */ /* 0x000fe80000000800 */
[----:B------:R-:W-:Y:S01]  /*2c10*/  STS [R3+0x88], R32 ;  /* 0x0000882003007388 */ /* 0x000fe20000000800 */
[----:B--2---:R-:W-:-:S03]  /*2c20*/  @!P1 FADD.FTZ R28, R28, R20 ;  /* 0x000000141c1c9221 */ /* 0x004fc60000010000 */
[----:B------:R-:W2:Y:S04]  /*2c30*/  LDS R32, [R3+0x98] ;  /* 0x0000980003207984 */ /* 0x000ea80000000800 */
[----:B------:R-:W2:Y:S01]  /*2c40*/  LDS R34, [R3+0x9c] ;  /* 0x00009c0003227984 */ /* 0x000ea20000000800 */
[----:B-1----:R-:W-:-:S03]  /*2c50*/  @!P6 FADD.FTZ R21, R21, R30 ;  /* 0x0000001e1515e221 */ /* 0x002fc60000010000 */
[----:B------:R-:W1:Y:S01]  /*2c60*/  LDS R24, [R3+0xa4] ;  /* 0x0000a40003187984 */ /* 0x000e620000000800 */
[----:B---3--:R-:W-:-:S03]  /*2c70*/  @!P6 FADD.FTZ R11, R11, R28 ;  /* 0x0000001c0b0be221 */ /* 0x008fc60000010000 */
[----:B------:R-:W3:Y:S04]  /*2c80*/  LDS R27, [R3+0xa8] ;  /* 0x0000a800031b7984 */ /* 0x000ee80000000800 */
[----:B------:R-:W-:Y:S01]  /*2c90*/  STS [R3+0x34], R29 ;  /* 0x0000341d03007388 */ /* 0x000fe20000000800 */
[----:B----4-:R-:W-:-:S03]  /*2ca0*/  @!P5 FADD.FTZ R22, R22, R21 ;  /* 0x000000151616d221 */ /* 0x010fc60000010000 */
[----:B------:R-:W-:Y:S01]  /*2cb0*/  STS [R3+0x94], R36 ;  /* 0x0000942403007388 */ /* 0x000fe20000000800 */
[----:B-----5:R-:W-:-:S03]  /*2cc0*/  @!P5 FADD.FTZ R12, R12, R11 ;  /* 0x0000000b0c0cd221 */ /* 0x020fc60000010000 */
[----:B------:R-:W4:Y:S01]  /*2cd0*/  LDS R29, [R3+0xb0] ;  /* 0x0000b000031d7984 */ /* 0x000f220000000800 */
[----:B0-----:R-:W-:-:S03]  /*2ce0*/  @!P4 FADD.FTZ R23, R23, R22 ;  /* 0x000000161717c221 */ /* 0x001fc60000010000 */
[----:B------:R-:W0:Y:S01]  /*2cf0*/  LDS R36, [R3+0xb4] ;  /* 0x0000b40003247984 */ /* 0x000e220000000800 */
[----:B------:R-:W-:-:S03]  /*2d00*/  @!P4 FADD.FTZ R25, R25, R12 ;  /* 0x0000000c1919c221 */ /* 0x000fc60000010000 */
[----:B------:R0:W-:Y:S04]  /*2d10*/  STS [R3+0xa0], R31 ;  /* 0x0000a01f03007388 */ /* 0x0001e80000000800 */
[----:B------:R0:W-:Y:S01]  /*2d20*/  STS [R3+0xac], R33 ;  /* 0x0000ac2103007388 */ /* 0x0001e20000000800 */
[----:B--2---:R-:W-:-:S03]  /*2d30*/  @!P3 FADD.FTZ R32, R32, R23 ;  /* 0x000000172020b221 */ /* 0x004fc60000010000 */
[----:B------:R2:W-:Y:S01]  /*2d40*/  STS [R3+0x20], R0 ;  /* 0x0000200003007388 */ /* 0x0005e20000000800 */
[----:B------:R-:W-:-:S03]  /*2d50*/  @!P3 FADD.FTZ R34, R34, R25 ;  /* 0x000000192222b221 */ /* 0x000fc60000010000 */
[----:B------:R2:W-:Y:S01]  /*2d60*/  STS [R3+0x24], R4 ;  /* 0x0000240403007388 */ /* 0x0005e20000000800 */
[----:B-1----:R-:W-:-:S03]  /*2d70*/  @!P2 FADD.FTZ R24, R24, R32 ;  /* 0x000000201818a221 */ /* 0x002fc60000010000 */
[----:B------:R2:W-:Y:S01]  /*2d80*/  STS [R3+0x2c], R9 ;  /* 0x00002c0903007388 */ /* 0x0005e20000000800 */
[----:B---3--:R-:W-:-:S03]  /*2d90*/  @!P2 FADD.FTZ R27, R27, R34 ;  /* 0x000000221b1ba221 */ /* 0x008fc60000010000 */
[----:B------:R2:W-:Y:S04]  /*2da0*/  STS [R3+0x30], R10 ;  /* 0x0000300a03007388 */ /* 0x0005e80000000800 */
[----:B------:R2:W-:Y:S04]  /*2db0*/  STS [R3+0x38], R14 ;  /* 0x0000380e03007388 */ /* 0x0005e80000000800 */
[----:B------:R2:W-:Y:S01]  /*2dc0*/  STS [R3+0x3c], R13 ;  /* 0x00003c0d03007388 */ /* 0x0005e20000000800 */
[----:B----4-:R-:W-:-:S03]  /*2dd0*/  @!P0 FADD.FTZ R29, R29, R24 ;  /* 0x000000181d1d8221 */ /* 0x010fc60000010000 */
[----:B------:R2:W-:Y:S01]  /*2de0*/  STS [R3+0x44], R15 ;  /* 0x0000440f03007388 */ /* 0x0005e20000000800 */
[----:B0-----:R-:W-:-:S03]  /*2df0*/  @!P0 FADD.FTZ R36, R36, R27 ;  /* 0x0000001b24248221 */ /* 0x001fc60000010000 */
        /* <DEDUP_REMOVED lines=19> */
.L_x_1067:
[----:B0-----:R-:W-:Y:S05]  /*2f30*/  BSYNC B0 ;  /* 0x0000000000007941 */ /* 0x001fea0003800000 */
.L_x_1066:
[----:B--2---:R-:W0:Y:S01]  /*2f40*/  S2R R13, SR_TID.X ;  /* 0x00000000000d7919 */ /* 0x004e220000002100 */
[----:B------:R-:W-:Y:S01]  /*2f50*/  IMAD R0, R26, c[0x0][0x204], RZ ;  /* 0x000081001a007a24 */ /* 0x000fe200078e02ff */
[----:B------:R-:W-:Y:S04]  /*2f60*/  WARPSYNC 0xffffffff ;  /* 0xffffffff00007948 */ /* 0x000fe80003800000 */
[----:B0-----:R-:W-:-:S02]  /*2f70*/  LEA R0, R13, -R0, 0x1 ;  /* 0x800000000d007211 */ /* 0x001fc400078e08ff */
        /* <DEDUP_REMOVED lines=21> */
[----:B-1----:R-:W-:-:S05]  /*30d0*/  IMAD.SHL.U32 R3, R3, 0x2, RZ ;  /* 0x0000000203037824 */ /* 0x002fca00078e00ff */
[C---:B------:R-:W-:Y:S01]  /*30e0*/  IADD3 R9, R3.reuse, 0x1, RZ ;  /* 0x0000000103097810 */ /* 0x040fe20007ffe0ff */
[----:B------:R-:W-:-:S04]  /*30f0*/  IMAD R3, R3, c[0x0][0x1f0], R0 ;  /* 0x00007c0003037a24 */ /* 0x000fc800078e0200 */
[----:B------:R-:W-:Y:S02]  /*3100*/  IMAD R9, R9, c[0x0][0x1f0], R0 ;  /* 0x00007c0009097a24 */ /* 0x000fe400078e0200 */
[----:B------:R-:W-:-:S04]  /*3110*/  IMAD.WIDE R2, R3, R10, c[0x0][0x1b8] ;  /* 0x00006e0003027625 */ /* 0x000fc800078e020a */
[----:B------:R-:W-:Y:S01]  /*3120*/  IMAD.WIDE R10, R9, R10, c[0x0][0x1b8] ;  /* 0x00006e00090a7625 */ /* 0x000fe200078e020a */
[----:B0-----:R0:W-:Y:S04]  /*3130*/  RED.E.ADD.F32.FTZ.RN.STRONG.GPU [R2.64], R12 ;  /* 0x0000000c0200798e */ /* 0x0011e8000c10e788 */
[----:B------:R0:W-:Y:S02]  /*3140*/  RED.E.ADD.F32.FTZ.RN.STRONG.GPU [R10.64], R13 ;  /* 0x0000000d0a00798e */ /* 0x0001e4000c10e788 */
.L_x_1071:
[----:B------:R-:W-:Y:S05]  /*3150*/  BSYNC B0 ;  /* 0x0000000000007941 */ /* 0x000fea0003800000 */
.L_x_1070:
[----:B------:R-:W-:Y:S05]  /*3160*/  @P1 EXIT ;  /* 0x000000000000194d */ /* 0x000fea0003800000 */
[----:B------:R-:W-:Y:S01]  /*3170*/  MOV R0, c[0x0][0x1c0] ;  /* 0x0000700000007a02 */ /* 0x000fe20000000f00 */
[----:B------:R-:W-:Y:S02]  /*3180*/  ULDC.64 UR4, c[0x0][0x1d8] ;  /* 0x0000760000047ab9 */ /* 0x000fe40000000a00 */
[----:B------:R-:W-:Y:S02]  /*3190*/  USHF.L.U32 UR7, UR4, 0x2, URZ ;  /* 0x0000000204077899 */ /* 0x000fe4000800063f */
[----:B------:R-:W-:Y:S01]  /*31a0*/  IMAD R0, R0, c[0x0][0x1f0], RZ ;  /* 0x00007c0000007a24 */ /* 0x000fe200078e02ff */
[----:B------:R-:W-:-:S02]  /*31b0*/  UMOV UR6, 0x2 ;  /* 0x0000000200067882 */ /* 0x000fc40000000000 */
[----:B------:R-:W-:Y:S01]  /*31c0*/  USHF.L.U64.HI UR4, UR4, UR6, UR5 ;  /* 0x0000000604047299 */ /* 0x000fe20008010205 */
[----:B0-----:R-:W-:-:S05]  /*31d0*/  IMAD.SHL.U32 R3, R0, 0x2, RZ ;  /* 0x0000000200037824 */ /* 0x001fca00078e00ff */
        /* <DEDUP_REMOVED lines=15> */
.L_x_1068:
[----:B------:R-:W-:Y:S01]  /*32d0*/  HFMA2.MMA R9, -RZ, RZ, 0, 0 ;  /* 0x00000000ff097435 */ /* 0x000fe200000001ff */
[----:B------:R-:W-:Y:S01]  /*32e0*/  MOV R13, R29 ;  /* 0x0000001d000d7202 */ /* 0x000fe20000000f00 */
[----:B------:R-:W-:Y:S01]  /*32f0*/  IMAD.MOV.U32 R12, RZ, RZ, 0x1 ;  /* 0x00000001ff0c7424 */ /* 0x000fe200078e00ff */
[----:B------:R-:W-:-:S02]  /*3300*/  MOV R4, 0xffffffff ;  /* 0xffffffff00047802 */ /* 0x000fc40000000f00 */
[----:B------:R-:W-:Y:S02]  /*3310*/  MOV R10, 0x3330 ;  /* 0x00003330000a7802 */ /* 0x000fe40000000f00 */
[----:B------:R-:W-:Y:S05]  /*3320*/  CALL.REL.NOINC `($__internal_5_$__cuda_sm70_shflsync_up) ;  /* 0x000009b000007944 */ /* 0x000fea0003c00000 */
[----:B-1----:R-:W-:Y:S01]  /*3330*/  IMAD.MOV.U32 R14, RZ, RZ, R4 ;  /* 0x000000ffff0e7224 */ /* 0x002fe200078e0004 */
[----:B0-----:R-:W-:Y:S05]  /*3340*/  BRA `(.L_x_1072) ;  /* 0xffffef7000007947 */ /* 0x001fea000383ffff */
.L_x_1069:
[----:B------:R-:W-:Y:S01]  /*3350*/  HFMA2.MMA R12, -RZ, RZ, 0, 5.9604644775390625e-08 ;  /* 0x00000001ff0c7435 */ /* 0x000fe200000001ff */
[----:B------:R-:W-:Y:S01]  /*3360*/  MOV R13, R27 ;  /* 0x0000001b000d7202 */ /* 0x000fe20000000f00 */
[----:B------:R-:W-:Y:S01]  /*3370*/  IMAD.MOV.U32 R9, RZ, RZ, RZ ;  /* 0x000000ffff097224 */ /* 0x000fe200078e00ff */
[----:B------:R-:W-:Y:S02]  /*3380*/  MOV R4, 0xffffffff ;  /* 0xffffffff00047802 */ /* 0x000fe40000000f00 */
[----:B------:R-:W-:Y:S02]  /*3390*/  MOV R10, 0x33b0 ;  /* 0x000033b0000a7802 */ /* 0x000fe40000000f00 */
[----:B012---:R-:W-:Y:S05]  /*33a0*/  CALL.REL.NOINC `($__internal_5_$__cuda_sm70_shflsync_up) ;  /* 0x0000093000007944 */ /* 0x007fea0003c00000 */
[----:B0-----:R-:W-:Y:S01]  /*33b0*/  HFMA2.MMA R12, -RZ, RZ, 0, 5.9604644775390625e-08 ;  /* 0x00000001ff0c7435 */ /* 0x001fe200000001ff */
[----:B-1----:R-:W-:Y:S01]  /*33c0*/  MOV R16, R4 ;  /* 0x0000000400107202 */ /* 0x002fe20000000f00 */
[----:B------:R-:W-:Y:S01]  /*33d0*/  IMAD.MOV.U32 R13, RZ, RZ, R25 ;  /* 0x000000ffff0d7224 */ /* 0x000fe200078e0019 */
[----:B------:R-:W-:Y:S01]  /*33e0*/  MOV R9, RZ ;  /* 0x000000ff00097202 */ /* 0x000fe20000000f00 */
[----:B------:R-:W-:Y:S01]  /*33f0*/  IMAD.MOV.U32 R4, RZ, RZ, -0x1 ;  /* 0xffffffffff047424 */ /* 0x000fe200078e00ff */
[----:B------:R-:W-:-:S02]  /*3400*/  MOV R10, 0x3420 ;  /* 0x00003420000a7802 */ /* 0x000fc40000000f00 */
[----:B------:R-:W-:Y:S05]  /*3410*/  CALL.REL.NOINC `($__internal_5_$__cuda_sm70_shflsync_up) ;  /* 0x000008c000007944 */ /* 0x000fea0003c00000 */
[----:B------:R-:W-:Y:S01]  /*3420*/  FADD.FTZ R10, R27, R16 ;  /* 0x000000101b0a7221 */ /* 0x000fe20000010000 */
[----:B------:R-:W-:Y:S01]  /*3430*/  ISETP.NE.AND P0, PT, R29, RZ, PT ;  /* 0x000000ff1d00720c */ /* 0x000fe20003f05270 */
[----:B-1----:R-:W-:Y:S01]  /*3440*/  FADD.FTZ R4, R25, R4 ;  /* 0x0000000419047221 */ /* 0x002fe20000010000 */
[----:B------:R-:W-:Y:S01]  /*3450*/  IADD3 R14, R29, R14, RZ ;  /* 0x0000000e1d0e7210 */ /* 0x000fe20007ffe0ff */
[----:B0-----:R-:W-:Y:S01]  /*3460*/  HFMA2.MMA R12, -RZ, RZ, 0, 1.1920928955078125e-07 ;  /* 0x00000002ff0c7435 */ /* 0x001fe200000001ff */
[----:B------:R-:W-:Y:S01]  /*3470*/  ISETP.GE.AND P1, PT, R17, 0x1, PT ;  /* 0x000000011100780c */ /* 0x000fe20003f26270 */
[----:B------:R-:W-:Y:S01]  /*3480*/  IMAD.MOV.U32 R9, RZ, RZ, RZ ;  /* 0x000000ffff097224 */ /* 0x000fe200078e00ff */
[----:B------:R-:W-:-:S02]  /*3490*/  FSEL R10, R10, R27, !P0 ;  /* 0x0000001b0a0a7208 */ /* 0x000fc40004000000 */
[----:B------:R-:W-:Y:S02]  /*34a0*/  FSEL R4, R4, R25, !P0 ;  /* 0x0000001904047208 */ /* 0x000fe40004000000 */
[----:B------:R-:W-:Y:S02]  /*34b0*/  SEL R29, R29, R14, !P1 ;  /* 0x0000000e1d1d7207 */ /* 0x000fe40004800000 */
[----:B------:R-:W-:Y:S02]  /*34c0*/  FSEL R16, R27, R10, !P1 ;  /* 0x0000000a1b107208 */ /* 0x000fe40004800000 */
[----:B------:R-:W-:Y:S02]  /*34d0*/  FSEL R25, R25, R4, !P1 ;  /* 0x0000000419197208 */ /* 0x000fe40004800000 */
[----:B------:R-:W-:Y:S02]  /*34e0*/  MOV R4, 0xffffffff ;  /* 0xffffffff00047802 */ /* 0x000fe40000000f00 */
[----:B------:R-:W-:-:S02]  /*34f0*/  MOV R13, R29 ;  /* 0x0000001d000d7202 */ /* 0x000fc40000000f00 */
[----:B------:R-:W-:Y:S02]  /*3500*/  MOV R10, 0x3520 ;  /* 0x00003520000a7802 */ /* 0x000fe40000000f00 */
[----:B------:R-:W-:Y:S05]  /*3510*/  CALL.REL.NOINC `($__internal_5_$__cuda_sm70_shflsync_up) ;  /* 0x000007c000007944 */ /* 0x000fea0003c00000 */
[----:B0-----:R-:W-:Y:S01]  /*3520*/  HFMA2.MMA R12, -RZ, RZ, 0, 1.1920928955078125e-07 ;  /* 0x00000002ff0c7435 */ /* 0x001fe200000001ff */
[----:B-1----:R-:W-:Y:S01]  /*3530*/  IMAD.MOV.U32 R14, RZ, RZ, R4 ;  /* 0x000000ffff0e7224 */ /* 0x002fe200078e0004 */
[----:B------:R-:W-:Y:S01]  /*3540*/  MOV R13, R16 ;  /* 0x00000010000d7202 */ /* 0x000fe20000000f00 */
[----:B------:R-:W-:Y:S01]  /*3550*/  IMAD.MOV.U32 R9, RZ, RZ, RZ ;  /* 0x000000ffff097224 */ /* 0x000fe200078e00ff */
[----:B------:R-:W-:Y:S02]  /*3560*/  MOV R4, 0xffffffff ;  /* 0xffffffff00047802 */ /* 0x000fe40000000f00 */
[----:B------:R-:W-:Y:S02]  /*3570*/  MOV R10, 0x3590 ;  /* 0x00003590000a7802 */ /* 0x000fe40000000f00 */
[----:B------:R-:W-:Y:S05]  /*3580*/  CALL.REL.NOINC `($__internal_5_$__cuda_sm70_shflsync_up) ;  /* 0x0000075000007944 */ /* 0x000fea0003c00000 */
[----:B0-----:R-:W-:Y:S01]  /*3590*/  HFMA2.MMA R12, -RZ, RZ, 0, 1.1920928955078125e-07 ;  /* 0x00000002ff0c7435 */ /* 0x001fe200000001ff */
[----:B-1----:R-:W-:Y:S01]  /*35a0*/  MOV R15, R4 ;  /* 0x00000004000f7202 */ /* 0x002fe20000000f00 */
[----:B------:R-:W-:Y:S01]  /*35b0*/  IMAD.MOV.U32 R13, RZ, RZ, R25 ;  /* 0x000000ffff0d7224 */ /* 0x000fe200078e0019 */
[----:B------:R-:W-:Y:S01]  /*35c0*/  MOV R9, RZ ;  /* 0x000000ff00097202 */ /* 0x000fe20000000f00 */
[----:B------:R-:W-:Y:S01]  /*35d0*/  IMAD.MOV.U32 R4, RZ, RZ, -0x1 ;  /* 0xffffffffff047424 */ /* 0x000fe200078e00ff */
[----:B------:R-:W-:-:S02]  /*35e0*/  MOV R10, 0x3600 ;  /* 0x00003600000a7802 */ /* 0x000fc40000000f00 */
[----:B------:R-:W-:Y:S05]  /*35f0*/  CALL.REL.NOINC `($__internal_5_$__cuda_sm70_shflsync_up) ;  /* 0x000006e000007944 */ /* 0x000fea0003c00000 */
[----:B------:R-:W-:Y:S01]  /*3600*/  ISETP.GE.AND P1, PT, R17, 0x2, PT ;  /* 0x000000021100780c */ /* 0x000fe20003f26270 */
[----:B0-----:R-:W-:Y:S01]  /*3610*/  FADD.FTZ R9, R15, R16 ;  /* 0x000000100f097221 */ /* 0x001fe20000010000 */
[----:B------:R-:W-:Y:S01]  /*3620*/  ISETP.NE.AND P0, PT, R29, RZ, PT ;  /* 0x000000ff1d00720c */ /* 0x000fe20003f05270 */
[----:B-1----:R-:W-:Y:S01]  /*3630*/  FADD.FTZ R4, R25, R4 ;  /* 0x0000000419047221 */ /* 0x002fe20000010000 */
[----:B------:R-:W-:Y:S01]  /*3640*/  HFMA2.MMA R12, -RZ, RZ, 0, 2.384185791015625e-07 ;  /* 0x00000004ff0c7435 */ /* 0x000fe200000001ff */
[----:B------:R-:W-:-:S08]  /*3650*/  MOV R10, 0x36d0 ;  /* 0x000036d0000a7802 */ /* 0x000fd00000000f00 */
[----:B------:R-:W-:Y:S02]  /*3660*/  @P1 IADD3 R29, R14, R29, RZ ;  /* 0x0000001d0e1d1210 */ /* 0x000fe40007ffe0ff */
[----:B------:R-:W-:Y:S01]  /*3670*/  @P1 FSEL R16, R9, R16, !P0 ;  /* 0x0000001009101208 */ /* 0x000fe20004000000 */
[----:B------:R-:W-:Y:S01]  /*3680*/  IMAD.MOV.U32 R9, RZ, RZ, RZ ;  /* 0x000000ffff097224 */ /* 0x000fe200078e00ff */
[----:B------:R-:W-:Y:S02]  /*3690*/  @P1 FSEL R25, R4, R25, !P0 ;  /* 0x0000001904191208 */ /* 0x000fe40004000000 */
[----:B------:R-:W-:Y:S02]  /*36a0*/  MOV R4, 0xffffffff ;  /* 0xffffffff00047802 */ /* 0x000fe40000000f00 */
[----:B------:R-:W-:Y:S02]  /*36b0*/  MOV R13, R29 ;  /* 0x0000001d000d7202 */ /* 0x000fe40000000f00 */
[----:B------:R-:W-:Y:S05]  /*36c0*/  CALL.REL.NOINC `($__internal_5_$__cuda_sm70_shflsync_up) ;  /* 0x0000061000007944 */ /* 0x000fea0003c00000 */
[----:B0-----:R-:W-:Y:S01]  /*36d0*/  HFMA2.MMA R12, -RZ, RZ, 0, 2.384185791015625e-07 ;  /* 0x00000004ff0c7435 */ /* 0x001fe200000001ff */
[----:B-1----:R-:W-:Y:S01]  /*36e0*/  IMAD.MOV.U32 R14, RZ, RZ, R4 ;  /* 0x000000ffff0e7224 */ /* 0x002fe200078e0004 */
[----:B------:R-:W-:Y:S01]  /*36f0*/  MOV R13, R16 ;  /* 0x00000010000d7202 */ /* 0x000fe20000000f00 */
[----:B------:R-:W-:Y:S01]  /*3700*/  IMAD.MOV.U32 R9, RZ, RZ, RZ ;  /* 0x000000ffff097224 */ /* 0x000fe200078e00ff */
[----:B------:R-:W-:-:S02]  /*3710*/  MOV R4, 0xffffffff ;  /* 0xffffffff00047802 */ /* 0x000fc40000000f00 */
[----:B------:R-:W-:Y:S02]  /*3720*/  MOV R10, 0x3740 ;  /* 0x00003740000a7802 */ /* 0x000fe40000000f00 */
[----:B------:R-:W-:Y:S05]  /*3730*/  CALL.REL.NOINC `($__internal_5_$__cuda_sm70_shflsync_up) ;  /* 0x000005a000007944 */ /* 0x000fea0003c00000 */
[----:B0-----:R-:W-:Y:S01]  /*3740*/  HFMA2.MMA R12, -RZ, RZ, 0, 2.384185791015625e-07 ;  /* 0x00000004ff0c7435 */ /* 0x001fe200000001ff */
[----:B-1----:R-:W-:Y:S01]  /*3750*/  MOV R15, R4 ;  /* 0x00000004000f7202 */ /* 0x002fe20000000f00 */
[----:B------:R-:W-:Y:S01]  /*3760*/  IMAD.MOV.U32 R13, RZ, RZ, R25 ;  /* 0x000000ffff0d7224 */ /* 0x000fe200078e0019 */
[----:B------:R-:W-:Y:S01]  /*3770*/  MOV R9, RZ ;  /* 0x000000ff00097202 */ /* 0x000fe20000000f00 */
[----:B------:R-:W-:Y:S01]  /*3780*/  IMAD.MOV.U32 R4, RZ, RZ, -0x1 ;  /* 0xffffffffff047424 */ /* 0x000fe200078e00ff */
[----:B------:R-:W-:Y:S02]  /*3790*/  MOV R10, 0x37b0 ;  /* 0x000037b0000a7802 */ /* 0x000fe40000000f00 */
[----:B------:R-:W-:Y:S05]  /*37a0*/  CALL.REL.NOINC `($__internal_5_$__cuda_sm70_shflsync_up) ;  /* 0x0000053000007944 */ /* 0x000fea0003c00000 */
[----:B------:R-:W-:Y:S01]  /*37b0*/  ISETP.GE.AND P1, PT, R17, 0x4, PT ;  /* 0x000000041100780c */ /* 0x000fe20003f26270 */
[----:B0-----:R-:W-:Y:S01]  /*37c0*/  FADD.FTZ R9, R15, R16 ;  /* 0x000000100f097221 */ /* 0x001fe20000010000 */
[----:B------:R-:W-:Y:S01]  /*37d0*/  ISETP.NE.AND P0, PT, R29, RZ, PT ;  /* 0x000000ff1d00720c */ /* 0x000fe20003f05270 */
[----:B-1----:R-:W-:Y:S01]  /*37e0*/  FADD.FTZ R4, R25, R4 ;  /* 0x0000000419047221 */ /* 0x002fe20000010000 */
[----:B------:R-:W-:Y:S01]  /*37f0*/  HFMA2.MMA R12, -RZ, RZ, 0, 4.76837158203125e-07 ;  /* 0x00000008ff0c7435 */ /* 0x000fe200000001ff */
        /* <DEDUP_REMOVED lines=8> */
[----:B0-----:R-:W-:Y:S01]  /*3880*/  HFMA2.MMA R12, -RZ, RZ, 0, 4.76837158203125e-07 ;  /* 0x00000008ff0c7435 */ /* 0x001fe200000001ff */
[----:B-1----:R-:W-:Y:S01]  /*3890*/  IMAD.MOV.U32 R14, RZ, RZ, R4 ;  /* 0x000000ffff0e7224 */ /* 0x002fe200078e0004 */
[----:B------:R-:W-:Y:S01]  /*38a0*/  MOV R13, R16 ;  /* 0x00000010000d7202 */ /* 0x000fe20000000f00 */
[----:B------:R-:W-:Y:S01]  /*38b0*/  IMAD.MOV.U32 R9, RZ, RZ, RZ ;  /* 0x000000ffff097224 */ /* 0x000fe200078e00ff */
[----:B------:R-:W-:-:S02]  /*38c0*/  MOV R4, 0xffffffff ;  /* 0xffffffff00047802 */ /* 0x000fc40000000f00 */
[----:B------:R-:W-:Y:S02]  /*38d0*/  MOV R10, 0x38f0 ;  /* 0x000038f0000a7802 */ /* 0x000fe40000000f00 */
[----:B------:R-:W-:Y:S05]  /*38e0*/  CALL.REL.NOINC `($__internal_5_$__cuda_sm70_shflsync_up) ;  /* 0x000003f000007944 */ /* 0x000fea0003c00000 */
[----:B0-----:R-:W-:Y:S01]  /*38f0*/  HFMA2.MMA R12, -RZ, RZ, 0, 4.76837158203125e-07 ;  /* 0x00000008ff0c7435 */ /* 0x001fe200000001ff */
        /* <DEDUP_REMOVED lines=10> */
[----:B------:R-:W-:Y:S01]  /*39a0*/  HFMA2.MMA R12, -RZ, RZ, 0, 9.5367431640625e-07 ;  /* 0x00000010ff0c7435 */ /* 0x000fe200000001ff */
        /* <DEDUP_REMOVED lines=8> */
[----:B0-----:R-:W-:Y:S01]  /*3a30*/  HFMA2.MMA R12, -RZ, RZ, 0, 9.5367431640625e-07 ;  /* 0x00000010ff0c7435 */ /* 0x001fe200000001ff */
[----:B-1----:R-:W-:Y:S01]  /*3a40*/  IMAD.MOV.U32 R14, RZ, RZ, R4 ;  /* 0x000000ffff0e7224 */ /* 0x002fe200078e0004 */
[----:B------:R-:W-:Y:S01]  /*3a50*/  MOV R13, R16 ;  /* 0x00000010000d7202 */ /* 0x000fe20000000f00 */
[----:B------:R-:W-:Y:S01]  /*3a60*/  IMAD.MOV.U32 R9, RZ, RZ, RZ ;  /* 0x000000ffff097224 */ /* 0x000fe200078e00ff */
[----:B------:R-:W-:-:S02]  /*3a70*/  MOV R4, 0xffffffff ;  /* 0xffffffff00047802 */ /* 0x000fc40000000f00 */
[----:B------:R-:W-:Y:S02]  /*3a80*/  MOV R10, 0x3aa0 ;  /* 0x00003aa0000a7802 */ /* 0x000fe40000000f00 */
[----:B------:R-:W-:Y:S05]  /*3a90*/  CALL.REL.NOINC `($__internal_5_$__cuda_sm70_shflsync_up) ;  /* 0x0000024000007944 */ /* 0x000fea0003c00000 */
[----:B0-----:R-:W-:Y:S01]  /*3aa0*/  HFMA2.MMA R12, -RZ, RZ, 0, 9.5367431640625e-07 ;  /* 0x00000010ff0c7435 */ /* 0x001fe200000001ff */
[----:B-1----:R-:W-:Y:S01]  /*3ab0*/  MOV R15, R4 ;  /* 0x00000004000f7202 */ /* 0x002fe20000000f00 */
[----:B------:R-:W-:Y:S01]  /*3ac0*/  IMAD.MOV.U32 R13, RZ, RZ, R25 ;  /* 0x000000ffff0d7224 */ /* 0x000fe200078e0019 */
[----:B------:R-:W-:Y:S01]  /*3ad0*/  MOV R9, RZ ;  /* 0x000000ff00097202 */ /* 0x000fe20000000f00 */
[----:B------:R-:W-:Y:S01]  /*3ae0*/  IMAD.MOV.U32 R4, RZ, RZ, -0x1 ;  /* 0xffffffffff047424 */ /* 0x000fe200078e00ff */
[----:B------:R-:W-:Y:S02]  /*3af0*/  MOV R10, 0x3b10 ;  /* 0x00003b10000a7802 */ /* 0x000fe40000000f00 */
[----:B------:R-:W-:Y:S05]  /*3b00*/  CALL.REL.NOINC `($__internal_5_$__cuda_sm70_shflsync_up) ;  /* 0x000001d000007944 */ /* 0x000fea0003c00000 */
[----:B------:R-:W-:Y:S01]  /*3b10*/  ISETP.GE.AND P1, PT, R17, 0x10, PT ;  /* 0x000000101100780c */ /* 0x000fe20003f26270 */
[----:B-1----:R-:W-:Y:S01]  /*3b20*/  FADD.FTZ R4, R25, R4 ;  /* 0x0000000419047221 */ /* 0x002fe20000010000 */
[----:B------:R-:W-:Y:S01]  /*3b30*/  ISETP.NE.AND P0, PT, R29, RZ, PT ;  /* 0x000000ff1d00720c */ /* 0x000fe20003f05270 */
[----:B------:R-:W-:Y:S01]  /*3b40*/  FADD.FTZ R15, R15, R16 ;  /* 0x000000100f0f7221 */ /* 0x000fe20000010000 */
[----:B0-----:R-:W-:Y:S01]  /*3b50*/  HFMA2.MMA R12, -RZ, RZ, 0, 5.9604644775390625e-08 ;  /* 0x00000001ff0c7435 */ /* 0x001fe200000001ff */
[----:B------:R-:W-:Y:S01]  /*3b60*/  IMAD.MOV.U32 R9, RZ, RZ, RZ ;  /* 0x000000ffff097224 */ /* 0x000fe200078e00ff */
[----:B------:R-:W-:-:S07]  /*3b70*/  MOV R10, 0x3be0 ;  /* 0x00003be0000a7802 */ /* 0x000fce0000000f00 */
[----:B------:R-:W-:Y:S02]  /*3b80*/  @P1 IADD3 R29, R14, R29, RZ ;  /* 0x0000001d0e1d1210 */ /* 0x000fe40007ffe0ff */
[----:B------:R-:W-:Y:S02]  /*3b90*/  @P1 FSEL R25, R4, R25, !P0 ;  /* 0x0000001904191208 */ /* 0x000fe40004000000 */
[----:B------:R-:W-:Y:S02]  /*3ba0*/  @P1 FSEL R16, R15, R16, !P0 ;  /* 0x000000100f101208 */ /* 0x000fe40004000000 */
[----:B------:R-:W-:Y:S02]  /*3bb0*/  MOV R4, 0xffffffff ;  /* 0xffffffff00047802 */ /* 0x000fe40000000f00 */
[----:B------:R-:W-:Y:S02]  /*3bc0*/  MOV R13, R29 ;  /* 0x0000001d000d7202 */ /* 0x000fe40000000f00 */
[----:B------:R-:W-:Y:S05]  /*3bd0*/  CALL.REL.NOINC `($__internal_5_$__cuda_sm70_shflsync_up) ;  /* 0x0000010000007944 */ /* 0x000fea0003c00000 */
[----:B0-----:R-:W-:Y:S01]  /*3be0*/  HFMA2.MMA R12, -RZ, RZ, 0, 5.9604644775390625e-08 ;  /* 0x00000001ff0c7435 */ /* 0x001fe200000001ff */
[----:B-1----:R-:W-:Y:S01]  /*3bf0*/  IMAD.MOV.U32 R14, RZ, RZ, R4 ;  /* 0x000000ffff0e7224 */ /* 0x002fe200078e0004 */
[----:B------:R-:W-:Y:S01]  /*3c00*/  MOV R13, R16 ;  /* 0x00000010000d7202 */ /* 0x000fe20000000f00 */
[----:B------:R-:W-:Y:S01]  /*3c10*/  IMAD.MOV.U32 R9, RZ, RZ, RZ ;  /* 0x000000ffff097224 */ /* 0x000fe200078e00ff */
[----:B------:R-:W-:-:S02]  /*3c20*/  MOV R4, 0xffffffff ;  /* 0xffffffff00047802 */ /* 0x000fc40000000f00 */
[----:B------:R-:W-:Y:S02]  /*3c30*/  MOV R10, 0x3c50 ;  /* 0x00003c50000a7802 */ /* 0x000fe40000000f00 */
[----:B------:R-:W-:Y:S05]  /*3c40*/  CALL.REL.NOINC `($__internal_5_$__cuda_sm70_shflsync_up) ;  /* 0x0000009000007944 */ /* 0x000fea0003c00000 */
[----:B0-----:R-:W-:Y:S01]  /*3c50*/  HFMA2.MMA R12, -RZ, RZ, 0, 5.9604644775390625e-08 ;  /* 0x00000001ff0c7435 */ /* 0x001fe200000001ff */
[----:B-1----:R-:W-:Y:S01]  /*3c60*/  MOV R15, R4 ;  /* 0x00000004000f7202 */ /* 0x002fe20000000f00 */
[----:B------:R-:W-:Y:S01]  /*3c70*/  IMAD.MOV.U32 R13, RZ, RZ, R25 ;  /* 0x000000ffff0d7224 */ /* 0x000fe200078e0019 */
[----:B------:R-:W-:Y:S01]  /*3c80*/  MOV R9, RZ ;  /* 0x000000ff00097202 */ /* 0x000fe20000000f00 */
[----:B------:R-:W-:Y:S01]  /*3c90*/  IMAD.MOV.U32 R4, RZ, RZ, -0x1 ;  /* 0xffffffffff047424 */ /* 0x000fe200078e00ff */
[----:B------:R-:W-:Y:S02]  /*3ca0*/  MOV R10, 0x3cc0 ;  /* 0x00003cc0000a7802 */ /* 0x000fe40000000f00 */
[----:B------:R-:W-:Y:S05]  /*3cb0*/  CALL.REL.NOINC `($__internal_5_$__cuda_sm70_shflsync_up) ;  /* 0x0000002000007944 */ /* 0x000fea0003c00000 */
[----:B-1----:R-:W-:Y:S01]  /*3cc0*/  MOV R10, R4 ;  /* 0x00000004000a7202 */ /* 0x002fe20000000f00 */
[----:B0-----:R-:W-:Y:S05]  /*3cd0*/  BRA `(.L_x_1073) ;  /* 0xffffe96000007947 */ /* 0x001fea000383ffff */
        .weak           $__internal_5_$__cuda_sm70_shflsync_up
        .type           $__internal_5_$__cuda_sm70_shflsync_up,@function
        .size           $__internal_5_$__cuda_sm70_shflsync_up,(.L_x_3088 - $__internal_5_$__cuda_sm70_shflsync_up)
$__internal_5_$__cuda_sm70_shflsync_up:
[----:B------:R-:W-:Y:S01]  /*3ce0*/  HFMA2.MMA R11, -RZ, RZ, 0, 0 ;  /* 0x00000000ff0b7435 */ /* 0x000fe200000001ff */
[----:B------:R-:W-:Y:S04]  /*3cf0*/  WARPSYNC R4 ;  /* 0x0000000400007348 */ /* 0x000fe80003800000 */
[----:B------:R0:W1:Y:S01]  /*3d00*/  SHFL.UP PT, R4, R13, R12, R9 ;  /* 0x0400000c0d047389 */ /* 0x00006200000e0009 */
[----:B------:R-:W-:Y:S05]  /*3d10*/  RET.REL.NODEC R10 `(_Z30group_norm_nhwc_bwd_sum_kernelI11Fp32IOFp32WLi448EEv26Group_norm_nhwc_bwd_params) ;  /* 0xffffc2e00a007950 */ /* 0x000fea0003c3ffff */
.L_x_1074:
        /* <DEDUP_REMOVED lines=14> */
.L_x_3088:


//--------------------- .text._Z30group_norm_nhwc_bwd_sum_kernelI11Fp32IOFp32WLi256EEv26Group_norm_nhwc_bwd_params --------------------------
	.section	.text._Z30group_norm_nhwc_bwd_sum_kernelI11Fp32IOFp32WLi256EEv26Group_norm_nhwc_bwd_params,"ax",@progbits
	.sectioninfo	@"SHI_REGISTERS=40"
	.align	128
        .global         _Z30group_norm_nhwc_bwd_sum_kernelI11Fp32IOFp32WLi256EEv26Group_norm_nhwc_bwd_params
        .type           _Z30group_norm_nhwc_bwd_sum_kernelI11Fp32IOFp32WLi256EEv26Group_norm_nhwc_bwd_params,@function
        .size           _Z30group_norm_nhwc_bwd_sum_kernelI11Fp32IOFp32WLi256EEv26Group_norm_nhwc_bwd_params,(.L_x_3089 - _Z30group_norm_nhwc_bwd_sum_kernelI11Fp32IOFp32WLi256EEv26Group_norm_nhwc_bwd_params)
        .other          _Z30group_norm_nhwc_bwd_sum_kernelI11Fp32IOFp32WLi256EEv26Group_norm_nhwc_bwd_params,@"STO_CUDA_ENTRY STV_DEFAULT"
_Z30group_norm_nhwc_bwd_sum_kernelI11Fp32IOFp32WLi256EEv26Group_norm_nhwc_bwd_params:
.text._Z30group_norm_nhwc_bwd_sum_kernelI11Fp32IOFp32WLi256EEv26Group_norm_nhwc_bwd_params:
        /* <DEDUP_REMOVED lines=90> */
.L_x_1076:
[----:B------:R-:W-:Y:S05]  /*05a0*/  BSYNC B0 ;  /* 0x0000000000007941 */ /* 0x000fea0003800000 */
.L_x_1075:
        /* <DEDUP_REMOVED lines=71> */
.L_x_1079:
[----:B------:R-:W-:Y:S05]  /*0a20*/  @!P2 BRA `(.L_x_1077) ;  /* 0x000012100000a947 */ /* 0x000fea0003800000 */
[----:B------:R-:W-:-:S04]  /*0a30*/  IADD3 R27, R32, 0x1, RZ ;  /* 0x00000001201b7810 */ /* 0x000fc80007ffe0ff */
[----:B------:R-:W-:Y:S02]  /*0a40*/  SHF.R.S32.HI R36, RZ, 0x1f, R27 ;  /* 0x0000001fff247819 */ /* 0x000fe4000001141b */
.L_x_1080:
        /* <DEDUP_REMOVED lines=89> */
[----:B------:R-:W-:-:S02]  /*0fe0*/  FADD.FTZ R5, R5, R7 ;  /* 0x0000000705057221 */ /* 0x000fc40000010000 */
[----:B------:R-:W-:Y:S01]  /*0ff0*/  FFMA.FTZ R7, R17, R7, R34 ;  /* 0x0000000711077223 */ /* 0x000fe20000010022 */
[----:B------:R-:W-:Y:S01]  /*1000*/  IADD3 R27, P2, R27, 0x2, RZ ;  /* 0x000000021b1b7810 */ /* 0x000fe20007f5e0ff */
[----:B------:R-:W-:Y:S02]  /*1010*/  FFMA.FTZ R21, R16, R25, R8 ;  /* 0x0000001910157223 */ /* 0x000fe40000010008 */
[----:B------:R-:W-:Y:S02]  /*1020*/  FFMA.FTZ R17, R17, R4, R35 ;  /* 0x0000000411117223 */ /* 0x000fe40000010023 */
[----:B------:R-:W-:Y:S02]  /*1030*/  FMUL.FTZ R3, R22, R13 ;  /* 0x0000000d16037220 */ /* 0x000fe40000410000 */
[----:B------:R-:W-:Y:S02]  /*1040*/  FADD.FTZ R6, R25, R6 ;  /* 0x0000000619067221 */ /* 0x000fe40000010000 */
[----:B------:R-:W-:Y:S01]  /*1050*/  FADD.FTZ R16, R19, R4 ;  /* 0x0000000413107221 */ /* 0x000fe20000010000 */
[----:B------:R-:W-:Y:S01]  /*1060*/  IADD3.X R36, RZ, R36, RZ, P2, !PT ;  /* 0x00000024ff247210 */ /* 0x000fe200017fe4ff */
[----:B------:R-:W-:-:S02]  /*1070*/  FFMA.FTZ R4, R20, R3, R17 ;  /* 0x0000000314047223 */ /* 0x000fc40000010011 */
[----:B------:R-:W-:Y:S02]  /*1080*/  FADD.FTZ R6, R6, R22 ;  /* 0x0000001606067221 */ /* 0x000fe40000010000 */
[----:B------:R-:W-:Y:S02]  /*1090*/  FFMA.FTZ R8, R20, R22, R21 ;  /* 0x0000001614087223 */ /* 0x000fe40000010015 */
[----:B------:R-:W-:Y:S01]  /*10a0*/  FADD.FTZ R3, R3, R16 ;  /* 0x0000001003037221 */ /* 0x000fe20000010000 */
[----:B------:R-:W-:Y:S05]  /*10b0*/  @!P1 BRA `(.L_x_1080) ;  /* 0xfffff99000009947 */ /* 0x000fea000383ffff */
[----:B------:R-:W-:Y:S05]  /*10c0*/  BRA `(.L_x_1077) ;  /* 0x00000b7000007947 */ /* 0x000fea0003800000 */
.L_x_1078:
[----:B-----5:R-:W-:Y:S01]  /*10d0*/  LOP3.LUT P1, R14, R3, 0x3, RZ, 0xc0, !PT ;  /* 0x00000003030e7812 */ /* 0x020fe2000782c0ff */
[----:B------:R-:W-:Y:S01]  /*10e0*/  HFMA2.MMA R3, -RZ, RZ, 0, 0 ;  /* 0x00000000ff037435 */ /* 0x000fe200000001ff */
[----:B------:R-:W-:Y:S01]  /*10f0*/  IMAD.IADD R27, R4, 0x1, -R27 ;  /* 0x00000001041b7824 */ /* 0x000fe200078e0a1b */
[----:B------:R-:W-:Y:S01]  /*1100*/  CS2R R6, SRZ ;  /* 0x0000000000067805 */ /* 0x000fe2000001ff00 */
[----:B------:R-:W-:Y:S01]  /*1110*/  CS2R R4, SRZ ;  /* 0x0000000000047805 */ /* 0x000fe2000001ff00 */
[----:B------:R-:W-:-:S08]  /*1120*/  MOV R8, RZ ;  /* 0x000000ff00087202 */ /* 0x000fd00000000f00 */
[----:B------:R-:W-:Y:S05]  /*1130*/  @!P1 BRA `(.L_x_1081) ;  /* 0x0000029000009947 */ /* 0x000fea0003800000 */
[----:B------:R-:W-:Y:S01]  /*1140*/  IMAD.MOV.U32 R32, RZ, RZ, R14 ;  /* 0x000000ffff207224 */ /* 0x000fe200078e000e */
[----:B------:R-:W-:Y:S01]  /*1150*/  MOV R3, RZ ;  /* 0x000000ff00037202 */ /* 0x000fe20000000f00 */
[----:B------:R-:W-:Y:S01]  /*1160*/  CS2R R4, SRZ ;  /* 0x0000000000047805 */ /* 0x000fe2000001ff00 */
[----:B------:R-:W-:Y:S01]  /*1170*/  CS2R R6, SRZ ;  /* 0x0000000000067805 */ /* 0x000fe2000001ff00 */
[----:B------:R-:W-:Y:S02]  /*1180*/  MOV R8, RZ ;  /* 0x000000ff00087202 */ /* 0x000fe40000000f00 */
.L_x_1082:
        /* <DEDUP_REMOVED lines=36> */
.L_x_1081:
[----:B------:R-:W-:-:S13]  /*13d0*/  ISETP.GE.U32.AND P0, PT, R27, 0x3, PT ;  /* 0x000000031b00780c */ /* 0x000fda0003f06070 */
[----:B------:R-:W-:Y:S05]  /*13e0*/  @!P0 BRA `(.L_x_1077) ;  /* 0x0000085000008947 */ /* 0x000fea0003800000 */
[----:B------:R-:W-:Y:S02]  /*13f0*/  ISETP.GE.U32.AND P0, PT, R16, c[0x0][0x1d8], PT ;  /* 0x0000760010007a0c */ /* 0x000fe40003f06070 */
[----:B------:R-:W-:Y:S02]  /*1400*/  SHF.R.S32.HI R27, RZ, 0x1f, R32 ;  /* 0x0000001fff1b7819 */ /* 0x000fe40000011420 */
[----:B------:R-:W-:-:S13]  /*1410*/  ISETP.GE.AND.EX P0, PT, R17, c[0x0][0x1dc], PT, P0 ;  /* 0x0000770011007a0c */ /* 0x000fda0003f06300 */
.L_x_1083:
        /* <DEDUP_REMOVED lines=130> */
.L_x_1077:
        /* <DEDUP_REMOVED lines=15> */
[----:B------:R-:W4:Y:S04]  /*1d30*/  LDS R20, [R2+0x40] ;  /* 0x0000400002147984 */ /* 0x000f280000000800 */
[----:B-1----:R-:W-:Y:S04]  /*1d40*/  LDS R10, [R2+0x20] ;  /* 0x00002000020a7984 */ /* 0x002fe80000000800 */
[----:B------:R-:W1:Y:S04]  /*1d50*/  LDS R11, [R2+0x14] ;  /* 0x00001400020b7984 */ /* 0x000e680000000800 */
[----:B------:R-:W-:Y:S04]  /*1d60*/  LDS R12, [R2+0x24] ;  /* 0x00002400020c7984 */ /* 0x000fe80000000800 */
[----:B------:R-:W1:Y:S04]  /*1d70*/  LDS R13, [R2+0x18] ;  /* 0x00001800020d7984 */ /* 0x000e680000000800 */
[----:B------:R-:W1:Y:S04]  /*1d80*/  LDS R27, [R2+0x4c] ;  /* 0x00004c00021b7984 */ /* 0x000e680000000800 */
[----:B------:R-:W1:Y:S04]  /*1d90*/  LDS R17, [R2+0x2c] ;  /* 0x00002c0002117984 */ /* 0x000e680000000800 */
[----:B------:R-:W1:Y:S01]  /*1da0*/  LDS R19, [R2+0x30] ;  /* 0x0000300002137984 */ /* 0x000e620000000800 */
[----:B0-----:R-:W-:-:S03]  /*1db0*/  ISETP.NE.AND P0, PT, R9, RZ, PT ;  /* 0x000000ff0900720c */ /* 0x001fc60003f05270 */
[----:B------:R-:W0:Y:S01]  /*1dc0*/  LDS R28, [R2+0x58] ;  /* 0x00005800021c7984 */ /* 0x000e220000000800 */
[----:B--2---:R-:W-:-:S03]  /*1dd0*/  ISETP.NE.AND P1, PT, R15, RZ, PT ;  /* 0x000000ff0f00720c */ /* 0x004fc60003f25270 */
[----:B------:R-:W2:Y:S01]  /*1de0*/  LDS R16, [R2+0x38] ;  /* 0x0000380002107984 */ /* 0x000ea20000000800 */
[----:B---3--:R-:W-:-:S03]  /*1df0*/  ISETP.NE.AND P2, PT, R21, RZ, PT ;  /* 0x000000ff1500720c */ /* 0x008fc60003f45270 */
[----:B------:R-:W3:Y:S01]  /*1e00*/  LDS R18, [R2+0x3c] ;  /* 0x00003c0002127984 */ /* 0x000ee20000000800 */
[----:B----4-:R-:W-:-:S03]  /*1e10*/  ISETP.NE.AND P3, PT, R20, RZ, PT ;  /* 0x000000ff1400720c */ /* 0x010fc60003f65270 */
[----:B------:R-:W4:Y:S04]  /*1e20*/  LDS R33, [R2+0x64] ;  /* 0x0000640002217984 */ /* 0x000f280000000800 */
[----:B------:R-:W4:Y:S01]  /*1e30*/  LDS R14, [R2+0x10] ;  /* 0x00001000020e7984 */ /* 0x000f220000000800 */
[----:B-1----:R-:W-:-:S03]  /*1e40*/  @!P0 FADD.FTZ R10, R10, R11 ;  /* 0x0000000b0a0a8221 */ /* 0x002fc60000010000 */
[----:B------:R-:W1:Y:S04]  /*1e50*/  LDS R23, [R2+0x44] ;  /* 0x0000440002177984 */ /* 0x000e680000000800 */
[----:B------:R-:W1:Y:S01]  /*1e60*/  LDS R25, [R2+0x48] ;  /* 0x0000480002197984 */ /* 0x000e620000000800 */
[----:B------:R-:W-:-:S03]  /*1e70*/  @!P0 FADD.FTZ R12, R12, R13 ;  /* 0x0000000d0c0c8221 */ /* 0x000fc60000010000 */
[----:B------:R-:W1:Y:S01]  /*1e80*/  LDS R22, [R2+0x50] ;  /* 0x0000500002167984 */ /* 0x000e620000000800 */
[----:B------:R-:W-:-:S03]  /*1e90*/  ISETP.NE.AND P0, PT, R27, RZ, PT ;  /* 0x000000ff1b00720c */ /* 0x000fc60003f05270 */
[----:B------:R-:W1:Y:S01]  /*1ea0*/  LDS R24, [R2+0x54] ;  /* 0x0000540002187984 */ /* 0x000e620000000800 */
[----:B------:R-:W-:-:S03]  /*1eb0*/  @!P1 FADD.FTZ R17, R10, R17 ;  /* 0x000000110a119221 */ /* 0x000fc60000010000 */
[----:B------:R-:W1:Y:S01]  /*1ec0*/  LDS R29, [R2+0x5c] ;  /* 0x00005c00021d7984 */ /* 0x000e620000000800 */
[----:B------:R-:W-:-:S03]  /*1ed0*/  @!P1 FADD.FTZ R19, R12, R19 ;  /* 0x000000130c139221 */ /* 0x000fc60000010000 */
[----:B------:R-:W1:Y:S01]  /*1ee0*/  LDS R31, [R2+0x60] ;  /* 0x00006000021f7984 */ /* 0x000e620000000800 */
[----:B0-----:R-:W-:-:S03]  /*1ef0*/  ISETP.NE.AND P1, PT, R28, RZ, PT ;  /* 0x000000ff1c00720c */ /* 0x001fc60003f25270 */
[----:B------:R-:W0:Y:S01]  /*1f00*/  LDS R3, [R2+0x68] ;  /* 0x0000680002037984 */ /* 0x000e220000000800 */
[----:B--2---:R-:W-:-:S03]  /*1f10*/  @!P2 FADD.FTZ R16, R17, R16 ;  /* 0x000000101110a221 */ /* 0x004fc60000010000 */
[----:B------:R-:W2:Y:S01]  /*1f20*/  LDS R4, [R2+0x6c] ;  /* 0x00006c0002047984 */ /* 0x000ea20000000800 */
[----:B---3--:R-:W-:Y:S01]  /*1f30*/  @!P2 FADD.FTZ R18, R19, R18 ;  /* 0x000000121312a221 */ /* 0x008fe20000010000 */
[----:B----4-:R-:W-:Y:S02]  /*1f40*/  ISETP.NE.AND P2, PT, R33, RZ, PT ;  /* 0x000000ff2100720c */ /* 0x010fe40003f45270 */
[----:B------:R-:W-:Y:S01]  /*1f50*/  IADD3 R14, R15, R9, R14 ;  /* 0x000000090f0e7210 */ /* 0x000fe20007ffe00e */
[----:B-1----:R-:W-:-:S03]  /*1f60*/  @!P3 FADD.FTZ R23, R16, R23 ;  /* 0x000000171017b221 */ /* 0x002fc60000010000 */
[----:B------:R-:W-:Y:S01]  /*1f70*/  IADD3 R14, R20, R14, R21 ;  /* 0x0000000e140e7210 */ /* 0x000fe20007ffe015 */
[----:B------:R-:W-:-:S03]  /*1f80*/  @!P3 FADD.FTZ R25, R18, R25 ;  /* 0x000000191219b221 */ /* 0x000fc60000010000 */
[----:B------:R-:W-:Y:S01]  /*1f90*/  IADD3 R14, R28, R14, R27 ;  /* 0x0000000e1c0e7210 */ /* 0x000fe20007ffe01b */
[----:B------:R-:W-:-:S03]  /*1fa0*/  @!P0 FADD.FTZ R22, R23, R22 ;  /* 0x0000001617168221 */ /* 0x000fc60000010000 */
[----:B------:R-:W-:Y:S01]  /*1fb0*/  IADD3 R9, R14, R33, RZ ;  /* 0x000000210e097210 */ /* 0x000fe20007ffe0ff */
[----:B------:R-:W-:Y:S02]  /*1fc0*/  @!P0 FADD.FTZ R24, R25, R24 ;  /* 0x0000001819188221 */ /* 0x000fe40000010000 */
[----:B------:R-:W-:Y:S02]  /*1fd0*/  @!P1 FADD.FTZ R29, R22, R29 ;  /* 0x0000001d161d9221 */ /* 0x000fe40000010000 */
[----:B------:R-:W-:Y:S02]  /*1fe0*/  @!P1 FADD.FTZ R31, R24, R31 ;  /* 0x0000001f181f9221 */ /* 0x000fe40000010000 */
[----:B0-----:R-:W-:Y:S02]  /*1ff0*/  @!P2 FADD.FTZ R3, R29, R3 ;  /* 0x000000031d03a221 */ /* 0x001fe40000010000 */
[----:B--2---:R-:W-:Y:S01]  /*2000*/  @!P2 FADD.FTZ R4, R31, R4 ;  /* 0x000000041f04a221 */ /* 0x004fe20000010000 */
[----:B------:R-:W-:Y:S05]  /*2010*/  BRA.DIV ~URZ, `(.L_x_1086) ;  /* 0x00000c827f007947 */ /* 0x000fea000b800000 */
[----:B------:R0:W1:Y:S02]  /*2020*/  SHFL.UP PT, R16, R9, 0x1, RZ ;  /* 0x0420000009107989 */ /* 0x00006400000e00ff */
.L_x_1090:
[----:B------:R-:W2:Y:S01]  /*2030*/  S2R R17, SR_LANEID ;  /* 0x0000000000117919 */ /* 0x000ea20000000000 */
[----:B------:R-:W-:Y:S05]  /*2040*/  BRA.DIV ~URZ, `(.L_x_1087) ;  /* 0x00000cd27f007947 */ /* 0x000fea000b800000 */
[----:B------:R-:W3:Y:S01]  /*2050*/  SHFL.UP PT, R10, R3, 0x1, RZ ;  /* 0x04200000030a7989 */ /* 0x000ee200000e00ff */
[----:B------:R-:W-:-:S02]  /*2060*/  ISETP.NE.AND P0, PT, R9, RZ, PT ;  /* 0x000000ff0900720c */ /* 0x000fc40003f05270 */
        /* <DEDUP_REMOVED lines=49> */
[----:B------:R0:W1:Y:S04]  /*2380*/  SHFL.UP PT, R18, R10, 0x1, RZ ;  /* 0x042000000a127989 */ /* 0x00006800000e00ff */
[----:B------:R0:W2:Y:S04]  /*2390*/  SHFL.UP PT, R16, R9, 0x1, RZ ;  /* 0x0420000009107989 */ /* 0x0000a800000e00ff */
[----:B------:R0:W3:Y:S02]  /*23a0*/  SHFL.UP PT, R14, R11, 0x1, RZ ;  /* 0x042000000b0e7989 */ /* 0x0000e400000e00ff */
.L_x_1091:
[----:B------:R-:W4:Y:S01]  /*23b0*/  LDS R25, [R2+0x10] ;  /* 0x0000100002197984 */ /* 0x000f220000000800 */
[----:B------:R-:W-:-:S02]  /*23c0*/  ISETP.NE.AND P1, PT, R0, RZ, PT ;  /* 0x000000ff0000720c */ /* 0x000fc40003f25270 */
[----:B------:R-:W-:Y:S01]  /*23d0*/  PLOP3.LUT P0, PT, PT, PT, PT, 0x80, 0x0 ;  /* 0x000000000000781c */ /* 0x000fe20003f0f070 */
[----:B0-----:R-:W-:Y:S04]  /*23e0*/  LDS R9, [R2+0x18] ;  /* 0x0000180002097984 */ /* 0x001fe80000000800 */
[----:B------:R-:W0:Y:S04]  /*23f0*/  LDS R17, [R2+0x1c] ;  /* 0x00001c0002117984 */ /* 0x000e280000000800 */
[----:B------:R-:W-:Y:S04]  /*2400*/  LDS R3, [R2+0x14] ;  /* 0x0000140002037984 */ /* 0x000fe80000000800 */
[----:B------:R-:W5:Y:S04]  /*2410*/  LDS R19, [R2+0x28] ;  /* 0x0000280002137984 */ /* 0x000f680000000800 */
[----:B------:R-:W3:Y:S04]  /*2420*/  LDS R20, [R2+0x34] ;  /* 0x0000340002147984 */ /* 0x000ee80000000800 */
[----:B------:R-:W2:Y:S04]  /*2430*/  LDS R21, [R2+0x40] ;  /* 0x0000400002157984 */ /* 0x000ea80000000800 */
[----:B------:R-:W1:Y:S04]  /*2440*/  LDS R4, [R2+0x20] ;  /* 0x0000200002047984 */ /* 0x000e680000000800 */
[----:B------:R-:W1:Y:S04]  /*2450*/  LDS R0, [R2+0x24] ;  /* 0x0000240002007984 */ /* 0x000e680000000800 */
[----:B------:R-:W1:Y:S01]  /*2460*/  LDS R12, [R2+0x4c] ;  /* 0x00004c00020c7984 */ /* 0x000e620000000800 */
[----:B----4-:R-:W-:-:S03]  /*2470*/  @P1 ISETP.NE.AND P2, PT, R25, RZ, PT ;  /* 0x000000ff1900120c */ /* 0x010fc60003f45270 */
[----:B------:R-:W4:Y:S01]  /*2480*/  LDS R15, [R2+0x2c] ;  /* 0x00002c00020f7984 */ /* 0x000f220000000800 */
[----:B--2---:R-:W-:Y:S02]  /*2490*/  @P1 IADD3 R25, R25, R16, RZ ;  /* 0x0000001019191210 */ /* 0x004fe40007ffe0ff */
[----:B------:R-:W-:Y:S01]  /*24a0*/  @P1 PLOP3.LUT P0, PT, P2, PT, PT, 0x80, 0x0 ;  /* 0x000000000000181c */ /* 0x000fe2000170f070 */
[----:B------:R-:W2:Y:S02]  /*24b0*/  LDS R13, [R2+0x30] ;  /* 0x00003000020d7984 */ /* 0x000ea40000000800 */
[C---:B0-----:R-:W-:Y:S02]  /*24c0*/  IMAD.IADD R28, R17.reuse, 0x1, R25 ;  /* 0x00000001111c7824 */ /* 0x041fe400078e0219 */
[----:B------:R-:W0:Y:S01]  /*24d0*/  LDS R11, [R2+0x58] ;  /* 0x00005800020b7984 */ /* 0x000e220000000800 */
[----:B------:R-:W-:-:S03]  /*24e0*/  ISETP.NE.AND P6, PT, R17, RZ, PT ;  /* 0x000000ff1100720c */ /* 0x000fc60003fc5270 */
[----:B------:R-:W0:Y:S01]  /*24f0*/  LDS R16, [R2+0x3c] ;  /* 0x00003c0002107984 */ /* 0x000e220000000800 */
[----:B-----5:R-:W-:-:S03]  /*2500*/  IADD3 R29, R19, R28, RZ ;  /* 0x0000001c131d7210 */ /* 0x020fc60007ffe0ff */
[----:B---3--:R-:W-:Y:S01]  /*2510*/  @!P0 FADD.FTZ R9, R9, R14 ;  /* 0x0000000e09098221 */ /* 0x008fe20000010000 */
[----:B------:R-:W3:Y:S01]  /*2520*/  LDS R10, [R2+0x64] ;  /* 0x00006400020a7984 */ /* 0x000ee20000000800 */
[----:B-1----:R-:W-:Y:S01]  /*2530*/  @!P0 FADD.FTZ R3, R3, R18 ;  /* 0x0000001203038221 */ /* 0x002fe20000010000 */
[----:B------:R-:W-:Y:S02]  /*2540*/  ISETP.NE.AND P5, PT, R19, RZ, PT ;  /* 0x000000ff1300720c */ /* 0x000fe40003fa5270 */
[----:B------:R-:W1:Y:S01]  /*2550*/  LDS R14, [R2+0x38] ;  /* 0x00003800020e7984 */ /* 0x000e620000000800 */
[C---:B------:R-:W-:Y:S02]  /*2560*/  ISETP.NE.AND P4, PT, R20.reuse, RZ, PT ;  /* 0x000000ff1400720c */ /* 0x040fe40003f85270 */
[----:B------:R-:W-:Y:S01]  /*2570*/  ISETP.NE.AND P3, PT, R21, RZ, PT ;  /* 0x000000ff1500720c */ /* 0x000fe20003f65270 */
[----:B------:R-:W5:Y:S01]  /*2580*/  LDS R17, [R2+0x44] ;  /* 0x0000440002117984 */ /* 0x000f620000000800 */
[----:B------:R-:W-:Y:S01]  /*2590*/  IADD3 R30, R20, R29, RZ ;  /* 0x0000001d141e7210 */ /* 0x000fe20007ffe0ff */
[----:B------:R-:W-:-:S02]  /*25a0*/  @!P6 FADD.FTZ R4, R4, R3 ;  /* 0x000000030404e221 */ /* 0x000fc40000010000 */
[----:B------:R-:W5:Y:S01]  /*25b0*/  LDS R23, [R2+0x48] ;  /* 0x0000480002177984 */ /* 0x000f620000000800 */
[----:B------:R-:W-:-:S03]  /*25c0*/  @!P6 FADD.FTZ R0, R0, R9 ;  /* 0x000000090000e221 */ /* 0x000fc60000010000 */
[----:B------:R-:W5:Y:S01]  /*25d0*/  LDS R18, [R2+0x50] ;  /* 0x0000500002127984 */ /* 0x000f620000000800 */
[----:B------:R-:W-:Y:S01]  /*25e0*/  IMAD.IADD R31, R21, 0x1, R30 ;  /* 0x00000001151f7824 */ /* 0x000fe200078e021e */
[C---:B------:R-:W-:Y:S02]  /*25f0*/  ISETP.NE.AND P2, PT, R12.reuse, RZ, PT ;  /* 0x000000ff0c00720c */ /* 0x040fe40003f45270 */
[----:B------:R-:W5:Y:S02]  /*2600*/  LDS R22, [R2+0x54] ;  /* 0x0000540002167984 */ /* 0x000f640000000800 */
[----:B------:R-:W-:Y:S01]  /*2610*/  IADD3 R20, R12, R31, RZ ;  /* 0x0000001f0c147210 */ /* 0x000fe20007ffe0ff */
[----:B----4-:R-:W-:Y:S01]  /*2620*/  @!P5 FADD.FTZ R15, R15, R4 ;  /* 0x000000040f0fd221 */ /* 0x010fe20000010000 */
[----:B------:R-:W-:Y:S01]  /*2630*/  STS [R2+0x10], R25 ;  /* 0x0000101902007388 */ /* 0x000fe20000000800 */
[----:B--2---:R-:W-:-:S03]  /*2640*/  @!P5 FADD.FTZ R13, R13, R0 ;  /* 0x000000000d0dd221 */ /* 0x004fc60000010000 */
[----:B------:R-:W2:Y:S01]  /*2650*/  LDS R19, [R2+0x5c] ;  /* 0x00005c0002137984 */ /* 0x000ea20000000800 */
[----:B0-----:R-:W-:-:S03]  /*2660*/  ISETP.NE.AND P0, PT, R11, RZ, PT ;  /* 0x000000ff0b00720c */ /* 0x001fc60003f05270 */
[----:B------:R-:W0:Y:S01]  /*2670*/  LDS R25, [R2+0x60] ;  /* 0x0000600002197984 */ /* 0x000e220000000800 */
[----:B------:R-:W-:Y:S01]  /*2680*/  IADD3 R11, R11, R20, RZ ;  /* 0x000000140b0b7210 */ /* 0x000fe20007ffe0ff */
[----:B------:R-:W-:Y:S02]  /*2690*/  @!P4 FADD.FTZ R16, R16, R13 ;  /* 0x0000000d1010c221 */ /* 0x000fe40000010000 */
[----:B------:R-:W4:Y:S04]  /*26a0*/  LDS R24, [R2+0x68] ;  /* 0x0000680002187984 */ /* 0x000f280000000800 */
[----:B------:R-:W4:Y:S01]  /*26b0*/  LDS R27, [R2+0x6c] ;  /* 0x00006c00021b7984 */ /* 0x000f220000000800 */
[C---:B---3--:R-:W-:Y:S01]  /*26c0*/  ISETP.NE.AND P1, PT, R10.reuse, RZ, PT ;  /* 0x000000ff0a00720c */ /* 0x048fe20003f25270 */
[----:B------:R-:W-:-:S02]  /*26d0*/  IMAD.IADD R21, R10, 0x1, R11 ;  /* 0x000000010a157824 */ /* 0x000fc400078e020b */
[----:B-1----:R-:W-:Y:S01]  /*26e0*/  @!P4 FADD.FTZ R14, R14, R15 ;  /* 0x0000000f0e0ec221 */ /* 0x002fe20000010000 */
[----:B------:R1:W-:Y:S03]  /*26f0*/  STS [R2+0x1c], R28 ;  /* 0x00001c1c02007388 */ /* 0x0003e60000000800 */
[----:B-----5:R-:W-:Y:S01]  /*2700*/  @!P3 FADD.FTZ R17, R17, R14 ;  /* 0x0000000e1111b221 */ /* 0x020fe20000010000 */
[----:B------:R1:W-:Y:S01]  /*2710*/  STS [R2+0x28], R29 ;  /* 0x0000281d02007388 */ /* 0x0003e20000000800 */
[----:B------:R-:W-:-:S03]  /*2720*/  @!P3 FADD.FTZ R23, R23, R16 ;  /* 0x000000101717b221 */ /* 0x000fc60000010000 */
[----:B------:R1:W-:Y:S01]  /*2730*/  STS [R2+0x34], R30 ;  /* 0x0000341e02007388 */ /* 0x0003e20000000800 */
[----:B------:R-:W-:-:S03]  /*2740*/  @!P2 FADD.FTZ R18, R18, R17 ;  /* 0x000000111212a221 */ /* 0x000fc60000010000 */
[----:B------:R1:W-:Y:S01]  /*2750*/  STS [R2+0x40], R31 ;  /* 0x0000401f02007388 */ /* 0x0003e20000000800 */
[----:B------:R-:W-:-:S03]  /*2760*/  @!P2 FADD.FTZ R22, R22, R23 ;  /* 0x000000171616a221 */ /* 0x000fc60000010000 */
[----:B------:R1:W-:Y:S04]  /*2770*/  STS [R2+0x4c], R20 ;  /* 0x00004c1402007388 */ /* 0x0003e80000000800 */
[----:B------:R1:W-:Y:S01]  /*2780*/  STS [R2+0x14], R3 ;  /* 0x0000140302007388 */ /* 0x0003e20000000800 */
[----:B--2---:R-:W-:-:S03]  /*2790*/  @!P0 FADD.FTZ R19, R19, R18 ;  /* 0x0000001213138221 */ /* 0x004fc60000010000 */
[----:B------:R1:W-:Y:S01]  /*27a0*/  STS [R2+0x18], R9 ;  /* 0x0000180902007388 */ /* 0x0003e20000000800 */
[----:B0-----:R-:W-:-:S03]  /*27b0*/  @!P0 FADD.FTZ R25, R25, R22 ;  /* 0x0000001619198221 */ /* 0x001fc60000010000 */
[----:B------:R1:W-:Y:S01]  /*27c0*/  STS [R2+0x58], R11 ;  /* 0x0000580b02007388 */ /* 0x0003e20000000800 */
[----:B----4-:R-:W-:-:S03]  /*27d0*/  @!P1 FADD.FTZ R24, R24, R19 ;  /* 0x0000001318189221 */ /* 0x010fc60000010000 */
        /* <DEDUP_REMOVED lines=16> */
.L_x_1085:
[----:B0-----:R-:W-:Y:S05]  /*28e0*/  BSYNC B0 ;  /* 0x0000000000007941 */ /* 0x001fea0003800000 */
.L_x_1084:
[----:B-1---5:R-:W0:Y:S01]  /*28f0*/  S2R R13, SR_TID.X ;  /* 0x00000000000d7919 */ /* 0x022e220000002100 */
        /* <DEDUP_REMOVED lines=24> */
[----:B------:R-:W-:-:S03]  /*2a80*/  IMAD.MOV.U32 R10, RZ, RZ, 0x4 ;  /* 0x00000004ff0a7424 */ /* 0x000fc600078e00ff */
        /* <DEDUP_REMOVED lines=9> */
.L_x_1089:
[----:B------:R-:W-:Y:S05]  /*2b20*/  BSYNC B0 ;  /* 0x0000000000007941 */ /* 0x000fea0003800000 */
.L_x_1088:
[----:B------:R-:W-:Y:S05]  /*2b30*/  @P1 EXIT ;  /* 0x000000000000194d */ /* 0x000fea0003800000 */
[----:B------:R-:W-:Y:S01]  /*2b40*/  MOV R0, c[0x0][0x1c0] ;  /* 0x0000700000007a02 */ /* 0x000fe20000000f00 */
[----:B------:R-:W-:Y:S02]  /*2b50*/  ULDC.64 UR4, c[0x0][0x1d8] ;  /* 0x0000760000047ab9 */ /* 0x000fe40000000a00 */
[----:B------:R-:W-:Y:S02]  /*2b60*/  USHF.L.U32 UR7, UR4, 0x2, URZ ;  /* 0x0000000204077899 */ /* 0x000fe4000800063f */
        /* <DEDUP_REMOVED lines=19> */
.L_x_1086:
[----:B------:R-:W-:Y:S01]  /*2ca0*/  HFMA2.MMA R14, -RZ, RZ, 0, 5.9604644775390625e-08 ;  /* 0x00000001ff0e7435 */ /* 0x000fe200000001ff */
[----:B------:R-:W-:Y:S01]  /*2cb0*/  MOV R15, R9 ;  /* 0x00000009000f7202 */ /* 0x000fe20000000f00 */
[----:B------:R-:W-:Y:S01]  /*2cc0*/  IMAD.MOV.U32 R12, RZ, RZ, RZ ;  /* 0x000000ffff0c7224 */ /* 0x000fe200078e00ff */
[----:B------:R-:W-:-:S02]  /*2cd0*/  MOV R13, 0xffffffff ;  /* 0xffffffff000d7802 */ /* 0x000fc40000000f00 */
[----:B------:R-:W-:Y:S02]  /*2ce0*/  MOV R10, 0x2d00 ;  /* 0x00002d00000a7802 */ /* 0x000fe40000000f00 */
[----:B------:R-:W-:Y:S05]  /*2cf0*/  CALL.REL.NOINC `($__internal_6_$__cuda_sm70_shflsync_up) ;  /* 0x000009c000007944 */ /* 0x000fea0003c00000 */
[----:B-1----:R-:W-:Y:S01]  /*2d00*/  MOV R16, R13 ;  /* 0x0000000d00107202 */ /* 0x002fe20000000f00 */
[----:B0-----:R-:W-:Y:S05]  /*2d10*/  BRA `(.L_x_1090) ;  /* 0xfffff31000007947 */ /* 0x001fea000383ffff */
.L_x_1087:
[----:B------:R-:W-:Y:S01]  /*2d20*/  HFMA2.MMA R14, -RZ, RZ, 0, 5.9604644775390625e-08 ;  /* 0x00000001ff0e7435 */ /* 0x000fe200000001ff */
[----:B------:R-:W-:Y:S01]  /*2d30*/  IMAD.MOV.U32 R15, RZ, RZ, R3 ;  /* 0x000000ffff0f7224 */ /* 0x000fe200078e0003 */
[----:B------:R-:W-:Y:S01]  /*2d40*/  MOV R12, RZ ;  /* 0x000000ff000c7202 */ /* 0x000fe20000000f00 */
[----:B------:R-:W-:Y:S01]  /*2d50*/  IMAD.MOV.U32 R13, RZ, RZ, -0x1 ;  /* 0xffffffffff0d7424 */ /* 0x000fe200078e00ff */
[----:B------:R-:W-:Y:S02]  /*2d60*/  MOV R10, 0x2d80 ;  /* 0x00002d80000a7802 */ /* 0x000fe40000000f00 */
[----:B012---:R-:W-:Y:S05]  /*2d70*/  CALL.REL.NOINC `($__internal_6_$__cuda_sm70_shflsync_up) ;  /* 0x0000094000007944 */ /* 0x007fea0003c00000 */
[----:B0-----:R-:W-:Y:S01]  /*2d80*/  HFMA2.MMA R12, -RZ, RZ, 0, 0 ;  /* 0x00000000ff0c7435 */ /* 0x001fe200000001ff */
[----:B-1----:R-:W-:Y:S01]  /*2d90*/  MOV R18, R13 ;  /* 0x0000000d00127202 */ /* 0x002fe20000000f00 */
[----:B------:R-:W-:Y:S01]  /*2da0*/  IMAD.MOV.U32 R14, RZ, RZ, 0x1 ;  /* 0x00000001ff0e7424 */ /* 0x000fe200078e00ff */
[----:B------:R-:W-:Y:S02]  /*2db0*/  MOV R15, R4 ;  /* 0x00000004000f7202 */ /* 0x000fe40000000f00 */
[----:B------:R-:W-:-:S02]  /*2dc0*/  MOV R13, 0xffffffff ;  /* 0xffffffff000d7802 */ /* 0x000fc40000000f00 */
[----:B------:R-:W-:Y:S02]  /*2dd0*/  MOV R10, 0x2df0 ;  /* 0x00002df0000a7802 */ /* 0x000fe40000000f00 */
[----:B------:R-:W-:Y:S05]  /*2de0*/  CALL.REL.NOINC `($__internal_6_$__cuda_sm70_shflsync_up) ;  /* 0x000008d000007944 */ /* 0x000fea0003c00000 */
[----:B------:R-:W-:Y:S01]  /*2df0*/  FADD.FTZ R10, R3, R18 ;  /* 0x00000012030a7221 */ /* 0x000fe20000010000 */
[----:B------:R-:W-:Y:S01]  /*2e00*/  ISETP.NE.AND P0, PT, R9, RZ, PT ;  /* 0x000000ff0900720c */ /* 0x000fe20003f05270 */
[----:B-1----:R-:W-:Y:S01]  /*2e10*/  FADD.FTZ R11, R4, R13 ;  /* 0x0000000d040b7221 */ /* 0x002fe20000010000 */
[----:B------:R-:W-:Y:S01]  /*2e20*/  ISETP.GE.AND P1, PT, R17, 0x1, PT ;  /* 0x000000011100780c */ /* 0x000fe20003f26270 */
[----:B------:R-:W-:Y:S01]  /*2e30*/  IMAD.IADD R16, R9, 0x1, R16 ;  /* 0x0000000109107824 */ /* 0x000fe200078e0210 */
[----:B------:R-:W-:Y:S01]  /*2e40*/  FSEL R10, R10, R3, !P0 ;  /* 0x000000030a0a7208 */ /* 0x000fe20004000000 */
[----:B0-----:R-:W-:Y:S01]  /*2e50*/  HFMA2.MMA R14, -RZ, RZ, 0, 1.1920928955078125e-07 ;  /* 0x00000002ff0e7435 */ /* 0x001fe200000001ff */
[----:B------:R-:W-:Y:S01]  /*2e60*/  FSEL R11, R11, R4, !P0 ;  /* 0x000000040b0b7208 */ /* 0x000fe20004000000 */
[----:B------:R-:W-:Y:S01]  /*2e70*/  IMAD.MOV.U32 R13, RZ, RZ, -0x1 ;  /* 0xffffffffff0d7424 */ /* 0x000fe200078e00ff */
[----:B------:R-:W-:Y:S02]  /*2e80*/  SEL R18, R9, R16, !P1 ;  /* 0x0000001009127207 */ /* 0x000fe40004800000 */
[----:B------:R-:W-:-:S02]  /*2e90*/  FSEL R9, R3, R10, !P1 ;  /* 0x0000000a03097208 */ /* 0x000fc40004800000 */
[----:B------:R-:W-:Y:S02]  /*2ea0*/  FSEL R16, R4, R11, !P1 ;  /* 0x0000000b04107208 */ /* 0x000fe40004800000 */
[----:B------:R-:W-:Y:S02]  /*2eb0*/  MOV R12, RZ ;  /* 0x000000ff000c7202 */ /* 0x000fe40000000f00 */
[----:B------:R-:W-:Y:S02]  /*2ec0*/  MOV R15, R18 ;  /* 0x00000012000f7202 */ /* 0x000fe40000000f00 */
[----:B------:R-:W-:Y:S02]  /*2ed0*/  MOV R10, 0x2ef0 ;  /* 0x00002ef0000a7802 */ /* 0x000fe40000000f00 */
[----:B------:R-:W-:Y:S05]  /*2ee0*/  CALL.REL.NOINC `($__internal_6_$__cuda_sm70_shflsync_up) ;  /* 0x000007d000007944 */ /* 0x000fea0003c00000 */
[----:B0-----:R-:W-:Y:S01]  /*2ef0*/  HFMA2.MMA R14, -RZ, RZ, 0, 1.1920928955078125e-07 ;  /* 0x00000002ff0e7435 */ /* 0x001fe200000001ff */
[----:B-1----:R-:W-:Y:S01]  /*2f00*/  MOV R3, R13 ;  /* 0x0000000d00037202 */ /* 0x002fe20000000f00 */
[----:B------:R-:W-:Y:S01]  /*2f10*/  IMAD.MOV.U32 R15, RZ, RZ, R9 ;  /* 0x000000ffff0f7224 */ /* 0x000fe200078e0009 */
[----:B------:R-:W-:Y:S01]  /*2f20*/  MOV R12, RZ ;  /* 0x000000ff000c7202 */ /* 0x000fe20000000f00 */
[----:B------:R-:W-:Y:S01]  /*2f30*/  IMAD.MOV.U32 R13, RZ, RZ, -0x1 ;  /* 0xffffffffff0d7424 */ /* 0x000fe200078e00ff */
[----:B------:R-:W-:-:S02]  /*2f40*/  MOV R10, 0x2f60 ;  /* 0x00002f60000a7802 */ /* 0x000fc40000000f00 */
[----:B------:R-:W-:Y:S05]  /*2f50*/  CALL.REL.NOINC `($__internal_6_$__cuda_sm70_shflsync_up) ;  /* 0x0000076000007944 */ /* 0x000fea0003c00000 */
[----:B0-----:R-:W-:Y:S01]  /*2f60*/  HFMA2.MMA R12, -RZ, RZ, 0, 0 ;  /* 0x00000000ff0c7435 */ /* 0x001fe200000001ff */
[----:B-1----:R-:W-:Y:S01]  /*2f70*/  MOV R4, R13 ;  /* 0x0000000d00047202 */ /* 0x002fe20000000f00 */
[----:B------:R-:W-:Y:S01]  /*2f80*/  IMAD.MOV.U32 R14, RZ, RZ, 0x2 ;  /* 0x00000002ff0e7424 */ /* 0x000fe200078e00ff */
[----:B------:R-:W-:-:S02]  /*2f90*/  MOV R15, R16 ;  /* 0x00000010000f7202 */ /* 0x000fc40000000f00 */
[----:B------:R-:W-:Y:S02]  /*2fa0*/  MOV R13, 0xffffffff ;  /* 0xffffffff000d7802 */ /* 0x000fe40000000f00 */
[----:B------:R-:W-:Y:S02]  /*2fb0*/  MOV R10, 0x2fd0 ;  /* 0x00002fd0000a7802 */ /* 0x000fe40000000f00 */
[----:B------:R-:W-:Y:S05]  /*2fc0*/  CALL.REL.NOINC `($__internal_6_$__cuda_sm70_shflsync_up) ;  /* 0x000006f000007944 */ /* 0x000fea0003c00000 */
[----:B------:R-:W-:Y:S01]  /*2fd0*/  ISETP.GE.AND P1, PT, R17, 0x2, PT ;  /* 0x000000021100780c */ /* 0x000fe20003f26270 */
[----:B------:R-:W-:Y:S01]  /*2fe0*/  FADD.FTZ R4, R4, R9 ;  /* 0x0000000904047221 */ /* 0x000fe20000010000 */
[----:B------:R-:W-:Y:S01]  /*2ff0*/  ISETP.NE.AND P0, PT, R18, RZ, PT ;  /* 0x000000ff1200720c */ /* 0x000fe20003f05270 */
[----:B-1----:R-:W-:Y:S01]  /*3000*/  FADD.FTZ R11, R16, R13 ;  /* 0x0000000d100b7221 */ /* 0x002fe20000010000 */
[----:B0-----:R-:W-:Y:S01]  /*3010*/  HFMA2.MMA R14, -RZ, RZ, 0, 2.384185791015625e-07 ;  /* 0x00000004ff0e7435 */ /* 0x001fe200000001ff */
[----:B------:R-:W-:Y:S01]  /*3020*/  MOV R12, RZ ;  /* 0x000000ff000c7202 */ /* 0x000fe20000000f00 */
[----:B------:R-:W-:Y:S01]  /*3030*/  IMAD.MOV.U32 R13, RZ, RZ, -0x1 ;  /* 0xffffffffff0d7424 */ /* 0x000fe200078e00ff */
[----:B------:R-:W-:-:S06]  /*3040*/  MOV R10, 0x30a0 ;  /* 0x000030a0000a7802 */ /* 0x000fcc0000000f00 */
[----:B------:R-:W-:Y:S01]  /*3050*/  @P1 IMAD.IADD R18, R3, 0x1, R18 ;  /* 0x0000000103121824 */ /* 0x000fe200078e0212 */
[----:B------:R-:W-:Y:S02]  /*3060*/  @P1 FSEL R9, R4, R9, !P0 ;  /* 0x0000000904091208 */ /* 0x000fe40004000000 */
[----:B------:R-:W-:Y:S02]  /*3070*/  @P1 FSEL R16, R11, R16, !P0 ;  /* 0x000000100b101208 */ /* 0x000fe40004000000 */
[----:B------:R-:W-:Y:S02]  /*3080*/  MOV R15, R18 ;  /* 0x00000012000f7202 */ /* 0x000fe40000000f00 */
[----:B------:R-:W-:Y:S05]  /*3090*/  CALL.REL.NOINC `($__internal_6_$__cuda_sm70_shflsync_up) ;  /* 0x0000062000007944 */ /* 0x000fea0003c00000 */
[----:B0-----:R-:W-:Y:S01]  /*30a0*/  HFMA2.MMA R14, -RZ, RZ, 0, 2.384185791015625e-07 ;  /* 0x00000004ff0e7435 */ /* 0x001fe200000001ff */
        /* <DEDUP_REMOVED lines=17> */
[----:B0-----:R-:W-:Y:S01]  /*31c0*/  HFMA2.MMA R14, -RZ, RZ, 0, 4.76837158203125e-07 ;  /* 0x00000008ff0e7435 */ /* 0x001fe200000001ff */
        /* <DEDUP_REMOVED lines=8> */
[----:B0-----:R-:W-:Y:S01]  /*3250*/  HFMA2.MMA R14, -RZ, RZ, 0, 4.76837158203125e-07 ;  /* 0x00000008ff0e7435 */ /* 0x001fe200000001ff */
        /* <DEDUP_REMOVED lines=14> */
[----:B-1----:R-:W-:Y:S01]  /*3340*/  FADD.FTZ R11, R16, R13 ;  /* 0x0000000d100b7221 */ /* 0x002fe20000010000 */
[----:B------:R-:W-:Y:S01]  /*3350*/  ISETP.NE.AND P0, PT, R18, RZ, PT ;  /* 0x000000ff1200720c */ /* 0x000fe20003f05270 */
[----:B------:R-:W-:Y:S01]  /*3360*/  FADD.FTZ R4, R4, R9 ;  /* 0x0000000904047221 */ /* 0x000fe20000010000 */
[----:B0-----:R-:W-:Y:S01]  /*3370*/  HFMA2.MMA R14, -RZ, RZ, 0, 9.5367431640625e-07 ;  /* 0x00000010ff0e7435 */ /* 0x001fe200000001ff */
[----:B------:R-:W-:Y:S01]  /*3380*/  MOV R12, RZ ;  /* 0x000000ff000c7202 */ /* 0x000fe20000000f00 */
[----:B------:R-:W-:Y:S01]  /*3390*/  IMAD.MOV.U32 R13, RZ, RZ, -0x1 ;  /* 0xffffffffff0d7424 */ /* 0x000fe200078e00ff */
[----:B------:R-:W-:-:S06]  /*33a0*/  MOV R10, 0x3410 ;  /* 0x00003410000a7802 */ /* 0x000fcc0000000f00 */
[----:B------:R-:W-:Y:S01]  /*33b0*/  @P1 IMAD.IADD R18, R3, 0x1, R18 ;  /* 0x0000000103121824 */ /* 0x000fe200078e0212 */
[----:B------:R-:W-:Y:S02]  /*33c0*/  @P1 FSEL R16, R11, R16, !P0 ;  /* 0x000000100b101208 */ /* 0x000fe40004000000 */
[----:B------:R-:W-:Y:S02]  /*33d0*/  @P1 FSEL R9, R4, R9, !P0 ;  /* 0x0000000904091208 */ /* 0x000fe40004000000 */
[----:B------:R-:W-:Y:S02]  /*33e0*/  MOV R20, R16 ;  /* 0x0000001000147202 */ /* 0x000fe40000000f00 */
[----:B------:R-:W-:Y:S02]  /*33f0*/  MOV R15, R18 ;  /* 0x00000012000f7202 */ /* 0x000fe40000000f00 */
[----:B------:R-:W-:Y:S05]  /*3400*/  CALL.REL.NOINC `($__internal_6_$__cuda_sm70_shflsync_up) ;  /* 0x000002b000007944 */ /* 0x000fea0003c00000 */
[----:B0-----:R-:W-:Y:S01]  /*3410*/  HFMA2.MMA R14, -RZ, RZ, 0, 9.5367431640625e-07 ;  /* 0x00000010ff0e7435 */ /* 0x001fe200000001ff */
[----:B-1----:R-:W-:Y:S01]  /*3420*/  IMAD.MOV.U32 R3, RZ, RZ, R13 ;  /* 0x000000ffff037224 */ /* 0x002fe200078e000d */
[----:B------:R-:W-:Y:S01]  /*3430*/  MOV R15, R9 ;  /* 0x00000009000f7202 */ /* 0x000fe20000000f00 */
[----:B------:R-:W-:Y:S01]  /*3440*/  IMAD.MOV.U32 R12, RZ, RZ, RZ ;  /* 0x000000ffff0c7224 */ /* 0x000fe200078e00ff */
[----:B------:R-:W-:-:S02]  /*3450*/  MOV R13, 0xffffffff ;  /* 0xffffffff000d7802 */ /* 0x000fc40000000f00 */
[----:B------:R-:W-:Y:S02]  /*3460*/  MOV R10, 0x3480 ;  /* 0x00003480000a7802 */ /* 0x000fe40000000f00 */
[----:B------:R-:W-:Y:S05]  /*3470*/  CALL.REL.NOINC `($__internal_6_$__cuda_sm70_shflsync_up) ;  /* 0x0000024000007944 */ /* 0x000fea0003c00000 */
[----:B0-----:R-:W-:Y:S01]  /*3480*/  HFMA2.MMA R14, -RZ, RZ, 0, 9.5367431640625e-07 ;  /* 0x00000010ff0e7435 */ /* 0x001fe200000001ff */
[----:B-1----:R-:W-:Y:S01]  /*3490*/  MOV R4, R13 ;  /* 0x0000000d00047202 */ /* 0x002fe20000000f00 */
[----:B------:R-:W-:Y:S01]  /*34a0*/  IMAD.MOV.U32 R15, RZ, RZ, R20 ;  /* 0x000000ffff0f7224 */ /* 0x000fe200078e0014 */
[----:B------:R-:W-:Y:S01]  /*34b0*/  MOV R12, RZ ;  /* 0x000000ff000c7202 */ /* 0x000fe20000000f00 */
[----:B------:R-:W-:Y:S01]  /*34c0*/  IMAD.MOV.U32 R13, RZ, RZ, -0x1 ;  /* 0xffffffffff0d7424 */ /* 0x000fe200078e00ff */
[----:B------:R-:W-:Y:S02]  /*34d0*/  MOV R10, 0x34f0 ;  /* 0x000034f0000a7802 */ /* 0x000fe40000000f00 */
[----:B------:R-:W-:Y:S05]  /*34e0*/  CALL.REL.NOINC `($__internal_6_$__cuda_sm70_shflsync_up) ;  /* 0x000001d000007944 */ /* 0x000fea0003c00000 */
[----:B------:R-:W-:Y:S01]  /*34f0*/  ISETP.GE.AND P1, PT, R17, 0x10, PT ;  /* 0x000000101100780c */ /* 0x000fe20003f26270 */
[----:B-1----:R-:W-:Y:S01]  /*3500*/  FADD.FTZ R11, R20, R13 ;  /* 0x0000000d140b7221 */ /* 0x002fe20000010000 */
[----:B------:R-:W-:Y:S01]  /*3510*/  ISETP.NE.AND P0, PT, R18, RZ, PT ;  /* 0x000000ff1200720c */ /* 0x000fe20003f05270 */
[----:B------:R-:W-:Y:S01]  /*3520*/  FADD.FTZ R4, R4, R9 ;  /* 0x0000000904047221 */ /* 0x000fe20000010000 */
[----:B0-----:R-:W-:Y:S01]  /*3530*/  HFMA2.MMA R14, -RZ, RZ, 0, 5.9604644775390625e-08 ;  /* 0x00000001ff0e7435 */ /* 0x001fe200000001ff */
[----:B------:R-:W-:Y:S01]  /*3540*/  IMAD.MOV.U32 R12, RZ, RZ, RZ ;  /* 0x000000ffff0c7224 */ /* 0x000fe200078e00ff */
[----:B------:R-:W-:-:S02]  /*3550*/  MOV R13, 0xffffffff ;  /* 0xffffffff000d7802 */ /* 0x000fc40000000f00 */
[----:B------:R-:W-:-:S05]  /*3560*/  MOV R10, 0x35c0 ;  /* 0x000035c0000a7802 */ /* 0x000fca0000000f00 */
[----:B------:R-:W-:Y:S02]  /*3570*/  @P1 IADD3 R18, R3, R18, RZ ;  /* 0x0000001203121210 */ /* 0x000fe40007ffe0ff */
[----:B------:R-:W-:Y:S02]  /*3580*/  @P1 FSEL R20, R11, R20, !P0 ;  /* 0x000000140b141208 */ /* 0x000fe40004000000 */
[----:B------:R-:W-:Y:S02]  /*3590*/  @P1 FSEL R9, R4, R9, !P0 ;  /* 0x0000000904091208 */ /* 0x000fe40004000000 */
[----:B------:R-:W-:Y:S02]  /*35a0*/  MOV R15, R18 ;  /* 0x00000012000f7202 */ /* 0x000fe40000000f00 */
[----:B------:R-:W-:Y:S05]  /*35b0*/  CALL.REL.NOINC `($__internal_6_$__cuda_sm70_shflsync_up) ;  /* 0x0000010000007944 */ /* 0x000fea0003c00000 */
[----:B0-----:R-:W-:Y:S01]  /*35c0*/  HFMA2.MMA R14, -RZ, RZ, 0, 5.9604644775390625e-08 ;  /* 0x00000001ff0e7435 */ /* 0x001fe200000001ff */
[----:B-1----:R-:W-:Y:S01]  /*35d0*/  IMAD.MOV.U32 R16, RZ, RZ, R13 ;  /* 0x000000ffff107224 */ /* 0x002fe200078e000d */
[----:B------:R-:W-:Y:S01]  /*35e0*/  MOV R15, R9 ;  /* 0x00000009000f7202 */ /* 0x000fe20000000f00 */
[----:B------:R-:W-:Y:S01]  /*35f0*/  IMAD.MOV.U32 R12, RZ, RZ, RZ ;  /* 0x000000ffff0c7224 */ /* 0x000fe200078e00ff */
[----:B------:R-:W-:-:S02]  /*3600*/  MOV R13, 0xffffffff ;  /* 0xffffffff000d7802 */ /* 0x000fc40000000f00 */
[----:B------:R-:W-:Y:S02]  /*3610*/  MOV R10, 0x3630 ;  /* 0x00003630000a7802 */ /* 0x000fe40000000f00 */
[----:B------:R-:W-:Y:S05]  /*3620*/  CALL.REL.NOINC `($__internal_6_$__cuda_sm70_shflsync_up) ;  /* 0x0000009000007944 */ /* 0x000fea0003c00000 */
[----:B0-----:R-:W-:Y:S01]  /*3630*/  HFMA2.MMA R14, -RZ, RZ, 0, 5.9604644775390625e-08 ;  /* 0x00000001ff0e7435 */ /* 0x001fe200000001ff */
[----:B-1----:R-:W-:Y:S01]  /*3640*/  MOV R18, R13 ;  /* 0x0000000d00127202 */ /* 0x002fe20000000f00 */
[----:B------:R-:W-:Y:S01]  /*3650*/  IMAD.MOV.U32 R15, RZ, RZ, R20 ;  /* 0x000000ffff0f7224 */ /* 0x000fe200078e0014 */
[----:B------:R-:W-:Y:S01]  /*3660*/  MOV R12, RZ ;  /* 0x000000ff000c7202 */ /* 0x000fe20000000f00 */
[----:B------:R-:W-:Y:S01]  /*3670*/  IMAD.MOV.U32 R13, RZ, RZ, -0x1 ;  /* 0xffffffffff0d7424 */ /* 0x000fe200078e00ff */
[----:B------:R-:W-:Y:S02]  /*3680*/  MOV R10, 0x36a0 ;  /* 0x000036a0000a7802 */ /* 0x000fe40000000f00 */
[----:B------:R-:W-:Y:S05]  /*3690*/  CALL.REL.NOINC `($__internal_6_$__cuda_sm70_shflsync_up) ;  /* 0x0000002000007944 */ /* 0x000fea0003c00000 */
[----:B01----:R-:W-:Y:S01]  /*36a0*/  MOV R14, R13 ;  /* 0x0000000d000e7202 */ /* 0x003fe20000000f00 */
[----:B------:R-:W-:Y:S05]  /*36b0*/  BRA `(.L_x_1091) ;  /* 0xffffecf000007947 */ /* 0x000fea000383ffff */
        .weak           $__internal_6_$__cuda_sm70_shflsync_up
        .type           $__internal_6_$__cuda_sm70_shflsync_up,@function
        .size           $__internal_6_$__cuda_sm70_shflsync_up,(.L_x_3089 - $__internal_6_$__cuda_sm70_shflsync_up)
$__internal_6_$__cuda_sm70_shflsync_up:
[----:B------:R-:W-:Y:S01]  /*36c0*/  HFMA2.MMA R11, -RZ, RZ, 0, 0 ;  /* 0x00000000ff0b7435 */ /* 0x000fe200000001ff */
[----:B------:R-:W-:Y:S04]  /*36d0*/  WARPSYNC R13 ;  /* 0x0000000d00007348 */ /* 0x000fe80003800000 */
[----:B------:R0:W1:Y:S01]  /*36e0*/  SHFL.UP PT, R13, R15, R14, R12 ;  /* 0x0400000e0f0d7389 */ /* 0x00006200000e000c */
[----:B------:R-:W-:Y:S05]  /*36f0*/  RET.REL.NODEC R10 `(_Z30group_norm_nhwc_bwd_sum_kernelI11Fp32IOFp32WLi256EEv26Group_norm_nhwc_bwd_params) ;  /* 0xffffc9000a007950 */ /* 0x000fea0003c3ffff */
.L_x_1092:
        /* <DEDUP_REMOVED lines=16> */
.L_x_3089:


//--------------------- .text._Z30group_norm_nhwc_bwd_sum_kernelI11Fp32IOFp32WLi120EEv26Group_norm_nhwc_bwd_params --------------------------
	.section	.text._Z30group_norm_nhwc_bwd_sum_kernelI11Fp32IOFp32WLi120EEv26Group_norm_nhwc_bwd_params,"ax",@progbits
	.sectioninfo	@"SHI_REGISTERS=42"
	.align	128
        .global         _Z30group_norm_nhwc_bwd_sum_kernelI11Fp32IOFp32WLi120EEv26Group_norm_nhwc_bwd_params
        .type           _Z30group_norm_nhwc_bwd_sum_kernelI11Fp32IOFp32WLi120EEv26Group_norm_nhwc_bwd_params,@function
        .size           _Z30group_norm_nhwc_bwd_sum_kernelI11Fp32IOFp32WLi120EEv26Group_norm_nhwc_bwd_params,(.L_x_3090 - _Z30group_norm_nhwc_bwd_sum_kernelI11Fp32IOFp32WLi120EEv26Group_norm_nhwc_bwd_params)
        .other          _Z30group_norm_nhwc_bwd_sum_kernelI11Fp32IOFp32WLi120EEv26Group_norm_nhwc_bwd_params,@"STO_CUDA_ENTRY STV_DEFAULT"
_Z30group_norm_nhwc_bwd_sum_kernelI11Fp32IOFp32WLi120EEv26Group_norm_nhwc_bwd_params:
.text._Z30group_norm_nhwc_bwd_sum_kernelI11Fp32IOFp32WLi120EEv26Group_norm_nhwc_bwd_params:
        /* <DEDUP_REMOVED lines=50> */
[----:B------:R-:W-:-:S05]  /*0320*/  MOV R11, 0x3f800000 ;  /* 0x3f800000000b7802 */ /* 0x000fca0000000f00 */
[----:B------:R-:W-:-:S05]  /*0330*/  IMAD.HI.U32 R27, R10, R3, RZ ;  /* 0x000000030a1b7227 */ /* 0x000fca00078e00ff */
[----:B------:R-:W-:-:S05]  /*0340*/  IADD3 R10, -R27, RZ, RZ ;  /* 0x000000ff1b0a7210 */ /* 0x000fca0007ffe1ff */
[----:B------:R-:W-:Y:S01]  /*0350*/  IMAD R7, R10, c[0x0][0x204], R3 ;  /* 0x000081000a077a24 */ /* 0x000fe200078e0203 */
[----:B------:R-:W-:-:S04]  /*0360*/  IADD3 R10, P3, R25, c[0x0][0x1fc], RZ ;  /* 0x00007f00190a7a10 */ /* 0x000fc80007f7e0ff */
[----:B------:R-:W-:-:S13]  /*0370*/  ISETP.GE.U32.AND P0, PT, R7, c[0x0][0x204], PT ;  /* 0x0000810007007a0c */ /* 0x000fda0003f06070 */
[----:B------:R-:W-:Y:S02]  /*0380*/  @P0 IADD3 R7, R7, -c[0x0][0x204], RZ ;  /* 0x8000810007070a10 */ /* 0x000fe40007ffe0ff */
[----:B------:R-:W-:Y:S02]  /*0390*/  @P0 IADD3 R27, R27, 0x1, RZ ;  /* 0x000000011b1b0810 */ /* 0x000fe40007ffe0ff */
[----:B------:R-:W-:Y:S01]  /*03a0*/  ISETP.GE.U32.AND P1, PT, R7, c[0x0][0x204], PT ;  /* 0x0000810007007a0c */ /* 0x000fe20003f26070 */
[----:B------:R-:W-:Y:S01]  /*03b0*/  HFMA2.MMA R7, -RZ, RZ, 0, 0 ;  /* 0x00000000ff077435 */ /* 0x000fe200000001ff */
[----:B------:R-:W-:-:S11]  /*03c0*/  ISETP.NE.U32.AND P0, PT, RZ, c[0x0][0x204], PT ;  /* 0x00008100ff007a0c */ /* 0x000fd60003f05070 */
[----:B------:R-:W-:Y:S02]  /*03d0*/  @P1 IADD3 R27, R27, 0x1, RZ ;  /* 0x000000011b1b1810 */ /* 0x000fe40007ffe0ff */
[----:B------:R-:W-:Y:S02]  /*03e0*/  ISETP.LT.U32.AND P1, PT, R10, c[0x0][0x1e0], PT ;  /* 0x000078000a007a0c */ /* 0x000fe40003f21070 */
[----:B------:R-:W-:Y:S02]  /*03f0*/  SEL R27, R8, R27, !P0 ;  /* 0x0000001b081b7207 */ /* 0x000fe40004000000 */
[----:B------:R-:W-:Y:S01]  /*0400*/  ISETP.GE.U32.AND P0, PT, R18, c[0x0][0x1d8], PT ;  /* 0x0000760012007a0c */ /* 0x000fe20003f06070 */
[----:B------:R-:W-:Y:S01]  /*0410*/  CS2R R8, SRZ ;  /* 0x0000000000087805 */ /* 0x000fe2000001ff00 */
        /* <DEDUP_REMOVED lines=9> */
[----:B------:R-:W-:Y:S01]  /*04b0*/  @P2 FADD.FTZ R3, R6, c[0x0][0x1a0] ;  /* 0x0000680006032621 */ /* 0x000fe20000010000 */
[----:B------:R-:W-:-:S03]  /*04c0*/  MOV R6, RZ ;  /* 0x000000ff00067202 */ /* 0x000fc60000000f00 */
        /* <DEDUP_REMOVED lines=13> */
.L_x_1094:
[----:B------:R-:W-:Y:S05]  /*05a0*/  BSYNC B0 ;  /* 0x0000000000007941 */ /* 0x000fea0003800000 */
.L_x_1093:
        /* <DEDUP_REMOVED lines=71> */
.L_x_1097:
[----:B------:R-:W-:Y:S05]  /*0a20*/  @!P2 BRA `(.L_x_1095) ;  /* 0x000012100000a947 */ /* 0x000fea0003800000 */
[----:B------:R-:W-:-:S04]  /*0a30*/  IADD3 R32, R33, 0x1, RZ ;  /* 0x0000000121207810 */ /* 0x000fc80007ffe0ff */
[----:B------:R-:W-:Y:S02]  /*0a40*/  SHF.R.S32.HI R33, RZ, 0x1f, R32 ;  /* 0x0000001fff217819 */ /* 0x000fe40000011420 */
.L_x_1098:
[----:B------:R-:W-:Y:S02]  /*0a50*/  @!P0 IADD3 R19, P1, R32, -0x1, RZ ;  /* 0xffffffff20138810 */ /* 0x000fe40007f3e0ff */
[----:B------:R-:W-:Y:S02]  /*0a60*/  @!P0 MOV R17, R29 ;  /* 0x0000001d00118202 */ /* 0x000fe40000000f00 */
[----:B------:R-:W-:-:S05]  /*0a70*/  @!P0 IADD3.X R16, R33, -0x1, RZ, P1, !PT ;  /* 0xffffffff21108810 */ /* 0x000fca0000ffe4ff */
[----:B------:R-:W-:Y:S01]  /*0a80*/  @!P0 IMAD R18, R16, c[0x0][0x1d8], RZ ;  /* 0x0000760010128a24 */ /* 0x000fe200078e02ff */
[----:B------:R-:W-:-:S03]  /*0a90*/  @!P0 MOV R16, R30 ;  /* 0x0000001e00108202 */ /* 0x000fc60000000f00 */
[C---:B------:R-:W-:Y:S02]  /*0aa0*/  @!P0 IMAD R21, R19.reuse, c[0x0][0x1dc], R18 ;  /* 0x0000770013158a24 */ /* 0x040fe400078e0212 */
[----:B------:R-:W-:-:S04]  /*0ab0*/  @!P0 IMAD.WIDE.U32 R16, R19, c[0x0][0x1d8], R16 ;  /* 0x0000760013108a25 */ /* 0x000fc800078e0010 */
[----:B------:R-:W-:Y:S01]  /*0ac0*/  @!P0 IMAD.SHL.U32 R20, R16, 0x4, RZ ;  /* 0x0000000410148824 */ /* 0x000fe200078e00ff */
[----:B------:R-:W-:-:S04]  /*0ad0*/  @!P0 IADD3 R21, R17, R21, RZ ;  /* 0x0000001511158210 */ /* 0x000fc80007ffe0ff */
[----:B------:R-:W-:Y:S02]  /*0ae0*/  @!P0 IADD3 R18, P1, R20, c[0x0][0x180], RZ ;  /* 0x0000600014128a10 */ /* 0x000fe40007f3e0ff */
[----:B------:R-:W-:Y:S02]  /*0af0*/  @!P0 SHF.L.U64.HI R21, R16, 0x2, R21 ;  /* 0x0000000210158819 */ /* 0x000fe40000010215 */
[----:B------:R-:W-:Y:S02]  /*0b00*/  CS2R R16, SRZ ;  /* 0x0000000000107805 */ /* 0x000fe4000001ff00 */
[----:B------:R-:W-:-:S05]  /*0b10*/  @!P0 IADD3.X R19, R21, c[0x0][0x184], RZ, P1, !PT ;  /* 0x0000610015138a10 */ /* 0x000fca0000ffe4ff */
[----:B------:R0:W2:Y:S01]  /*0b20*/  @!P0 LDG.E.64 R16, [R18.64] ;  /* 0x0000000812108981 */ /* 0x0000a2000c1e1b00 */
[----:B------:R-:W-:Y:S01]  /*0b30*/  @!P0 MOV R22, R30 ;  /* 0x0000001e00168202 */ /* 0x000fe20000000f00 */
[----:B------:R-:W-:Y:S01]  /*0b40*/  @!P0 IMAD R25, R33, c[0x0][0x1d8], RZ ;  /* 0x0000760021198a24 */ /* 0x000fe200078e02ff */
[----:B------:R-:W-:Y:S02]  /*0b50*/  @!P0 MOV R23, R29 ;  /* 0x0000001d00178202 */ /* 0x000fe40000000f00 */
[----:B------:R-:W-:Y:S01]  /*0b60*/  @!P0 IADD3 R20, P1, R20, c[0x0][0x178], RZ ;  /* 0x00005e0014148a10 */ /* 0x000fe20007f3e0ff */
[C---:B------:R-:W-:Y:S02]  /*0b70*/  @!P0 IMAD R25, R32.reuse, c[0x0][0x1dc], R25 ;  /* 0x0000770020198a24 */ /* 0x040fe400078e0219 */
[----:B------:R-:W-:Y:S01]  /*0b80*/  @!P0 IMAD.WIDE.U32 R22, R32, c[0x0][0x1d8], R22 ;  /* 0x0000760020168a25 */ /* 0x000fe200078e0016 */
[----:B------:R-:W-:Y:S01]  /*0b90*/  @!P0 IADD3.X R21, R21, c[0x0][0x17c], RZ, P1, !PT ;  /* 0x00005f0015158a10 */ /* 0x000fe20000ffe4ff */
[----:B0-----:R-:W-:-:S03]  /*0ba0*/  CS2R R18, SRZ ;  /* 0x0000000000127805 */ /* 0x001fc6000001ff00 */
        /* <DEDUP_REMOVED lines=72> */
[----:B------:R-:W-:Y:S02]  /*1030*/  FADD.FTZ R16, R19, R16 ;  /* 0x0000001013107221 */ /* 0x000fe40000010000 */
[----:B------:R-:W-:Y:S02]  /*1040*/  FFMA.FTZ R5, R24, R3, R5 ;  /* 0x0000000318057223 */ /* 0x000fe40000010005 */
[----:B------:R-:W-:Y:S02]  /*1050*/  FADD.FTZ R6, R6, R21 ;  /* 0x0000001506067221 */ /* 0x000fe40000010000 */
[----:B------:R-:W-:Y:S02]  /*1060*/  FFMA.FTZ R8, R17, R21, R8 ;  /* 0x0000001511087223 */ /* 0x000fe40000010008 */
[----:B------:R-:W-:-:S02]  /*1070*/  FADD.FTZ R7, R7, R22 ;  /* 0x0000001607077221 */ /* 0x000fc40000010000 */
[----:B------:R-:W-:Y:S02]  /*1080*/  FFMA.FTZ R9, R24, R22, R9 ;  /* 0x0000001618097223 */ /* 0x000fe40000010009 */
[----:B------:R-:W-:Y:S02]  /*1090*/  FADD.FTZ R3, R3, R16 ;  /* 0x0000001003037221 */ /* 0x000fe40000010000 */
[----:B------:R-:W-:Y:S01]  /*10a0*/  IMAD.X R33, RZ, RZ, R33, P2 ;  /* 0x000000ffff217224 */ /* 0x000fe200010e0621 */
[----:B------:R-:W-:Y:S05]  /*10b0*/  @!P1 BRA `(.L_x_1098) ;  /* 0xfffff99000009947 */ /* 0x000fea000383ffff */
[----:B------:R-:W-:Y:S05]  /*10c0*/  BRA `(.L_x_1095) ;  /* 0x00000b7000007947 */ /* 0x000fea0003800000 */
.L_x_1096:
[----:B-----5:R-:W-:Y:S01]  /*10d0*/  LOP3.LUT P1, R14, R3, 0x3, RZ, 0xc0, !PT ;  /* 0x00000003030e7812 */ /* 0x020fe2000782c0ff */
[----:B------:R-:W-:Y:S01]  /*10e0*/  HFMA2.MMA R3, -RZ, RZ, 0, 0 ;  /* 0x00000000ff037435 */ /* 0x000fe200000001ff */
[----:B------:R-:W-:Y:S01]  /*10f0*/  IADD3 R32, -R32, R5, RZ ;  /* 0x0000000520207210 */ /* 0x000fe20007ffe1ff */
[----:B------:R-:W-:Y:S01]  /*1100*/  CS2R R6, SRZ ;  /* 0x0000000000067805 */ /* 0x000fe2000001ff00 */
[----:B------:R-:W-:Y:S01]  /*1110*/  MOV R5, RZ ;  /* 0x000000ff00057202 */ /* 0x000fe20000000f00 */
[----:B------:R-:W-:-:S08]  /*1120*/  CS2R R8, SRZ ;  /* 0x0000000000087805 */ /* 0x000fd0000001ff00 */
[----:B------:R-:W-:Y:S05]  /*1130*/  @!P1 BRA `(.L_x_1099) ;  /* 0x0000029000009947 */ /* 0x000fea0003800000 */
[----:B------:R-:W-:Y:S01]  /*1140*/  MOV R33, R14 ;  /* 0x0000000e00217202 */ /* 0x000fe20000000f00 */
[----:B------:R-:W-:Y:S01]  /*1150*/  IMAD.MOV.U32 R5, RZ, RZ, RZ ;  /* 0x000000ffff057224 */ /* 0x000fe200078e00ff */
[----:B------:R-:W-:Y:S01]  /*1160*/  MOV R3, RZ ;  /* 0x000000ff00037202 */ /* 0x000fe20000000f00 */
[----:B------:R-:W-:Y:S01]  /*1170*/  CS2R R6, SRZ ;  /* 0x0000000000067805 */ /* 0x000fe2000001ff00 */
[----:B------:R-:W-:Y:S02]  /*1180*/  CS2R R8, SRZ ;  /* 0x0000000000087805 */ /* 0x000fe4000001ff00 */
.L_x_1100:
        /* <DEDUP_REMOVED lines=8> */
[C---:B------:R-:W-:Y:S01]  /*1210*/  @!P0 IADD3 R22, P1, R20.reuse, c[0x0][0x180], RZ ;  /* 0x0000600014168a10 */ /* 0x040fe20007f3e0ff */
[----:B------:R-:W-:Y:S01]  /*1220*/  CS2R R14, SRZ ;  /* 0x00000000000e7805 */ /* 0x000fe2000001ff00 */
[----:B------:R-:W-:Y:S02]  /*1230*/  @!P0 IADD3 R20, P2, R20, c[0x0][0x178], RZ ;  /* 0x00005e0014148a10 */ /* 0x000fe40007f5e0ff */
[----:B------:R-:W-:-:S02]  /*1240*/  @!P0 IADD3.X R23, R16, c[0x0][0x184], RZ, P1, !PT ;  /* 0x0000610010178a10 */ /* 0x000fc40000ffe4ff */
[----:B------:R-:W-:Y:S02]  /*1250*/  @!P0 IADD3.X R21, R16, c[0x0][0x17c], RZ, P2, !PT ;  /* 0x00005f0010158a10 */ /* 0x000fe400017fe4ff */
[----:B------:R-:W-:Y:S01]  /*1260*/  CS2R R16, SRZ ;  /* 0x0000000000107805 */ /* 0x000fe2000001ff00 */
[----:B------:R-:W2:Y:S05]  /*1270*/  @!P0 LDG.E.64 R14, [R22.64] ;  /* 0x00000008160e8981 */ /* 0x000eaa000c1e1b00 */
[----:B------:R-:W3:Y:S01]  /*1280*/  @!P0 LDG.E.64 R16, [R20.64] ;  /* 0x0000000814108981 */ /* 0x000ee2000c1e1b00 */
[----:B------:R-:W-:Y:S02]  /*1290*/  IADD3 R33, R33, -0x1, RZ ;  /* 0xffffffff21217810 */ /* 0x000fe40007ffe0ff */
[----:B------:R-:W-:-:S02]  /*12a0*/  IADD3 R25, P2, R25, 0x1, RZ ;  /* 0x0000000119197810 */ /* 0x000fc40007f5e0ff */
        /* <DEDUP_REMOVED lines=17> */
[----:B------:R-:W-:Y:S02]  /*13c0*/  IMAD.MOV.U32 R33, RZ, RZ, R25 ;  /* 0x000000ffff217224 */ /* 0x000fe400078e0019 */
.L_x_1099:
[----:B------:R-:W-:-:S13]  /*13d0*/  ISETP.GE.U32.AND P0, PT, R32, 0x3, PT ;  /* 0x000000032000780c */ /* 0x000fda0003f06070 */
[----:B------:R-:W-:Y:S05]  /*13e0*/  @!P0 BRA `(.L_x_1095) ;  /* 0x0000085000008947 */ /* 0x000fea0003800000 */
[----:B------:R-:W-:Y:S02]  /*13f0*/  ISETP.GE.U32.AND P0, PT, R18, c[0x0][0x1d8], PT ;  /* 0x0000760012007a0c */ /* 0x000fe40003f06070 */
[----:B------:R-:W-:Y:S02]  /*1400*/  SHF.R.S32.HI R32, RZ, 0x1f, R33 ;  /* 0x0000001fff207819 */ /* 0x000fe40000011421 */
[----:B------:R-:W-:-:S13]  /*1410*/  ISETP.GE.AND.EX P0, PT, R19, c[0x0][0x1dc], PT, P0 ;  /* 0x0000770013007a0c */ /* 0x000fda0003f06300 */
.L_x_1101:
        /* <DEDUP_REMOVED lines=16> */
[----:B------:R-:W-:-:S04]  /*1520*/  @!P0 IADD3 R23, P1, R33, 0x1, RZ ;  /* 0x0000000121178810 */ /* 0x000fc80007f3e0ff */
[----:B------:R-:W-:Y:S02]  /*1530*/  @!P0 IADD3.X R22, RZ, R32, RZ, P1, !PT ;  /* 0x00000020ff168210 */ /* 0x000fe40000ffe4ff */
[----:B---3--:R-:W-:-:S03]  /*1540*/  @!P0 MOV R19, R29 ;  /* 0x0000001d00138202 */ /* 0x008fc60000000f00 */
[----:B------:R-:W-:Y:S02]  /*1550*/  @!P0 IMAD R22, R22, c[0x0][0x1d8], RZ ;  /* 0x0000760016168a24 */ /* 0x000fe400078e02ff */
[----:B------:R-:W-:Y:S02]  /*1560*/  @!P0 IMAD.MOV.U32 R18, RZ, RZ, R30 ;  /* 0x000000ffff128224 */ /* 0x000fe400078e001e */
        /* <DEDUP_REMOVED lines=43> */
[----:B------:R-:W-:Y:S01]  /*1820*/  @!P0 IMAD R6, R6, c[0x0][0x1d8], RZ ;  /* 0x0000760006068a24 */ /* 0x000fe200078e02ff */
[----:B------:R-:W-:-:S03]  /*1830*/  @!P0 SHF.L.U32 R16, R38, 0x2, RZ ;  /* 0x0000000226108819 */ /* 0x000fc600000006ff */
[----:B------:R-:W-:Y:S01]  /*1840*/  @!P0 IMAD R3, R5, c[0x0][0x1dc], R6 ;  /* 0x0000770005038a24 */ /* 0x000fe200078e0206 */
[----:B------:R-:W-:Y:S01]  /*1850*/  @!P0 IADD3 R14, P1, R16, c[0x0][0x180], RZ ;  /* 0x00006000100e8a10 */ /* 0x000fe20007f3e0ff */
[----:B------:R-:W-:Y:S02]  /*1860*/  FADD.FTZ R6, -R4, R15 ;  /* 0x0000000f04067221 */ /* 0x000fe40000010100 */
[----:B------:R-:W-:Y:S02]  /*1870*/  @!P0 IMAD.IADD R5, R39, 0x1, R3 ;  /* 0x0000000127058824 */ /* 0x000fe400078e0203 */
[----:B------:R-:W-:Y:S02]  /*1880*/  FMUL.FTZ R6, R6, R11 ;  /* 0x0000000b06067220 */ /* 0x000fe40000410000 */
[----:B------:R-:W-:Y:S01]  /*1890*/  FADD.FTZ R3, R17, R7 ;  /* 0x0000000711037221 */ /* 0x000fe20000010000 */
[----:B------:R-:W-:Y:S01]  /*18a0*/  @!P0 SHF.L.U64.HI R5, R38, 0x2, R5 ;  /* 0x0000000226058819 */ /* 0x000fe20000010205 */
[----:B------:R-:W-:-:S02]  /*18b0*/  FFMA.FTZ R9, R6, R17, R9 ;  /* 0x0000001106097223 */ /* 0x000fc40000010009 */
        /* <DEDUP_REMOVED lines=56> */
.L_x_1095:
[----:B------:R-:W-:Y:S01]  /*1c40*/  ISETP.NE.AND P0, PT, R26, RZ, PT ;  /* 0x000000ff1a00720c */ /* 0x000fe20003f05270 */
[----:B------:R-:W-:Y:S01]  /*1c50*/  BSSY B0, `(.L_x_1102) ;  /* 0x00000e9000007945 */ /* 0x000fe20003800000 */
[----:B------:R-:W-:-:S02]  /*1c60*/  LEA.HI R10, R2, R2, RZ, 0x1e ;  /* 0x00000002020a7211 */ /* 0x000fc400078ff0ff */
[----:B-1----:R-:W-:Y:S02]  /*1c70*/  SEL R11, RZ, 0x1, P0 ;  /* 0x00000001ff0b7807 */ /* 0x002fe40000000000 */
        /* <DEDUP_REMOVED lines=10> */
[----:B-----5:R-:W1:Y:S04]  /*1d20*/  LDS R12, [R3+0x23c] ;  /* 0x00023c00030c7984 */ /* 0x020e680000000800 */
[----:B------:R-:W2:Y:S04]  /*1d30*/  LDS R18, [R3+0x248] ;  /* 0x0002480003127984 */ /* 0x000ea80000000800 */
[----:B------:R-:W3:Y:S04]  /*1d40*/  LDS R23, [R3+0x254] ;  /* 0x0002540003177984 */ /* 0x000ee80000000800 */
[----:B------:R-:W-:Y:S04]  /*1d50*/  LDS R14, [R3+0x240] ;  /* 0x00024000030e7984 */ /* 0x000fe80000000800 */
[----:B------:R-:W4:Y:S04]  /*1d60*/  LDS R15, [R3+0x234] ;  /* 0x00023400030f7984 */ /* 0x000f280000000800 */
[----:B------:R-:W-:Y:S01]  /*1d70*/  LDS R16, [R3+0x244] ;  /* 0x0002440003107984 */ /* 0x000fe20000000800 */
[----:B0-----:R-:W-:-:S03]  /*1d80*/  IMAD.WIDE.U32 R4, R22, -0x77777777, RZ ;  /* 0x8888888916047825 */ /* 0x001fc600078e00ff */
[----:B------:R-:W0:Y:S02]  /*1d90*/  LDS R17, [R3+0x238] ;  /* 0x0002380003117984 */ /* 0x000e240000000800 */
[----:B------:R-:W-:Y:S02]  /*1da0*/  SHF.R.U32.HI R5, RZ, 0x4, R5 ;  /* 0x00000004ff057819 */ /* 0x000fe40000011605 */
[----:B------:R-:W0:Y:S03]  /*1db0*/  LDS R19, [R3+0x230] ;  /* 0x0002300003137984 */ /* 0x000e260000000800 */
[----:B------:R-:W-:Y:S01]  /*1dc0*/  IMAD R4, R5, -0x1e, R22 ;  /* 0xffffffe205047824 */ /* 0x000fe200078e0216 */
[----:B------:R-:W0:Y:S03]  /*1dd0*/  LDS R20, [R3+0x24c] ;  /* 0x00024c0003147984 */ /* 0x000e260000000800 */
[----:B------:R-:W-:Y:S01]  /*1de0*/  IMAD R5, R4, 0xc, RZ ;  /* 0x0000000c04057824 */ /* 0x000fe200078e02ff */
[----:B------:R-:W0:Y:S04]  /*1df0*/  LDS R21, [R3+0x250] ;  /* 0x0002500003157984 */ /* 0x000e280000000800 */
[----:B------:R-:W0:Y:S01]  /*1e00*/  LDS R11, [R3+0x258] ;  /* 0x00025800030b7984 */ /* 0x000e220000000800 */
[----:B-1----:R-:W-:-:S03]  /*1e10*/  ISETP.NE.AND P0, PT, R12, RZ, PT ;  /* 0x000000ff0c00720c */ /* 0x002fc60003f05270 */
[----:B------:R-:W1:Y:S01]  /*1e20*/  LDS R13, [R3+0x25c] ;  /* 0x00025c00030d7984 */ /* 0x000e620000000800 */
[----:B--2---:R-:W-:Y:S02]  /*1e30*/  ISETP.NE.AND P1, PT, R18, RZ, PT ;  /* 0x000000ff1200720c */ /* 0x004fe40003f25270 */
[----:B---3--:R-:W-:-:S07]  /*1e40*/  ISETP.NE.AND P2, PT, R23, RZ, PT ;  /* 0x000000ff1700720c */ /* 0x008fce0003f45270 */
[----:B----4-:R-:W-:Y:S02]  /*1e50*/  @!P0 FADD.FTZ R14, R14, R15 ;  /* 0x0000000f0e0e8221 */ /* 0x010fe40000010000 */
[----:B0-----:R-:W-:Y:S01]  /*1e60*/  @!P0 FADD.FTZ R16, R16, R17 ;  /* 0x0000001110108221 */ /* 0x001fe20000010000 */
[----:B------:R-:W-:Y:S01]  /*1e70*/  IADD3 R12, R18, R12, R19 ;  /* 0x0000000c120c7210 */ /* 0x000fe20007ffe013 */
[----:B------:R-:W-:-:S03]  /*1e80*/  @!P1 FADD.FTZ R20, R14, R20 ;  /* 0x000000140e149221 */ /* 0x000fc60000010000 */
[----:B------:R-:W-:Y:S01]  /*1e90*/  IADD3 R12, R12, R23, RZ ;  /* 0x000000170c0c7210 */ /* 0x000fe20007ffe0ff */
[----:B------:R-:W-:-:S04]  /*1ea0*/  @!P1 FADD.FTZ R21, R16, R21 ;  /* 0x0000001510159221 */ /* 0x000fc80000010000 */
[----:B------:R0:W-:Y:S01]  /*1eb0*/  STS [R5+0xc0], R12 ;  /* 0x0000c00c05007388 */ /* 0x0001e20000000800 */
[----:B------:R-:W-:Y:S02]  /*1ec0*/  @!P2 FADD.FTZ R11, R20, R11 ;  /* 0x0000000b140ba221 */ /* 0x000fe40000010000 */
[----:B-1----:R-:W-:-:S03]  /*1ed0*/  @!P2 FADD.FTZ R13, R21, R13 ;  /* 0x0000000d150da221 */ /* 0x002fc60000010000 */
[----:B------:R0:W-:Y:S04]  /*1ee0*/  STS [R5+0xc4], R11 ;  /* 0x0000c40b05007388 */ /* 0x0001e80000000800 */
[----:B------:R0:W-:Y:S01]  /*1ef0*/  STS [R5+0xc8], R13 ;  /* 0x0000c80d05007388 */ /* 0x0001e20000000800 */
[----:B------:R-:W-:Y:S05]  /*1f00*/  BRA.CONV UR4, `(.L_x_1104) ;  /* 0x0000003304007947 */ /* 0x000fea000b800000 */
[----:B------:R-:W-:Y:S02]  /*1f10*/  MOV R15, 0x3fffffff ;  /* 0x3fffffff000f7802 */ /* 0x000fe40000000f00 */
[----:B------:R-:W-:Y:S02]  /*1f20*/  MOV R14, 0x1f40 ;  /* 0x00001f40000e7802 */ /* 0x000fe40000000f00 */
[----:B0-----:R-:W-:Y:S05]  /*1f30*/  CALL.REL.NOINC `($__internal_7_$__cuda_sm70_warpsync) ;  /* 0x00000f0000007944 */ /* 0x001fea0003c00000 */
.L_x_1104:
        /* <DEDUP_REMOVED lines=13> */
.L_x_1106:
[----:B------:R-:W-:Y:S05]  /*2010*/  BSYNC B1 ;  /* 0x0000000000017941 */ /* 0x000fea0003800000 */
.L_x_1105:
[----:B------:R-:W-:-:S03]  /*2020*/  UMOV UR4, 0x3fffffff ;  /* 0x3fffffff00047882 */ /* 0x000fc60000000000 */
[----:B------:R-:W-:Y:S05]  /*2030*/  BRA.CONV UR4, `(.L_x_1107) ;  /* 0x0000003304007947 */ /* 0x000fea000b800000 */
[----:B------:R-:W-:Y:S01]  /*2040*/  IMAD.MOV.U32 R15, RZ, RZ, 0x3fffffff ;  /* 0x3fffffffff0f7424 */ /* 0x000fe200078e00ff */
[----:B------:R-:W-:Y:S02]  /*2050*/  MOV R14, 0x2070 ;  /* 0x00002070000e7802 */ /* 0x000fe40000000f00 */
[----:B0-----:R-:W-:Y:S05]  /*2060*/  CALL.REL.NOINC `($__internal_7_$__cuda_sm70_warpsync) ;  /* 0x00000dd000007944 */ /* 0x001fea0003c00000 */
.L_x_1107:
        /* <DEDUP_REMOVED lines=8> */
[----:B01----:R-:W-:Y:S05]  /*20f0*/  CALL.REL.NOINC `($__internal_7_$__cuda_sm70_warpsync) ;  /* 0x00000d4000007944 */ /* 0x003fea0003c00000 */
.L_x_1108:
        /* <DEDUP_REMOVED lines=13> */
.L_x_1110:
[----:B------:R-:W-:Y:S05]  /*21d0*/  BSYNC B1 ;  /* 0x0000000000017941 */ /* 0x000fea0003800000 */
.L_x_1109:
[----:B------:R-:W-:-:S03]  /*21e0*/  UMOV UR4, 0x3fffffff ;  /* 0x3fffffff00047882 */ /* 0x000fc60000000000 */
[----:B------:R-:W-:Y:S05]  /*21f0*/  BRA.CONV UR4, `(.L_x_1111) ;  /* 0x0000003304007947 */ /* 0x000fea000b800000 */
[----:B------:R-:W-:Y:S02]  /*2200*/  MOV R15, 0x3fffffff ;  /* 0x3fffffff000f7802 */ /* 0x000fe40000000f00 */
[----:B------:R-:W-:Y:S02]  /*2210*/  MOV R14, 0x2230 ;  /* 0x00002230000e7802 */ /* 0x000fe40000000f00 */
[----:B01----:R-:W-:Y:S05]  /*2220*/  CALL.REL.NOINC `($__internal_7_$__cuda_sm70_warpsync) ;  /* 0x00000c1000007944 */ /* 0x003fea0003c00000 */
.L_x_1111:
        /* <DEDUP_REMOVED lines=8> */
[----:B012---:R-:W-:Y:S05]  /*22b0*/  CALL.REL.NOINC `($__internal_7_$__cuda_sm70_warpsync) ;  /* 0x00000b8000007944 */ /* 0x007fea0003c00000 */
.L_x_1112:
        /* <DEDUP_REMOVED lines=13> */
.L_x_1114:
[----:B------:R-:W-:Y:S05]  /*2390*/  BSYNC B1 ;  /* 0x0000000000017941 */ /* 0x000fea0003800000 */
.L_x_1113:
[----:B------:R-:W-:-:S03]  /*23a0*/  UMOV UR4, 0x3fffffff ;  /* 0x3fffffff00047882 */ /* 0x000fc60000000000 */
[----:B------:R-:W-:Y:S05]  /*23b0*/  BRA.CONV UR4, `(.L_x_1115) ;  /* 0x0000003304007947 */ /* 0x000fea000b800000 */
[----:B------:R-:W-:Y:S02]  /*23c0*/  MOV R15, 0x3fffffff ;  /* 0x3fffffff000f7802 */ /* 0x000fe40000000f00 */
[----:B------:R-:W-:Y:S02]  /*23d0*/  MOV R14, 0x23f0 ;  /* 0x000023f0000e7802 */ /* 0x000fe40000000f00 */
[----:B012---:R-:W-:Y:S05]  /*23e0*/  CALL.REL.NOINC `($__internal_7_$__cuda_sm70_warpsync) ;  /* 0x00000a5000007944 */ /* 0x007fea0003c00000 */
.L_x_1115:
        /* <DEDUP_REMOVED lines=8> */
[----:B0123--:R-:W-:Y:S05]  /*2470*/  CALL.REL.NOINC `($__internal_7_$__cuda_sm70_warpsync) ;  /* 0x000009c000007944 */ /* 0x00ffea0003c00000 */
.L_x_1116:
        /* <DEDUP_REMOVED lines=13> */
.L_x_1118:
[----:B------:R-:W-:Y:S05]  /*2550*/  BSYNC B1 ;  /* 0x0000000000017941 */ /* 0x000fea0003800000 */
.L_x_1117:
[----:B------:R-:W-:Y:S01]  /*2560*/  UMOV UR4, 0x3fffffff ;  /* 0x3fffffff00047882 */ /* 0x000fe20000000000 */
[----:B------:R-:W-:Y:S02]  /*2570*/  MOV R19, R11 ;  /* 0x0000000b00137202 */ /* 0x000fe40000000f00 */
[----:B------:R-:W-:Y:S01]  /*2580*/  MOV R17, R13 ;  /* 0x0000000d00117202 */ /* 0x000fe20000000f00 */
[----:B------:R-:W-:Y:S05]  /*2590*/  BRA.CONV UR4, `(.L_x_1119) ;  /* 0x0000003304007947 */ /* 0x000fea000b800000 */
[----:B------:R-:W-:Y:S02]  /*25a0*/  MOV R15, 0x3fffffff ;  /* 0x3fffffff000f7802 */ /* 0x000fe40000000f00 */
[----:B------:R-:W-:-:S02]  /*25b0*/  MOV R14, 0x25d0 ;  /* 0x000025d0000e7802 */ /* 0x000fc40000000f00 */
[----:B0123--:R-:W-:Y:S05]  /*25c0*/  CALL.REL.NOINC `($__internal_7_$__cuda_sm70_warpsync) ;  /* 0x0000087000007944 */ /* 0x00ffea0003c00000 */
.L_x_1119:
        /* <DEDUP_REMOVED lines=8> */
[----:B01234-:R-:W-:Y:S05]  /*2650*/  CALL.REL.NOINC `($__internal_7_$__cuda_sm70_warpsync) ;  /* 0x000007e000007944 */ /* 0x01ffea0003c00000 */
.L_x_1120:
        /* <DEDUP_REMOVED lines=9> */
[----:B------:R-:W-:Y:S02]  /*26f0*/  @!P1 FADD.FTZ R19, R14, R19 ;  /* 0x000000130e139221 */ /* 0x000fe40000010000 */
[----:B------:R-:W-:-:S03]  /*2700*/  @P0 IMAD.MOV.U32 R13, RZ, RZ, R17 ;  /* 0x000000ffff0d0224 */ /* 0x000fc600078e0011 */
[----:B------:R-:W-:Y:S01]  /*2710*/  @P0 MOV R11, R19 ;  /* 0x00000013000b0202 */ /* 0x000fe20000000f00 */
[----:B------:R-:W-:Y:S05]  /*2720*/  BRA.CONV UR4, `(.L_x_1121) ;  /* 0x0000003304007947 */ /* 0x000fea000b800000 */
[----:B------:R-:W-:Y:S02]  /*2730*/  MOV R15, 0x3fffffff ;  /* 0x3fffffff000f7802 */ /* 0x000fe40000000f00 */
[----:B------:R-:W-:Y:S02]  /*2740*/  MOV R14, 0x2760 ;  /* 0x00002760000e7802 */ /* 0x000fe40000000f00 */
[----:B------:R-:W-:Y:S05]  /*2750*/  CALL.REL.NOINC `($__internal_7_$__cuda_sm70_warpsync) ;  /* 0x000006e000007944 */ /* 0x000fea0003c00000 */
.L_x_1121:
        /* <DEDUP_REMOVED lines=8> */
[----:B0-----:R-:W-:Y:S05]  /*27e0*/  CALL.REL.NOINC `($__internal_7_$__cuda_sm70_warpsync) ;  /* 0x0000065000007944 */ /* 0x001fea0003c00000 */
.L_x_1122:
[----:B------:R-:W-:-:S06]  /*27f0*/  NOP ;  /* 0x0000000000007918 */ /* 0x000fcc0000000000 */
[----:B------:R-:W1:Y:S01]  /*2800*/  LDS R22, [R3+0x230] ;  /* 0x0002300003167984 */ /* 0x000e620000000800 */
[----:B------:R-:W-:Y:S02]  /*2810*/  ISETP.NE.AND P1, PT, R2, RZ, PT ;  /* 0x000000ff0200720c */ /* 0x000fe40003f25270 */
[----:B------:R-:W-:Y:S01]  /*2820*/  PLOP3.LUT P0, PT, PT, PT, PT, 0x80, 0x0 ;  /* 0x000000000000781c */ /* 0x000fe20003f0f070 */
[----:B0-----:R-:W0:Y:S04]  /*2830*/  LDS R13, [R3+0x23c] ;  /* 0x00023c00030d7984 */ /* 0x001e280000000800 */
        /* <DEDUP_REMOVED lines=9> */
[----:B-1----:R-:W-:-:S03]  /*28d0*/  @P1 ISETP.NE.AND P2, PT, R22, RZ, PT ;  /* 0x000000ff1600120c */ /* 0x002fc60003f45270 */
[----:B------:R-:W1:Y:S01]  /*28e0*/  LDS R17, [R3+0x24c] ;  /* 0x00024c0003117984 */ /* 0x000e620000000800 */
[----:B------:R-:W-:Y:S02]  /*28f0*/  @P1 PLOP3.LUT P0, PT, P2, PT, PT, 0x80, 0x0 ;  /* 0x000000000000181c */ /* 0x000fe4000170f070 */
[----:B0-----:R-:W-:Y:S01]  /*2900*/  ISETP.NE.AND P2, PT, R13, RZ, PT ;  /* 0x000000ff0d00720c */ /* 0x001fe20003f45270 */
[----:B------:R-:W0:Y:S01]  /*2910*/  LDS R18, [R3+0x250] ;  /* 0x0002500003127984 */ /* 0x000e220000000800 */
[----:B--2---:R-:W-:-:S03]  /*2920*/  ISETP.NE.AND P3, PT, R15, RZ, PT ;  /* 0x000000ff0f00720c */ /* 0x004fc60003f65270 */
[----:B------:R-:W2:Y:S01]  /*2930*/  LDS R20, [R3+0x258] ;  /* 0x0002580003147984 */ /* 0x000ea20000000800 */
[----:B---3--:R-:W-:-:S03]  /*2940*/  @P1 IADD3 R22, R4, R22, RZ ;  /* 0x0000001604161210 */ /* 0x008fc60007ffe0ff */
[----:B------:R-:W3:Y:S01]  /*2950*/  LDS R21, [R3+0x25c] ;  /* 0x00025c0003157984 */ /* 0x000ee20000000800 */
[----:B------:R-:W-:Y:S01]  /*2960*/  IADD3 R4, R13, R22, RZ ;  /* 0x000000160d047210 */ /* 0x000fe20007ffe0ff */
[----:B----4-:R-:W-:Y:S02]  /*2970*/  @!P0 FADD.FTZ R24, R11, R24 ;  /* 0x000000180b188221 */ /* 0x010fe40000010000 */
[----:B------:R4:W-:Y:S04]  /*2980*/  STS [R3+0x230], R22 ;  /* 0x0002301603007388 */ /* 0x0009e80000000800 */
[----:B------:R4:W-:Y:S01]  /*2990*/  STS [R3+0x23c], R4 ;  /* 0x00023c0403007388 */ /* 0x0009e20000000800 */
[----:B-----5:R-:W-:Y:S01]  /*29a0*/  @!P0 FADD.FTZ R23, R12, R23 ;  /* 0x000000170c178221 */ /* 0x020fe20000010000 */
[----:B------:R-:W-:-:S02]  /*29b0*/  IADD3 R12, R15, R4, RZ ;  /* 0x000000040f0c7210 */ /* 0x000fc40007ffe0ff */
[----:B------:R4:W-:Y:S01]  /*29c0*/  STS [R3+0x234], R24 ;  /* 0x0002341803007388 */ /* 0x0009e20000000800 */
[C---:B------:R-:W-:Y:S02]  /*29d0*/  ISETP.NE.AND P0, PT, R19.reuse, RZ, PT ;  /* 0x000000ff1300720c */ /* 0x040fe40003f05270 */
[----:B------:R-:W-:Y:S01]  /*29e0*/  IMAD.IADD R28, R19, 0x1, R12 ;  /* 0x00000001131c7824 */ /* 0x000fe200078e020c */
[----:B------:R4:W-:Y:S01]  /*29f0*/  STS [R3+0x248], R12 ;  /* 0x0002480c03007388 */ /* 0x0009e20000000800 */
[----:B------:R-:W-:-:S03]  /*2a00*/  @!P2 FADD.FTZ R14, R14, R24 ;  /* 0x000000180e0ea221 */ /* 0x000fc60000010000 */
[----:B------:R4:W-:Y:S01]  /*2a10*/  STS [R3+0x254], R28 ;  /* 0x0002541c03007388 */ /* 0x0009e20000000800 */
[----:B------:R-:W-:-:S03]  /*2a20*/  @!P2 FADD.FTZ R16, R16, R23 ;  /* 0x000000171010a221 */ /* 0x000fc60000010000 */
[----:B------:R4:W-:Y:S01]  /*2a30*/  STS [R3+0x240], R14 ;  /* 0x0002400e03007388 */ /* 0x0009e20000000800 */
[----:B-1----:R-:W-:-:S03]  /*2a40*/  @!P3 FADD.FTZ R17, R17, R14 ;  /* 0x0000000e1111b221 */ /* 0x002fc60000010000 */
[----:B------:R4:W-:Y:S01]  /*2a50*/  STS [R3+0x238], R23 ;  /* 0x0002381703007388 */ /* 0x0009e20000000800 */
[----:B0-----:R-:W-:-:S03]  /*2a60*/  @!P3 FADD.FTZ R18, R18, R16 ;  /* 0x000000101212b221 */ /* 0x001fc60000010000 */
[----:B------:R4:W-:Y:S01]  /*2a70*/  STS [R3+0x24c], R17 ;  /* 0x00024c1103007388 */ /* 0x0009e20000000800 */
[----:B--2---:R-:W-:-:S03]  /*2a80*/  @!P0 FADD.FTZ R20, R20, R17 ;  /* 0x0000001114148221 */ /* 0x004fc60000010000 */
[----:B------:R4:W-:Y:S01]  /*2a90*/  STS [R3+0x244], R16 ;  /* 0x0002441003007388 */ /* 0x0009e20000000800 */
[----:B---3--:R-:W-:-:S03]  /*2aa0*/  @!P0 FADD.FTZ R21, R21, R18 ;  /* 0x0000001215158221 */ /* 0x008fc60000010000 */
[----:B------:R4:W-:Y:S04]  /*2ab0*/  STS [R3+0x258], R20 ;  /* 0x0002581403007388 */ /* 0x0009e80000000800 */
[----:B------:R4:W-:Y:S04]  /*2ac0*/  STS [R3+0x250], R18 ;  /* 0x0002501203007388 */ /* 0x0009e80000000800 */
[----:B------:R4:W-:Y:S02]  /*2ad0*/  STS [R3+0x25c], R21 ;  /* 0x00025c1503007388 */ /* 0x0009e40000000800 */
.L_x_1103:
[----:B0-----:R-:W-:Y:S05]  /*2ae0*/  BSYNC B0 ;  /* 0x0000000000007941 */ /* 0x001fea0003800000 */
.L_x_1102:
[----:B------:R-:W-:Y:S01]  /*2af0*/  WARPSYNC 0xffffffff ;  /* 0xffffffff00007948 */ /* 0x000fe20003800000 */
[----:B------:R-:W-:Y:S01]  /*2b00*/  BAR.SYNC.DEFER_BLOCKING 0x0 ;  /* 0x0000000000007b1d */ /* 0x000fe20000010000 */
[----:B----4-:R-:W-:-:S02]  /*2b10*/  IMAD R3, R0, c[0x0][0x200], R2 ;  /* 0x0000800000037a24 */ /* 0x010fc400078e0202 */
        /* <DEDUP_REMOVED lines=26> */
.L_x_1124:
[----:B------:R-:W-:Y:S05]  /*2cc0*/  BSYNC B0 ;  /* 0x0000000000007941 */ /* 0x000fea0003800000 */
.L_x_1123:
        /* <DEDUP_REMOVED lines=23> */
        .weak           $__internal_7_$__cuda_sm70_warpsync
        .type           $__internal_7_$__cuda_sm70_warpsync,@function
        .size           $__internal_7_$__cuda_sm70_warpsync,(.L_x_3090 - $__internal_7_$__cuda_sm70_warpsync)
$__internal_7_$__cuda_sm70_warpsync:
[----:B------:R-:W-:Y:S04]  /*2e40*/  WARPSYNC R15 ;  /* 0x0000000f00007348 */ /* 0x000fe80003800000 */
[----:B------:R-:W-:-:S04]  /*2e50*/  MOV R15, 0x0 ;  /* 0x00000000000f7802 */ /* 0x000fc80000000f00 */
[----:B------:R-:W-:Y:S05]  /*2e60*/  RET.REL.NODEC R14 `(_Z30group_norm_nhwc_bwd_sum_kernelI11Fp32IOFp32WLi120EEv26Group_norm_nhwc_bwd_params) ;  /* 0xffffd1900e007950 */ /* 0x000fea0003c3ffff */
.L_x_1125:
        /* <DEDUP_REMOVED lines=9> */
.L_x_3090:


//--------------------- .text._Z30group_norm_nhwc_bwd_sum_kernelI11Fp32IOFp32WLi140EEv26Group_norm_nhwc_bwd_params --------------------------
	.section	.text._Z30group_norm_nhwc_bwd_sum_kernelI11Fp32IOFp32WLi140EEv26Group_norm_nhwc_bwd_params,"ax",@progbits
	.sectioninfo	@"SHI_REGISTERS=42"
	.align	128
        .global         _Z30group_norm_nhwc_bwd_sum_kernelI11Fp32IOFp32WLi140EEv26Group_norm_nhwc_bwd_params
        .type           _Z30group_norm_nhwc_bwd_sum_kernelI11Fp32IOFp32WLi140EEv26Group_norm_nhwc_bwd_params,@function
        .size           _Z30group_norm_nhwc_bwd_sum_kernelI11Fp32IOFp32WLi140EEv26Group_norm_nhwc_bwd_params,(.L_x_3091 - _Z30group_norm_nhwc_bwd_sum_kernelI11Fp32IOFp32WLi140EEv26Group_norm_nhwc_bwd_params)
        .other          _Z30group_norm_nhwc_bwd_sum_kernelI11Fp32IOFp32WLi140EEv26Group_norm_nhwc_bwd_params,@"STO_CUDA_ENTRY STV_DEFAULT"
_Z30group_norm_nhwc_bwd_sum_kernelI11Fp32IOFp32WLi140EEv26Group_norm_nhwc_bwd_params:
.text._Z30group_norm_nhwc_bwd_sum_kernelI11Fp32IOFp32WLi140EEv26Group_norm_nhwc_bwd_params:
        /* <DEDUP_REMOVED lines=90> */
.L_x_1127:
[----:B------:R-:W-:Y:S05]  /*05a0*/  BSYNC B0 ;  /* 0x0000000000007941 */ /* 0x000fea0003800000 */
.L_x_1126:
        /* <DEDUP_REMOVED lines=71> */
.L_x_1130:
[----:B------:R-:W-:Y:S05]  /*0a20*/  @!P2 BRA `(.L_x_1128) ;  /* 0x000012100000a947 */ /* 0x000fea0003800000 */
[----:B------:R-:W-:-:S04]  /*0a30*/  IADD3 R32, R33, 0x1, RZ ;  /* 0x0000000121207810 */ /* 0x000fc80007ffe0ff */
[----:B------:R-:W-:Y:S02]  /*0a40*/  SHF.R.S32.HI R33, RZ, 0x1f, R32 ;  /* 0x0000001fff217819 */ /* 0x000fe40000011420 */
.L_x_1131:
[----:B------:R-:W-:Y:S02]  /*0a50*/  @!P0 IADD3 R19, P1, R32, -0x1, RZ ;  /* 0xffffffff20138810 */ /* 0x000fe40007f3e0ff */
[----:B------:R-:W-:Y:S02]  /*0a60*/  @!P0 MOV R17, R29 ;  /* 0x0000001d00118202 */ /* 0x000fe40000000f00 */
[----:B------:R-:W-:-:S05]  /*0a70*/  @!P0 IADD3.X R16, R33, -0x1, RZ, P1, !PT ;  /* 0xffffffff21108810 */ /* 0x000fca0000ffe4ff */
[----:B------:R-:W-:Y:S01]  /*0a80*/  @!P0 IMAD R18, R16, c[0x0][0x1d8], RZ ;  /* 0x0000760010128a24 */ /* 0x000fe200078e02ff */
[----:B------:R-:W-:-:S03]  /*0a90*/  @!P0 MOV R16, R30 ;  /* 0x0000001e00108202 */ /* 0x000fc60000000f00 */
[C---:B------:R-:W-:Y:S02]  /*0aa0*/  @!P0 IMAD R21, R19.reuse, c[0x0][0x1dc], R18 ;  /* 0x0000770013158a24 */ /* 0x040fe400078e0212 */
[----:B------:R-:W-:-:S04]  /*0ab0*/  @!P0 IMAD.WIDE.U32 R16, R19, c[0x0][0x1d8], R16 ;  /* 0x0000760013108a25 */ /* 0x000fc800078e0010 */
[----:B------:R-:W-:Y:S01]  /*0ac0*/  @!P0 IMAD.IADD R21, R17, 0x1, R21 ;  /* 0x0000000111158824 */ /* 0x000fe200078e0215 */
[----:B------:R-:W-:-:S04]  /*0ad0*/  @!P0 SHF.L.U32 R20, R16, 0x2, RZ ;  /* 0x0000000210148819 */ /* 0x000fc800000006ff */
        /* <DEDUP_REMOVED lines=95> */
.L_x_1129:
[----:B-----5:R-:W-:Y:S01]  /*10d0*/  LOP3.LUT P1, R14, R3, 0x3, RZ, 0xc0, !PT ;  /* 0x00000003030e7812 */ /* 0x020fe2000782c0ff */
[----:B------:R-:W-:Y:S01]  /*10e0*/  HFMA2.MMA R3, -RZ, RZ, 0, 0 ;  /* 0x00000000ff037435 */ /* 0x000fe200000001ff */
[----:B------:R-:W-:Y:S01]  /*10f0*/  IMAD.IADD R32, R5, 0x1, -R32 ;  /* 0x0000000105207824 */ /* 0x000fe200078e0a20 */
[----:B------:R-:W-:Y:S01]  /*1100*/  MOV R5, RZ ;  /* 0x000000ff00057202 */ /* 0x000fe20000000f00 */
        /* <DEDUP_REMOVED lines=8> */
.L_x_1133:
[----:B------:R-:W-:Y:S01]  /*1190*/  @!P0 MOV R14, R30 ;  /* 0x0000001e000e8202 */ /* 0x000fe20000000f00 */
[----:B------:R-:W-:Y:S02]  /*11a0*/  @!P0 IMAD R16, R24, c[0x0][0x1d8], RZ ;  /* 0x0000760018108a24 */ /* 0x000fe400078e02ff */
[----:B------:R-:W-:Y:S02]  /*11b0*/  @!P0 IMAD.MOV.U32 R15, RZ, RZ, R29 ;  /* 0x000000ffff0f8224 */ /* 0x000fe400078e001d */
        /* <DEDUP_REMOVED lines=33> */
.L_x_1132:
[----:B------:R-:W-:-:S13]  /*13d0*/  ISETP.GE.U32.AND P0, PT, R32, 0x3, PT ;  /* 0x000000032000780c */ /* 0x000fda0003f06070 */
[----:B------:R-:W-:Y:S05]  /*13e0*/  @!P0 BRA `(.L_x_1128) ;  /* 0x0000085000008947 */ /* 0x000fea0003800000 */
[----:B------:R-:W-:Y:S02]  /*13f0*/  ISETP.GE.U32.AND P0, PT, R18, c[0x0][0x1d8], PT ;  /* 0x0000760012007a0c */ /* 0x000fe40003f06070 */
[----:B------:R-:W-:Y:S02]  /*1400*/  SHF.R.S32.HI R32, RZ, 0x1f, R33 ;  /* 0x0000001fff207819 */ /* 0x000fe40000011421 */
[----:B------:R-:W-:-:S13]  /*1410*/  ISETP.GE.AND.EX P0, PT, R19, c[0x0][0x1dc], PT, P0 ;  /* 0x0000770013007a0c */ /* 0x000fda0003f06300 */
.L_x_1134:
        /* <DEDUP_REMOVED lines=19> */
[----:B------:R-:W-:Y:S01]  /*1550*/  @!P0 IMAD R22, R22, c[0x0][0x1d8], RZ ;  /* 0x0000760016168a24 */ /* 0x000fe200078e02ff */
[----:B------:R-:W-:-:S03]  /*1560*/  @!P0 MOV R19, R29 ;  /* 0x0000001d00138202 */ /* 0x000fc60000000f00 */
[C---:B------:R-:W-:Y:S02]  /*1570*/  @!P0 IMAD R25, R23.reuse, c[0x0][0x1dc], R22 ;  /* 0x0000770017198a24 */ /* 0x040fe400078e0216 */
[----:B------:R-:W-:Y:S01]  /*1580*/  @!P0 IMAD.WIDE.U32 R18, R23, c[0x0][0x1d8], R18 ;  /* 0x0000760017128a25 */ /* 0x000fe200078e0012 */
[----:B------:R-:W-:-:S04]  /*1590*/  @!P0 IADD3 R23, P1, R33, 0x2, RZ ;  /* 0x0000000221178810 */ /* 0x000fc80007f3e0ff */
[----:B0-----:R-:W-:Y:S02]  /*15a0*/  @!P0 IADD3.X R20, RZ, R32, RZ, P1, !PT ;  /* 0x00000020ff148210 */ /* 0x001fe40000ffe4ff */
[----:B------:R-:W-:Y:S01]  /*15b0*/  @!P0 IADD3 R21, R19, R25, RZ ;  /* 0x0000001913158210 */ /* 0x000fe20007ffe0ff */
[----:B------:R-:W-:-:S03]  /*15c0*/  @!P0 IMAD.SHL.U32 R25, R18, 0x4, RZ ;  /* 0x0000000412198824 */ /* 0x000fc600078e00ff */
[----:B------:R-:W-:Y:S01]  /*15d0*/  @!P0 SHF.L.U64.HI R24, R18, 0x2, R21 ;  /* 0x0000000212188819 */ /* 0x000fe20000010215 */
[----:B------:R-:W-:Y:S01]  /*15e0*/  @!P0 IMAD R18, R20, c[0x0][0x1d8], RZ ;  /* 0x0000760014128a24 */ /* 0x000fe200078e02ff */
[----:B------:R-:W-:Y:S02]  /*15f0*/  @!P0 MOV R20, R30 ;  /* 0x0000001e00148202 */ /* 0x000fe40000000f00 */
[----:B------:R-:W-:Y:S01]  /*1600*/  @!P0 MOV R21, R29 ;  /* 0x0000001d00158202 */ /* 0x000fe20000000f00 */
[----:B------:R-:W-:Y:S01]  /*1610*/  @!P0 IMAD R35, R23, c[0x0][0x1dc], R18 ;  /* 0x0000770017238a24 */ /* 0x000fe200078e0212 */
[----:B------:R-:W-:Y:S01]  /*1620*/  @!P0 IADD3 R22, P1, R25, c[0x0][0x178], RZ ;  /* 0x00005e0019168a10 */ /* 0x000fe20007f3e0ff */
[----:B------:R-:W-:Y:S02]  /*1630*/  CS2R R18, SRZ ;  /* 0x0000000000127805 */ /* 0x000fe4000001ff00 */
[----:B------:R-:W-:Y:S01]  /*1640*/  @!P0 IMAD.WIDE.U32 R20, R23, c[0x0][0x1d8], R20 ;  /* 0x0000760017148a25 */ /* 0x000fe200078e0014 */
[----:B------:R-:W-:-:S04]  /*1650*/  @!P0 IADD3.X R23, R24, c[0x0][0x17c], RZ, P1, !PT ;  /* 0x00005f0018178a10 */ /* 0x000fc80000ffe4ff */
[----:B------:R-:W-:Y:S01]  /*1660*/  @!P0 IADD3 R35, R21, R35, RZ ;  /* 0x0000002315238210 */ /* 0x000fe20007ffe0ff */
        /* <DEDUP_REMOVED lines=15> */
[----:B------:R-:W-:Y:S01]  /*1760*/  @!P0 MOV R38, R30 ;  /* 0x0000001e00268202 */ /* 0x000fe20000000f00 */
[----:B------:R-:W-:Y:S02]  /*1770*/  @!P0 IMAD.MOV.U32 R39, RZ, RZ, R29 ;  /* 0x000000ffff278224 */ /* 0x000fe400078e001d */
        /* <DEDUP_REMOVED lines=14> */
[----:B------:R-:W-:-:S03]  /*1860*/  FADD.FTZ R6, -R4, R15 ;  /* 0x0000000f04067221 */ /* 0x000fc60000010100 */
[----:B------:R-:W-:Y:S01]  /*1870*/  @!P0 IADD3 R5, R39, R3, RZ ;  /* 0x0000000327058210 */ /* 0x000fe20007ffe0ff */
[----:B------:R-:W-:Y:S02]  /*1880*/  FMUL.FTZ R6, R6, R11 ;  /* 0x0000000b06067220 */ /* 0x000fe40000410000 */
        /* <DEDUP_REMOVED lines=59> */
.L_x_1128:
        /* <DEDUP_REMOVED lines=16> */
[----:B------:R-:W4:Y:S04]  /*1d40*/  LDS R23, [R3+0x240] ;  /* 0x0002400003177984 */ /* 0x000f280000000800 */
[----:B------:R-:W-:Y:S04]  /*1d50*/  LDS R14, [R3+0x220] ;  /* 0x00022000030e7984 */ /* 0x000fe80000000800 */
[----:B------:R-:W4:Y:S01]  /*1d60*/  LDS R5, [R3+0x214] ;  /* 0x0002140003057984 */ /* 0x000f220000000800 */
[----:B0-----:R-:W-:-:S03]  /*1d70*/  SHF.R.U32.HI R24, RZ, 0x2, R25 ;  /* 0x00000002ff187819 */ /* 0x001fc60000011619 */
        /* <DEDUP_REMOVED lines=12> */
[----:B------:R-:W4:Y:S01]  /*1e40*/  LDS R13, [R3+0x248] ;  /* 0x00024800030d7984 */ /* 0x000f220000000800 */
[----:B------:R-:W-:Y:S02]  /*1e50*/  @!P0 FADD.FTZ R14, R14, R5 ;  /* 0x000000050e0e8221 */ /* 0x000fe40000010000 */
[----:B0-----:R-:W-:Y:S02]  /*1e60*/  @!P0 FADD.FTZ R15, R15, R4 ;  /* 0x000000040f0f8221 */ /* 0x001fe40000010000 */
[----:B------:R-:W-:-:S04]  /*1e70*/  IMAD.WIDE.U32 R4, R24, 0x24924925, RZ ;  /* 0x2492492518047825 */ /* 0x000fc800078e00ff */
[----:B------:R-:W-:Y:S02]  /*1e80*/  @!P1 FADD.FTZ R19, R14, R19 ;  /* 0x000000130e139221 */ /* 0x000fe40000010000 */
[----:B------:R-:W-:Y:S02]  /*1e90*/  @!P1 FADD.FTZ R18, R15, R18 ;  /* 0x000000120f129221 */ /* 0x000fe40000010000 */
[----:B------:R-:W-:Y:S01]  /*1ea0*/  IMAD R4, R5, -0x1c, R25 ;  /* 0xffffffe405047824 */ /* 0x000fe200078e0219 */
[----:B------:R-:W-:-:S03]  /*1eb0*/  IADD3 R12, R16, R12, R17 ;  /* 0x0000000c100c7210 */ /* 0x000fc60007ffe011 */
[----:B------:R-:W-:Y:S02]  /*1ec0*/  IMAD R5, R4, 0xc, RZ ;  /* 0x0000000c04057824 */ /* 0x000fe400078e02ff */
[----:B-1----:R-:W-:Y:S01]  /*1ed0*/  @!P2 FADD.FTZ R20, R19, R20 ;  /* 0x000000141314a221 */ /* 0x002fe20000010000 */
[----:B------:R-:W-:Y:S01]  /*1ee0*/  IADD3 R12, R23, R12, R21 ;  /* 0x0000000c170c7210 */ /* 0x000fe20007ffe015 */
[----:B--2---:R-:W-:-:S04]  /*1ef0*/  @!P2 FADD.FTZ R22, R18, R22 ;  /* 0x000000161216a221 */ /* 0x004fc80000010000 */
[----:B------:R0:W-:Y:S01]  /*1f00*/  STS [R5+0xc0], R12 ;  /* 0x0000c00c05007388 */ /* 0x0001e20000000800 */
[----:B---3--:R-:W-:Y:S02]  /*1f10*/  @!P3 FADD.FTZ R11, R20, R11 ;  /* 0x0000000b140bb221 */ /* 0x008fe40000010000 */
[----:B----4-:R-:W-:-:S03]  /*1f20*/  @!P3 FADD.FTZ R13, R22, R13 ;  /* 0x0000000d160db221 */ /* 0x010fc60000010000 */
[----:B------:R0:W-:Y:S04]  /*1f30*/  STS [R5+0xc4], R11 ;  /* 0x0000c40b05007388 */ /* 0x0001e80000000800 */
[----:B------:R0:W-:Y:S01]  /*1f40*/  STS [R5+0xc8], R13 ;  /* 0x0000c80d05007388 */ /* 0x0001e20000000800 */
[----:B------:R-:W-:Y:S05]  /*1f50*/  BRA.CONV UR4, `(.L_x_1137) ;  /* 0x0000003304007947 */ /* 0x000fea000b800000 */
[----:B------:R-:W-:Y:S02]  /*1f60*/  MOV R15, 0xfffffff ;  /* 0x0fffffff000f7802 */ /* 0x000fe40000000f00 */
[----:B------:R-:W-:Y:S02]  /*1f70*/  MOV R14, 0x1f90 ;  /* 0x00001f90000e7802 */ /* 0x000fe40000000f00 */
[----:B0-----:R-:W-:Y:S05]  /*1f80*/  CALL.REL.NOINC `($__internal_8_$__cuda_sm70_warpsync) ;  /* 0x00000fa000007944 */ /* 0x001fea0003c00000 */
.L_x_1137:
        /* <DEDUP_REMOVED lines=13> */
.L_x_1139:
[----:B------:R-:W-:Y:S05]  /*2060*/  BSYNC B1 ;  /* 0x0000000000017941 */ /* 0x000fea0003800000 */
.L_x_1138:
[----:B------:R-:W-:-:S03]  /*2070*/  UMOV UR4, 0xfffffff ;  /* 0x0fffffff00047882 */ /* 0x000fc60000000000 */
[----:B------:R-:W-:Y:S05]  /*2080*/  BRA.CONV UR4, `(.L_x_1140) ;  /* 0x0000003304007947 */ /* 0x000fea000b800000 */
[----:B------:R-:W-:Y:S02]  /*2090*/  MOV R15, 0xfffffff ;  /* 0x0fffffff000f7802 */ /* 0x000fe40000000f00 */
[----:B------:R-:W-:Y:S02]  /*20a0*/  MOV R14, 0x20c0 ;  /* 0x000020c0000e7802 */ /* 0x000fe40000000f00 */
[----:B0-----:R-:W-:Y:S05]  /*20b0*/  CALL.REL.NOINC `($__internal_8_$__cuda_sm70_warpsync) ;  /* 0x00000e7000007944 */ /* 0x001fea0003c00000 */
.L_x_1140:
        /* <DEDUP_REMOVED lines=8> */
[----:B01----:R-:W-:Y:S05]  /*2140*/  CALL.REL.NOINC `($__internal_8_$__cuda_sm70_warpsync) ;  /* 0x00000de000007944 */ /* 0x003fea0003c00000 */
.L_x_1141:
        /* <DEDUP_REMOVED lines=13> */
.L_x_1143:
[----:B------:R-:W-:Y:S05]  /*2220*/  BSYNC B1 ;  /* 0x0000000000017941 */ /* 0x000fea0003800000 */
.L_x_1142:
[----:B------:R-:W-:-:S03]  /*2230*/  UMOV UR4, 0xfffffff ;  /* 0x0fffffff00047882 */ /* 0x000fc60000000000 */
[----:B------:R-:W-:Y:S05]  /*2240*/  BRA.CONV UR4, `(.L_x_1144) ;  /* 0x0000003304007947 */ /* 0x000fea000b800000 */
[----:B------:R-:W-:Y:S02]  /*2250*/  MOV R15, 0xfffffff ;  /* 0x0fffffff000f7802 */ /* 0x000fe40000000f00 */
[----:B------:R-:W-:Y:S02]  /*2260*/  MOV R14, 0x2280 ;  /* 0x00002280000e7802 */ /* 0x000fe40000000f00 */
[----:B01----:R-:W-:Y:S05]  /*2270*/  CALL.REL.NOINC `($__internal_8_$__cuda_sm70_warpsync) ;  /* 0x00000cb000007944 */ /* 0x003fea0003c00000 */
.L_x_1144:
        /* <DEDUP_REMOVED lines=8> */
[----:B012---:R-:W-:Y:S05]  /*2300*/  CALL.REL.NOINC `($__internal_8_$__cuda_sm70_warpsync) ;  /* 0x00000c2000007944 */ /* 0x007fea0003c00000 */
.L_x_1145:
        /* <DEDUP_REMOVED lines=13> */
.L_x_1147:
[----:B------:R-:W-:Y:S05]  /*23e0*/  BSYNC B1 ;  /* 0x0000000000017941 */ /* 0x000fea0003800000 */
.L_x_1146:
[----:B------:R-:W-:-:S03]  /*23f0*/  UMOV UR4, 0xfffffff ;  /* 0x0fffffff00047882 */ /* 0x000fc60000000000 */
[----:B------:R-:W-:Y:S05]  /*2400*/  BRA.CONV UR4, `(.L_x_1148) ;  /* 0x0000003304007947 */ /* 0x000fea000b800000 */
[----:B------:R-:W-:Y:S02]  /*2410*/  MOV R15, 0xfffffff ;  /* 0x0fffffff000f7802 */ /* 0x000fe40000000f00 */
[----:B------:R-:W-:Y:S02]  /*2420*/  MOV R14, 0x2440 ;  /* 0x00002440000e7802 */ /* 0x000fe40000000f00 */
[----:B012---:R-:W-:Y:S05]  /*2430*/  CALL.REL.NOINC `($__internal_8_$__cuda_sm70_warpsync) ;  /* 0x00000af000007944 */ /* 0x007fea0003c00000 */
.L_x_1148:
        /* <DEDUP_REMOVED lines=8> */
[----:B0123--:R-:W-:Y:S05]  /*24c0*/  CALL.REL.NOINC `($__internal_8_$__cuda_sm70_warpsync) ;  /* 0x00000a6000007944 */ /* 0x00ffea0003c00000 */
.L_x_1149:
        /* <DEDUP_REMOVED lines=10> */
[----:B0123--:R-:W-:Y:S01]  /*2570*/  FSEL R13, R14, R13, !P0 ;  /* 0x0000000d0e0d7208 */ /* 0x00ffe20004000000 */
[----:B------:R-:W-:Y:S01]  /*2580*/  IMAD.IADD R12, R12, 0x1, R15 ;  /* 0x000000010c0c7824 */ /* 0x000fe200078e020f */
[----:B------:R-:W-:Y:S02]  /*2590*/  FSEL R11, R16, R11, !P0 ;  /* 0x0000000b100b7208 */ /* 0x000fe40004000000 */
.L_x_1151:
[----:B------:R-:W-:Y:S05]  /*25a0*/  BSYNC B1 ;  /* 0x0000000000017941 */ /* 0x000fea0003800000 */
.L_x_1150:
[----:B------:R-:W-:Y:S01]  /*25b0*/  UMOV UR4, 0xfffffff ;  /* 0x0fffffff00047882 */ /* 0x000fe20000000000 */
[----:B------:R-:W-:Y:S02]  /*25c0*/  MOV R19, R11 ;  /* 0x0000000b00137202 */ /* 0x000fe40000000f00 */
[----:B------:R-:W-:Y:S01]  /*25d0*/  MOV R17, R13 ;  /* 0x0000000d00117202 */ /* 0x000fe20000000f00 */
[----:B------:R-:W-:Y:S05]  /*25e0*/  BRA.CONV UR4, `(.L_x_1152) ;  /* 0x0000003304007947 */ /* 0x000fea000b800000 */
[----:B------:R-:W-:Y:S02]  /*25f0*/  MOV R15, 0xfffffff ;  /* 0x0fffffff000f7802 */ /* 0x000fe40000000f00 */
[----:B------:R-:W-:Y:S02]  /*2600*/  MOV R14, 0x2620 ;  /* 0x00002620000e7802 */ /* 0x000fe40000000f00 */
[----:B0123--:R-:W-:Y:S05]  /*2610*/  CALL.REL.NOINC `($__internal_8_$__cuda_sm70_warpsync) ;  /* 0x0000091000007944 */ /* 0x00ffea0003c00000 */
.L_x_1152:
        /* <DEDUP_REMOVED lines=8> */
[----:B01234-:R-:W-:Y:S05]  /*26a0*/  CALL.REL.NOINC `($__internal_8_$__cuda_sm70_warpsync) ;  /* 0x0000088000007944 */ /* 0x01ffea0003c00000 */
.L_x_1153:
        /* <DEDUP_REMOVED lines=10> */
[----:B------:R-:W-:Y:S01]  /*2750*/  @P0 MOV R13, R17 ;  /* 0x00000011000d0202 */ /* 0x000fe20000000f00 */
[----:B------:R-:W-:Y:S01]  /*2760*/  @P0 IMAD.MOV.U32 R11, RZ, RZ, R19 ;  /* 0x000000ffff0b0224 */ /* 0x000fe200078e0013 */
[----:B------:R-:W-:Y:S05]  /*2770*/  BRA.CONV UR4, `(.L_x_1154) ;  /* 0x0000003304007947 */ /* 0x000fea000b800000 */
[----:B------:R-:W-:Y:S02]  /*2780*/  MOV R15, 0xfffffff ;  /* 0x0fffffff000f7802 */ /* 0x000fe40000000f00 */
[----:B------:R-:W-:Y:S02]  /*2790*/  MOV R14, 0x27b0 ;  /* 0x000027b0000e7802 */ /* 0x000fe40000000f00 */
[----:B------:R-:W-:Y:S05]  /*27a0*/  CALL.REL.NOINC `($__internal_8_$__cuda_sm70_warpsync) ;  /* 0x0000078000007944 */ /* 0x000fea0003c00000 */
.L_x_1154:
        /* <DEDUP_REMOVED lines=8> */
[----:B0-----:R-:W-:Y:S05]  /*2830*/  CALL.REL.NOINC `($__internal_8_$__cuda_sm70_warpsync) ;  /* 0x000006f000007944 */ /* 0x001fea0003c00000 */
.L_x_1155:
[----:B------:R-:W-:-:S06]  /*2840*/  NOP ;  /* 0x0000000000007918 */ /* 0x000fcc0000000000 */
[----:B------:R-:W1:Y:S01]  /*2850*/  LDS R28, [R3+0x210] ;  /* 0x00021000031c7984 */ /* 0x000e620000000800 */
[----:B------:R-:W-:Y:S02]  /*2860*/  ISETP.NE.AND P1, PT, R2, RZ, PT ;  /* 0x000000ff0200720c */ /* 0x000fe40003f25270 */
[----:B------:R-:W-:Y:S01]  /*2870*/  PLOP3.LUT P0, PT, PT, PT, PT, 0x80, 0x0 ;  /* 0x000000000000781c */ /* 0x000fe20003f0f070 */
[----:B0-----:R-:W0:Y:S04]  /*2880*/  LDS R13, [R3+0x21c] ;  /* 0x00021c00030d7984 */ /* 0x001e280000000800 */
[----:B------:R-:W2:Y:S04]  /*2890*/  LDS R4, [R5+0xb4] ;  /* 0x0000b40005047984 */ /* 0x000ea80000000800 */
[----:B------:R-:W-:Y:S04]  /*28a0*/  LDS R11, [R5+0xb8] ;  /* 0x0000b800050b7984 */ /* 0x000fe80000000800 */
[----:B------:R-:W3:Y:S04]  /*28b0*/  LDS R30, [R3+0x214] ;  /* 0x00021400031e7984 */ /* 0x000ee80000000800 */
[----:B------:R-:W-:Y:S04]  /*28c0*/  LDS R23, [R3+0x218] ;  /* 0x0002180003177984 */ /* 0x000fe80000000800 */
[----:B------:R-:W4:Y:S04]  /*28d0*/  LDS R12, [R5+0xbc] ;  /* 0x0000bc00050c7984 */ /* 0x000f280000000800 */
        /* <DEDUP_REMOVED lines=9> */
[----:B--2---:R-:W-:-:S03]  /*2970*/  @P1 IADD3 R28, R4, R28, RZ ;  /* 0x0000001c041c1210 */ /* 0x004fc60007ffe0ff */
[----:B------:R-:W2:Y:S01]  /*2980*/  LDS R18, [R3+0x230] ;  /* 0x0002300003127984 */ /* 0x000ea20000000800 */
[----:B------:R-:W-:-:S03]  /*2990*/  IADD3 R4, R13, R28, RZ ;  /* 0x0000001c0d047210 */ /* 0x000fc60007ffe0ff */
[----:B------:R-:W2:Y:S02]  /*29a0*/  LDS R20, [R3+0x238] ;  /* 0x0002380003147984 */ /* 0x000ea40000000800 */
[----:B---3--:R-:W-:Y:S02]  /*29b0*/  @!P0 FADD.FTZ R30, R11, R30 ;  /* 0x0000001e0b1e8221 */ /* 0x008fe40000010000 */
[----:B------:R-:W3:Y:S04]  /*29c0*/  LDS R5, [R3+0x23c] ;  /* 0x00023c0003057984 */ /* 0x000ee80000000800 */
[----:B------:R-:W3:Y:S01]  /*29d0*/  LDS R22, [R3+0x244] ;  /* 0x0002440003167984 */ /* 0x000ee20000000800 */
[----:B----4-:R-:W-:-:S03]  /*29e0*/  @!P0 FADD.FTZ R23, R12, R23 ;  /* 0x000000170c178221 */ /* 0x010fc60000010000 */
[----:B------:R-:W4:Y:S01]  /*29f0*/  LDS R24, [R3+0x248] ;  /* 0x0002480003187984 */ /* 0x000f220000000800 */
[C---:B-----5:R-:W-:Y:S02]  /*2a00*/  ISETP.NE.AND P0, PT, R15.reuse, RZ, PT ;  /* 0x000000ff0f00720c */ /* 0x060fe40003f05270 */
[----:B------:R-:W-:Y:S01]  /*2a10*/  IADD3 R12, R15, R4, RZ ;  /* 0x000000040f0c7210 */ /* 0x000fe20007ffe0ff */
[----:B------:R5:W-:Y:S01]  /*2a20*/  STS [R3+0x210], R28 ;  /* 0x0002101c03007388 */ /* 0x000be20000000800 */
[C---:B------:R-:W-:Y:S02]  /*2a30*/  ISETP.NE.AND P3, PT, R19.reuse, RZ, PT ;  /* 0x000000ff1300720c */ /* 0x040fe40003f65270 */
[----:B------:R-:W-:Y:S01]  /*2a40*/  IADD3 R32, R19, R12, RZ ;  /* 0x0000000c13207210 */ /* 0x000fe20007ffe0ff */
[----:B------:R0:W-:Y:S01]  /*2a50*/  STS [R3+0x21c], R4 ;  /* 0x00021c0403007388 */ /* 0x0001e20000000800 */
[----:B------:R-:W-:Y:S01]  /*2a60*/  ISETP.NE.AND P1, PT, R21, RZ, PT ;  /* 0x000000ff1500720c */ /* 0x000fe20003f25270 */
[----:B------:R-:W-:-:S02]  /*2a70*/  @!P2 FADD.FTZ R14, R14, R30 ;  /* 0x0000001e0e0ea221 */ /* 0x000fc40000010000 */
[----:B------:R2:W-:Y:S01]  /*2a80*/  STS [R3+0x214], R30 ;  /* 0x0002141e03007388 */ /* 0x0005e20000000800 */
[----:B-----5:R-:W-:Y:S02]  /*2a90*/  IMAD.IADD R28, R21, 0x1, R32 ;  /* 0x00000001151c7824 */ /* 0x020fe400078e0220 */
[----:B-1----:R-:W-:Y:S01]  /*2aa0*/  @!P2 FADD.FTZ R16, R16, R23 ;  /* 0x000000171010a221 */ /* 0x002fe20000010000 */
[----:B------:R1:W-:Y:S01]  /*2ab0*/  STS [R3+0x218], R23 ;  /* 0x0002181703007388 */ /* 0x0003e20000000800 */
[----:B0-----:R-:W-:-:S03]  /*2ac0*/  @!P0 FADD.FTZ R17, R17, R14 ;  /* 0x0000000e11118221 */ /* 0x001fc60000010000 */
[----:B------:R1:W-:Y:S01]  /*2ad0*/  STS [R3+0x228], R12 ;  /* 0x0002280c03007388 */ /* 0x0003e20000000800 */
[----:B--2---:R-:W-:-:S03]  /*2ae0*/  @!P0 FADD.FTZ R18, R18, R16 ;  /* 0x0000001012128221 */ /* 0x004fc60000010000 */
[----:B------:R1:W-:Y:S01]  /*2af0*/  STS [R3+0x234], R32 ;  /* 0x0002342003007388 */ /* 0x0003e20000000800 */
[----:B------:R-:W-:-:S03]  /*2b00*/  @!P3 FADD.FTZ R20, R20, R17 ;  /* 0x000000111414b221 */ /* 0x000fc60000010000 */
[----:B------:R1:W-:Y:S01]  /*2b10*/  STS [R3+0x240], R28 ;  /* 0x0002401c03007388 */ /* 0x0003e20000000800 */
[----:B---3--:R-:W-:-:S03]  /*2b20*/  @!P3 FADD.FTZ R5, R5, R18 ;  /* 0x000000120505b221 */ /* 0x008fc60000010000 */
[----:B------:R1:W-:Y:S01]  /*2b30*/  STS [R3+0x220], R14 ;  /* 0x0002200e03007388 */ /* 0x0003e20000000800 */
[----:B------:R-:W-:-:S03]  /*2b40*/  @!P1 FADD.FTZ R22, R22, R20 ;  /* 0x0000001416169221 */ /* 0x000fc60000010000 */
[----:B------:R1:W-:Y:S01]  /*2b50*/  STS [R3+0x224], R16 ;  /* 0x0002241003007388 */ /* 0x0003e20000000800 */
[----:B----4-:R-:W-:-:S03]  /*2b60*/  @!P1 FADD.FTZ R24, R24, R5 ;  /* 0x0000000518189221 */ /* 0x010fc60000010000 */
[----:B------:R1:W-:Y:S04]  /*2b70*/  STS [R3+0x22c], R17 ;  /* 0x00022c1103007388 */ /* 0x0003e80000000800 */
[----:B------:R1:W-:Y:S04]  /*2b80*/  STS [R3+0x230], R18 ;  /* 0x0002301203007388 */ /* 0x0003e80000000800 */
[----:B------:R1:W-:Y:S04]  /*2b90*/  STS [R3+0x238], R20 ;  /* 0x0002381403007388 */ /* 0x0003e80000000800 */
[----:B------:R1:W-:Y:S04]  /*2ba0*/  STS [R3+0x23c], R5 ;  /* 0x00023c0503007388 */ /* 0x0003e80000000800 */
[----:B------:R1:W-:Y:S04]  /*2bb0*/  STS [R3+0x244], R22 ;  /* 0x0002441603007388 */ /* 0x0003e80000000800 */
[----:B------:R1:W-:Y:S02]  /*2bc0*/  STS [R3+0x248], R24 ;  /* 0x0002481803007388 */ /* 0x0003e40000000800 */
.L_x_1136:
[----:B0-----:R-:W-:Y:S05]  /*2bd0*/  BSYNC B0 ;  /* 0x0000000000007941 */ /* 0x001fea0003800000 */
.L_x_1135:
[----:B------:R-:W-:Y:S01]  /*2be0*/  WARPSYNC 0xffffffff ;  /* 0xffffffff00007948 */ /* 0x000fe20003800000 */
[----:B------:R-:W-:Y:S01]  /*2bf0*/  BAR.SYNC.DEFER_BLOCKING 0x0 ;  /* 0x0000000000007b1d */ /* 0x000fe20000010000 */
[----:B-1----:R-:W-:-:S02]  /*2c00*/  IMAD R3, R0, c[0x0][0x200], R2 ;  /* 0x0000800000037a24 */ /* 0x002fc400078e0202 */
        /* <DEDUP_REMOVED lines=26> */
.L_x_1157:
[----:B------:R-:W-:Y:S05]  /*2db0*/  BSYNC B0 ;  /* 0x0000000000007941 */ /* 0x000fea0003800000 */
.L_x_1156:
        /* <DEDUP_REMOVED lines=23> */
        .weak           $__internal_8_$__cuda_sm70_warpsync
        .type           $__internal_8_$__cuda_sm70_warpsync,@function
        .size           $__internal_8_$__cuda_sm70_warpsync,(.L_x_3091 - $__internal_8_$__cuda_sm70_warpsync)
$__internal_8_$__cuda_sm70_warpsync:
[----:B------:R-:W-:Y:S04]  /*2f30*/  WARPSYNC R15 ;  /* 0x0000000f00007348 */ /* 0x000fe80003800000 */
[----:B------:R-:W-:-:S04]  /*2f40*/  MOV R15, 0x0 ;  /* 0x00000000000f7802 */ /* 0x000fc80000000f00 */
[----:B------:R-:W-:Y:S05]  /*2f50*/  RET.REL.NODEC R14 `(_Z30group_norm_nhwc_bwd_sum_kernelI11Fp32IOFp32WLi140EEv26Group_norm_nhwc_bwd_params) ;  /* 0xffffd0a00e007950 */ /* 0x000fea0003c3ffff */
.L_x_1158:
        /* <DEDUP_REMOVED lines=10> */
.L_x_3091:


//--------------------- .text._Z30group_norm_nhwc_bwd_sum_kernelI11Fp32IOFp32WLi160EEv26Group_norm_nhwc_bwd_params --------------------------
	.section	.text._Z30group_norm_nhwc_bwd_sum_kernelI11Fp32IOFp32WLi160EEv26Group_norm_nhwc_bwd_params,"ax",@progbits
	.sectioninfo	@"SHI_REGISTERS=40"
	.align	128
        .global         _Z30group_norm_nhwc_bwd_sum_kernelI11Fp32IOFp32WLi160EEv26Group_norm_nhwc_bwd_params
        .type           _Z30group_norm_nhwc_bwd_sum_kernelI11Fp32IOFp32WLi160EEv26Group_norm_nhwc_bwd_params,@function
        .size           _Z30group_norm_nhwc_bwd_sum_kernelI11Fp32IOFp32WLi160EEv26Group_norm_nhwc_bwd_params,(.L_x_3092 - _Z30group_norm_nhwc_bwd_sum_kernelI11Fp32IOFp32WLi160EEv26Group_norm_nhwc_bwd_params)
        .other          _Z30group_norm_nhwc_bwd_sum_kernelI11Fp32IOFp32WLi160EEv26Group_norm_nhwc_bwd_params,@"STO_CUDA_ENTRY STV_DEFAULT"
_Z30group_norm_nhwc_bwd_sum_kernelI11Fp32IOFp32WLi160EEv26Group_norm_nhwc_bwd_params:
.text._Z30group_norm_nhwc_bwd_sum_kernelI11Fp32IOFp32WLi160EEv26Group_norm_nhwc_bwd_params:
        /* <DEDUP_REMOVED lines=90> */
.L_x_1160:
[----:B------:R-:W-:Y:S05]  /*05a0*/  BSYNC B0 ;  /* 0x0000000000007941 */ /* 0x000fea0003800000 */
.L_x_1159:
        /* <DEDUP_REMOVED lines=71> */
.L_x_1163:
[----:B------:R-:W-:Y:S05]  /*0a20*/  @!P2 BRA `(.L_x_1161) ;  /* 0x000012100000a947 */ /* 0x000fea0003800000 */
[----:B------:R-:W-:-:S04]  /*0a30*/  IADD3 R27, R32, 0x1, RZ ;  /* 0x00000001201b7810 */ /* 0x000fc80007ffe0ff */
[----:B------:R-:W-:Y:S02]  /*0a40*/  SHF.R.S32.HI R36, RZ, 0x1f, R27 ;  /* 0x0000001fff247819 */ /* 0x000fe4000001141b */
.L_x_1164:
        /* <DEDUP_REMOVED lines=104> */
.L_x_1162:
        /* <DEDUP_REMOVED lines=11> */
[----:B------:R-:W-:Y:S02]  /*1180*/  MOV R8, RZ ;  /* 0x000000ff00087202 */ /* 0x000fe40000000f00 */
.L_x_1166:
        /* <DEDUP_REMOVED lines=36> */
.L_x_1165:
[----:B------:R-:W-:-:S13]  /*13d0*/  ISETP.GE.U32.AND P0, PT, R27, 0x3, PT ;  /* 0x000000031b00780c */ /* 0x000fda0003f06070 */
[----:B------:R-:W-:Y:S05]  /*13e0*/  @!P0 BRA `(.L_x_1161) ;  /* 0x0000085000008947 */ /* 0x000fea0003800000 */
[----:B------:R-:W-:Y:S02]  /*13f0*/  ISETP.GE.U32.AND P0, PT, R16, c[0x0][0x1d8], PT ;  /* 0x0000760010007a0c */ /* 0x000fe40003f06070 */
[----:B------:R-:W-:Y:S02]  /*1400*/  SHF.R.S32.HI R27, RZ, 0x1f, R32 ;  /* 0x0000001fff1b7819 */ /* 0x000fe40000011420 */
[----:B------:R-:W-:-:S13]  /*1410*/  ISETP.GE.AND.EX P0, PT, R17, c[0x0][0x1dc], PT, P0 ;  /* 0x0000770011007a0c */ /* 0x000fda0003f06300 */
.L_x_1167:
        /* <DEDUP_REMOVED lines=130> */
.L_x_1161:
[----:B------:R-:W-:Y:S01]  /*1c40*/  ISETP.NE.AND P0, PT, R11, RZ, PT ;  /* 0x000000ff0b00720c */ /* 0x000fe20003f05270 */
[----:B------:R-:W-:Y:S01]  /*1c50*/  IMAD R9, R0, 0xc, RZ ;  /* 0x0000000c00097824 */ /* 0x000fe200078e02ff */
[----:B------:R-:W-:Y:S02]  /*1c60*/  BSSY B0, `(.L_x_1168) ;  /* 0x0000095000007945 */ /* 0x000fe40003800000 */
[----:B------:R-:W-:-:S02]  /*1c70*/  SEL R2, RZ, 0x1, P0 ;  /* 0x00000001ff027807 */ /* 0x000fc40000000000 */
[----:B------:R-:W-:Y:S01]  /*1c80*/  ISETP.GT.U32.AND P0, PT, R0, 0x1f, PT ;  /* 0x0000001f0000780c */ /* 0x000fe20003f04070 */
        /* <DEDUP_REMOVED lines=24> */
[----:B------:R-:W4:Y:S01]  /*1e10*/  LDS R3, [R2+0x48] ;  /* 0x0000480002037984 */ /* 0x000f220000000800 */
[----:B-1----:R-:W-:Y:S02]  /*1e20*/  @!P0 FADD.FTZ R10, R10, R11 ;  /* 0x0000000b0a0a8221 */ /* 0x002fe40000010000 */
[----:B------:R-:W-:Y:S02]  /*1e30*/  @!P0 FADD.FTZ R12, R12, R13 ;  /* 0x0000000d0c0c8221 */ /* 0x000fe40000010000 */
[----:B------:R-:W-:Y:S02]  /*1e40*/  @!P1 FADD.FTZ R17, R10, R17 ;  /* 0x000000110a119221 */ /* 0x000fe40000010000 */
[----:B------:R-:W-:Y:S01]  /*1e50*/  @!P1 FADD.FTZ R19, R12, R19 ;  /* 0x000000130c139221 */ /* 0x000fe20000010000 */
[----:B------:R-:W-:Y:S01]  /*1e60*/  IADD3 R9, R15, R9, R14 ;  /* 0x000000090f097210 */ /* 0x000fe20007ffe00e */
[----:B0-----:R-:W-:-:S03]  /*1e70*/  @!P2 FADD.FTZ R18, R17, R18 ;  /* 0x000000121112a221 */ /* 0x001fc60000010000 */
[----:B------:R-:W-:Y:S01]  /*1e80*/  IADD3 R9, R21, R9, R16 ;  /* 0x0000000915097210 */ /* 0x000fe20007ffe010 */
[----:B--2---:R-:W-:Y:S02]  /*1e90*/  @!P2 FADD.FTZ R20, R19, R20 ;  /* 0x000000141314a221 */ /* 0x004fe40000010000 */
[----:B---3--:R-:W-:Y:S02]  /*1ea0*/  @!P3 FADD.FTZ R4, R18, R4 ;  /* 0x000000041204b221 */ /* 0x008fe40000010000 */
[----:B----4-:R-:W-:Y:S01]  /*1eb0*/  @!P3 FADD.FTZ R3, R20, R3 ;  /* 0x000000031403b221 */ /* 0x010fe20000010000 */
[----:B------:R-:W-:Y:S05]  /*1ec0*/  BRA.DIV ~URZ, `(.L_x_1170) ;  /* 0x00000a927f007947 */ /* 0x000fea000b800000 */
[----:B------:R0:W1:Y:S02]  /*1ed0*/  SHFL.UP PT, R16, R9, 0x1, RZ ;  /* 0x0420000009107989 */ /* 0x00006400000e00ff */
.L_x_1174:
[----:B------:R-:W2:Y:S01]  /*1ee0*/  S2R R18, SR_LANEID ;  /* 0x0000000000127919 */ /* 0x000ea20000000000 */
[----:B------:R-:W-:Y:S05]  /*1ef0*/  BRA.DIV ~URZ, `(.L_x_1171) ;  /* 0x00000ae27f007947 */ /* 0x000fea000b800000 */
[----:B------:R-:W3:Y:S01]  /*1f00*/  SHFL.UP PT, R11, R4, 0x1, RZ ;  /* 0x04200000040b7989 */ /* 0x000ee200000e00ff */
[----:B------:R-:W-:Y:S02]  /*1f10*/  ISETP.NE.AND P0, PT, R9, RZ, PT ;  /* 0x000000ff0900720c */ /* 0x000fe40003f05270 */
        /* <DEDUP_REMOVED lines=14> */
[----:B0-----:R-:W-:-:S02]  /*2000*/  @P1 IMAD.IADD R9, R4, 0x1, R9 ;  /* 0x0000000104091824 */ /* 0x001fc400078e0209 */
[----:B-1----:R-:W-:-:S03]  /*2010*/  FADD.FTZ R12, R11, R12 ;  /* 0x0000000c0b0c7221 */ /* 0x002fc60000010000 */
        /* <DEDUP_REMOVED lines=28> */
[----:B0-----:R-:W-:-:S02]  /*21e0*/  @P1 IMAD.IADD R9, R9, 0x1, R4 ;  /* 0x0000000109091824 */ /* 0x001fc400078e0204 */
[----:B-1----:R-:W-:Y:S02]  /*21f0*/  FADD.FTZ R12, R11, R12 ;  /* 0x0000000c0b0c7221 */ /* 0x002fe40000010000 */
[----:B--2---:R-:W-:-:S03]  /*2200*/  FADD.FTZ R3, R10, R3 ;  /* 0x000000030a037221 */ /* 0x004fc60000010000 */
[----:B------:R-:W-:Y:S02]  /*2210*/  @P1 FSEL R11, R12, R11, !P0 ;  /* 0x0000000b0c0b1208 */ /* 0x000fe40004000000 */
[----:B------:R-:W-:-:S03]  /*2220*/  @P1 FSEL R10, R3, R10, !P0 ;  /* 0x0000000a030a1208 */ /* 0x000fc60004000000 */
[----:B------:R0:W1:Y:S04]  /*2230*/  SHFL.UP PT, R4, R11, 0x1, RZ ;  /* 0x042000000b047989 */ /* 0x00006800000e00ff */
[----:B------:R0:W2:Y:S04]  /*2240*/  SHFL.UP PT, R3, R9, 0x1, RZ ;  /* 0x0420000009037989 */ /* 0x0000a800000e00ff */
[----:B------:R0:W3:Y:S02]  /*2250*/  SHFL.UP PT, R12, R10, 0x1, RZ ;  /* 0x042000000a0c7989 */ /* 0x0000e400000e00ff */
.L_x_1175:
        /* <DEDUP_REMOVED lines=14> */
[----:B--2---:R-:W-:Y:S01]  /*2340*/  @P1 IADD3 R22, R22, R3, RZ ;  /* 0x0000000316161210 */ /* 0x004fe20007ffe0ff */
[----:B------:R-:W2:Y:S01]  /*2350*/  LDS R17, [R2+0x38] ;  /* 0x0000380002117984 */ /* 0x000ea20000000800 */
[----:B------:R-:W-:Y:S02]  /*2360*/  @P1 PLOP3.LUT P0, PT, P2, PT, PT, 0x80, 0x0 ;  /* 0x000000000000181c */ /* 0x000fe4000170f070 */
[C---:B0-----:R-:W-:Y:S01]  /*2370*/  ISETP.NE.AND P2, PT, R9.reuse, RZ, PT ;  /* 0x000000ff0900720c */ /* 0x041fe20003f45270 */
[----:B------:R-:W0:Y:S01]  /*2380*/  LDS R19, [R2+0x3c] ;  /* 0x00003c0002137984 */ /* 0x000e220000000800 */
[----:B------:R-:W-:-:S03]  /*2390*/  IADD3 R9, R9, R22, RZ ;  /* 0x0000001609097210 */ /* 0x000fc60007ffe0ff */
[----:B------:R-:W4:Y:S04]  /*23a0*/  LDS R18, [R2+0x44] ;  /* 0x0000440002127984 */ /* 0x000f280000000800 */
[----:B------:R-:W4:Y:S02]  /*23b0*/  LDS R20, [R2+0x48] ;  /* 0x0000480002147984 */ /* 0x000f240000000800 */
[----:B-1---5:R-:W-:Y:S02]  /*23c0*/  @!P0 FADD.FTZ R21, R21, R4 ;  /* 0x0000000415158221 */ /* 0x022fe40000010000 */
[----:B---3--:R-:W-:Y:S01]  /*23d0*/  @!P0 FADD.FTZ R23, R23, R12 ;  /* 0x0000000c17178221 */ /* 0x008fe20000010000 */
[C---:B------:R-:W-:Y:S01]  /*23e0*/  ISETP.NE.AND P0, PT, R10.reuse, RZ, PT ;  /* 0x000000ff0a00720c */ /* 0x040fe20003f05270 */
[----:B------:R-:W-:Y:S01]  /*23f0*/  IMAD.IADD R10, R10, 0x1, R9 ;  /* 0x000000010a0a7824 */ /* 0x000fe200078e0209 */
[----:B------:R-:W-:Y:S01]  /*2400*/  ISETP.NE.AND P3, PT, R15, RZ, PT ;  /* 0x000000ff0f00720c */ /* 0x000fe20003f65270 */
[----:B------:R1:W-:Y:S01]  /*2410*/  STS [R2+0x10], R22 ;  /* 0x0000101602007388 */ /* 0x0003e20000000800 */
[----:B------:R-:W-:-:S02]  /*2420*/  ISETP.NE.AND P1, PT, R16, RZ, PT ;  /* 0x000000ff1000720c */ /* 0x000fc40003f25270 */
[----:B------:R-:W-:Y:S01]  /*2430*/  IADD3 R15, R15, R10, RZ ;  /* 0x0000000a0f0f7210 */ /* 0x000fe20007ffe0ff */
[----:B------:R-:W-:Y:S01]  /*2440*/  @!P2 FADD.FTZ R11, R11, R21 ;  /* 0x000000150b0ba221 */ /* 0x000fe20000010000 */
[----:B------:R1:W-:Y:S02]  /*2450*/  STS [R2+0x1c], R9 ;  /* 0x00001c0902007388 */ /* 0x0003e40000000800 */
[----:B------:R-:W-:Y:S01]  /*2460*/  IADD3 R3, R16, R15, RZ ;  /* 0x0000000f10037210 */ /* 0x000fe20007ffe0ff */
[----:B------:R-:W-:Y:S01]  /*2470*/  @!P2 FADD.FTZ R13, R13, R23 ;  /* 0x000000170d0da221 */ /* 0x000fe20000010000 */
[----:B------:R1:W-:Y:S01]  /*2480*/  STS [R2+0x14], R21 ;  /* 0x0000141502007388 */ /* 0x0003e20000000800 */
[----:B------:R-:W-:-:S03]  /*2490*/  @!P0 FADD.FTZ R0, R0, R11 ;  /* 0x0000000b00008221 */ /* 0x000fc60000010000 */
[----:B------:R1:W-:Y:S01]  /*24a0*/  STS [R2+0x18], R23 ;  /* 0x0000181702007388 */ /* 0x0003e20000000800 */
[----:B------:R-:W-:-:S03]  /*24b0*/  @!P0 FADD.FTZ R14, R14, R13 ;  /* 0x0000000d0e0e8221 */ /* 0x000fc60000010000 */
        /* <DEDUP_REMOVED lines=14> */
[----:B------:R1:W-:Y:S02]  /*25a0*/  STS [R2+0x48], R20 ;  /* 0x0000481402007388 */ /* 0x0003e40000000800 */
.L_x_1169:
[----:B0-----:R-:W-:Y:S05]  /*25b0*/  BSYNC B0 ;  /* 0x0000000000007941 */ /* 0x001fea0003800000 */
.L_x_1168:
[----:B-1---5:R-:W0:Y:S01]  /*25c0*/  S2R R13, SR_TID.X ;  /* 0x00000000000d7919 */ /* 0x022e220000002100 */
        /* <DEDUP_REMOVED lines=33> */
.L_x_1173:
[----:B------:R-:W-:Y:S05]  /*27e0*/  BSYNC B0 ;  /* 0x0000000000007941 */ /* 0x000fea0003800000 */
.L_x_1172:
        /* <DEDUP_REMOVED lines=23> */
.L_x_1170:
[----:B------:R-:W-:Y:S01]  /*2960*/  HFMA2.MMA R13, -RZ, RZ, 0, 0 ;  /* 0x00000000ff0d7435 */ /* 0x000fe200000001ff */
[----:B------:R-:W-:Y:S01]  /*2970*/  IMAD.MOV.U32 R15, RZ, RZ, R9 ;  /* 0x000000ffff0f7224 */ /* 0x000fe200078e0009 */
[----:B------:R-:W-:Y:S01]  /*2980*/  MOV R14, 0x1 ;  /* 0x00000001000e7802 */ /* 0x000fe20000000f00 */
[----:B------:R-:W-:Y:S01]  /*2990*/  IMAD.MOV.U32 R12, RZ, RZ, -0x1 ;  /* 0xffffffffff0c7424 */ /* 0x000fe200078e00ff */
[----:B------:R-:W-:-:S02]  /*29a0*/  MOV R10, 0x29c0 ;  /* 0x000029c0000a7802 */ /* 0x000fc40000000f00 */
[----:B------:R-:W-:Y:S05]  /*29b0*/  CALL.REL.NOINC `($__internal_9_$__cuda_sm70_shflsync_up) ;  /* 0x000009a000007944 */ /* 0x000fea0003c00000 */
[----:B-1----:R-:W-:Y:S01]  /*29c0*/  MOV R16, R12 ;  /* 0x0000000c00107202 */ /* 0x002fe20000000f00 */
[----:B0-----:R-:W-:Y:S05]  /*29d0*/  BRA `(.L_x_1174) ;  /* 0xfffff50000007947 */ /* 0x001fea000383ffff */
.L_x_1171:
[----:B------:R-:W-:Y:S01]  /*29e0*/  HFMA2.MMA R13, -RZ, RZ, 0, 0 ;  /* 0x00000000ff0d7435 */ /* 0x000fe200000001ff */
[----:B------:R-:W-:Y:S01]  /*29f0*/  MOV R15, R4 ;  /* 0x00000004000f7202 */ /* 0x000fe20000000f00 */
[----:B------:R-:W-:Y:S01]  /*2a00*/  IMAD.MOV.U32 R14, RZ, RZ, 0x1 ;  /* 0x00000001ff0e7424 */ /* 0x000fe200078e00ff */
[----:B------:R-:W-:-:S02]  /*2a10*/  MOV R12, 0xffffffff ;  /* 0xffffffff000c7802 */ /* 0x000fc40000000f00 */
[----:B------:R-:W-:Y:S02]  /*2a20*/  MOV R10, 0x2a40 ;  /* 0x00002a40000a7802 */ /* 0x000fe40000000f00 */
[----:B012---:R-:W-:Y:S05]  /*2a30*/  CALL.REL.NOINC `($__internal_9_$__cuda_sm70_shflsync_up) ;  /* 0x0000092000007944 */ /* 0x007fea0003c00000 */
[----:B0-----:R-:W-:Y:S01]  /*2a40*/  HFMA2.MMA R14, -RZ, RZ, 0, 5.9604644775390625e-08 ;  /* 0x00000001ff0e7435 */ /* 0x001fe200000001ff */
[----:B-1----:R-:W-:Y:S01]  /*2a50*/  IMAD.MOV.U32 R17, RZ, RZ, R12 ;  /* 0x000000ffff117224 */ /* 0x002fe200078e000c */
[----:B------:R-:W-:Y:S01]  /*2a60*/  MOV R15, R3 ;  /* 0x00000003000f7202 */ /* 0x000fe20000000f00 */
[----:B------:R-:W-:Y:S01]  /*2a70*/  IMAD.MOV.U32 R13, RZ, RZ, RZ ;  /* 0x000000ffff0d7224 */ /* 0x000fe200078e00ff */
[----:B------:R-:W-:Y:S02]  /*2a80*/  MOV R12, 0xffffffff ;  /* 0xffffffff000c7802 */ /* 0x000fe40000000f00 */
[----:B------:R-:W-:Y:S02]  /*2a90*/  MOV R10, 0x2ab0 ;  /* 0x00002ab0000a7802 */ /* 0x000fe40000000f00 */
[----:B------:R-:W-:Y:S05]  /*2aa0*/  CALL.REL.NOINC `($__internal_9_$__cuda_sm70_shflsync_up) ;  /* 0x000008b000007944 */ /* 0x000fea0003c00000 */
        /* <DEDUP_REMOVED lines=15> */
[----:B------:R-:W-:Y:S05]  /*2ba0*/  CALL.REL.NOINC `($__internal_9_$__cuda_sm70_shflsync_up) ;  /* 0x000007b000007944 */ /* 0x000fea0003c00000 */
[----:B0-----:R-:W-:Y:S01]  /*2bb0*/  HFMA2.MMA R13, -RZ, RZ, 0, 0 ;  /* 0x00000000ff0d7435 */ /* 0x001fe200000001ff */
[----:B-1----:R-:W-:Y:S01]  /*2bc0*/  MOV R3, R12 ;  /* 0x0000000c00037202 */ /* 0x002fe20000000f00 */
[----:B------:R-:W-:Y:S01]  /*2bd0*/  IMAD.MOV.U32 R14, RZ, RZ, 0x2 ;  /* 0x00000002ff0e7424 */ /* 0x000fe200078e00ff */
[----:B------:R-:W-:-:S02]  /*2be0*/  MOV R15, R9 ;  /* 0x00000009000f7202 */ /* 0x000fc40000000f00 */
[----:B------:R-:W-:Y:S02]  /*2bf0*/  MOV R12, 0xffffffff ;  /* 0xffffffff000c7802 */ /* 0x000fe40000000f00 */
[----:B------:R-:W-:Y:S02]  /*2c00*/  MOV R10, 0x2c20 ;  /* 0x00002c20000a7802 */ /* 0x000fe40000000f00 */
[----:B------:R-:W-:Y:S05]  /*2c10*/  CALL.REL.NOINC `($__internal_9_$__cuda_sm70_shflsync_up) ;  /* 0x0000074000007944 */ /* 0x000fea0003c00000 */
[----:B0-----:R-:W-:Y:S01]  /*2c20*/  HFMA2.MMA R14, -RZ, RZ, 0, 1.1920928955078125e-07 ;  /* 0x00000002ff0e7435 */ /* 0x001fe200000001ff */
[----:B-1----:R-:W-:Y:S01]  /*2c30*/  IMAD.MOV.U32 R4, RZ, RZ, R12 ;  /* 0x000000ffff047224 */ /* 0x002fe200078e000c */
[----:B------:R-:W-:Y:S01]  /*2c40*/  MOV R15, R17 ;  /* 0x00000011000f7202 */ /* 0x000fe20000000f00 */
[----:B------:R-:W-:Y:S01]  /*2c50*/  IMAD.MOV.U32 R13, RZ, RZ, RZ ;  /* 0x000000ffff0d7224 */ /* 0x000fe200078e00ff */
[----:B------:R-:W-:Y:S02]  /*2c60*/  MOV R12, 0xffffffff ;  /* 0xffffffff000c7802 */ /* 0x000fe40000000f00 */
[----:B------:R-:W-:Y:S02]  /*2c70*/  MOV R10, 0x2c90 ;  /* 0x00002c90000a7802 */ /* 0x000fe40000000f00 */
[----:B------:R-:W-:Y:S05]  /*2c80*/  CALL.REL.NOINC `($__internal_9_$__cuda_sm70_shflsync_up) ;  /* 0x000006d000007944 */ /* 0x000fea0003c00000 */
[----:B------:R-:W-:Y:S01]  /*2c90*/  ISETP.GE.AND P1, PT, R18, 0x2, PT ;  /* 0x000000021200780c */ /* 0x000fe20003f26270 */
[----:B-1----:R-:W-:Y:S01]  /*2ca0*/  FADD.FTZ R10, R17, R12 ;  /* 0x0000000c110a7221 */ /* 0x002fe20000010000 */
[----:B------:R-:W-:Y:S01]  /*2cb0*/  ISETP.NE.AND P0, PT, R16, RZ, PT ;  /* 0x000000ff1000720c */ /* 0x000fe20003f05270 */
[----:B------:R-:W-:Y:S01]  /*2cc0*/  FADD.FTZ R4, R4, R9 ;  /* 0x0000000904047221 */ /* 0x000fe20000010000 */
[----:B0-----:R-:W-:Y:S01]  /*2cd0*/  HFMA2.MMA R13, -RZ, RZ, 0, 0 ;  /* 0x00000000ff0d7435 */ /* 0x001fe200000001ff */
[----:B------:R-:W-:Y:S01]  /*2ce0*/  IMAD.MOV.U32 R14, RZ, RZ, 0x4 ;  /* 0x00000004ff0e7424 */ /* 0x000fe200078e00ff */
[----:B------:R-:W-:-:S07]  /*2cf0*/  MOV R12, 0xffffffff ;  /* 0xffffffff000c7802 */ /* 0x000fce0000000f00 */
[----:B------:R-:W-:Y:S02]  /*2d00*/  @P1 IADD3 R16, R3, R16, RZ ;  /* 0x0000001003101210 */ /* 0x000fe40007ffe0ff */
[----:B------:R-:W-:Y:S02]  /*2d10*/  @P1 FSEL R17, R10, R17, !P0 ;  /* 0x000000110a111208 */ /* 0x000fe40004000000 */
[----:B------:R-:W-:Y:S01]  /*2d20*/  @P1 FSEL R9, R4, R9, !P0 ;  /* 0x0000000904091208 */ /* 0x000fe20004000000 */
[----:B------:R-:W-:Y:S01]  /*2d30*/  IMAD.MOV.U32 R15, RZ, RZ, R16 ;  /* 0x000000ffff0f7224 */ /* 0x000fe200078e0010 */
[----:B------:R-:W-:Y:S02]  /*2d40*/  MOV R10, 0x2d60 ;  /* 0x00002d60000a7802 */ /* 0x000fe40000000f00 */
[----:B------:R-:W-:Y:S05]  /*2d50*/  CALL.REL.NOINC `($__internal_9_$__cuda_sm70_shflsync_up) ;  /* 0x0000060000007944 */ /* 0x000fea0003c00000 */
[----:B0-----:R-:W-:Y:S01]  /*2d60*/  HFMA2.MMA R13, -RZ, RZ, 0, 0 ;  /* 0x00000000ff0d7435 */ /* 0x001fe200000001ff */
[----:B-1----:R-:W-:Y:S01]  /*2d70*/  MOV R3, R12 ;  /* 0x0000000c00037202 */ /* 0x002fe20000000f00 */
[----:B------:R-:W-:Y:S01]  /*2d80*/  IMAD.MOV.U32 R14, RZ, RZ, 0x4 ;  /* 0x00000004ff0e7424 */ /* 0x000fe200078e00ff */
[----:B------:R-:W-:Y:S02]  /*2d90*/  MOV R15, R9 ;  /* 0x00000009000f7202 */ /* 0x000fe40000000f00 */
[----:B------:R-:W-:-:S02]  /*2da0*/  MOV R12, 0xffffffff ;  /* 0xffffffff000c7802 */ /* 0x000fc40000000f00 */
[----:B------:R-:W-:Y:S02]  /*2db0*/  MOV R10, 0x2dd0 ;  /* 0x00002dd0000a7802 */ /* 0x000fe40000000f00 */
[----:B------:R-:W-:Y:S05]  /*2dc0*/  CALL.REL.NOINC `($__internal_9_$__cuda_sm70_shflsync_up) ;  /* 0x0000059000007944 */ /* 0x000fea0003c00000 */
[----:B0-----:R-:W-:Y:S01]  /*2dd0*/  HFMA2.MMA R14, -RZ, RZ, 0, 2.384185791015625e-07 ;  /* 0x00000004ff0e7435 */ /* 0x001fe200000001ff */
        /* <DEDUP_REMOVED lines=26> */
[----:B0-----:R-:W-:Y:S01]  /*2f80*/  HFMA2.MMA R14, -RZ, RZ, 0, 4.76837158203125e-07 ;  /* 0x00000008ff0e7435 */ /* 0x001fe200000001ff */
        /* <DEDUP_REMOVED lines=26> */
[----:B0-----:R-:W-:Y:S01]  /*3130*/  HFMA2.MMA R14, -RZ, RZ, 0, 9.5367431640625e-07 ;  /* 0x00000010ff0e7435 */ /* 0x001fe200000001ff */
        /* <DEDUP_REMOVED lines=26> */
[----:B0-----:R-:W-:Y:S01]  /*32e0*/  HFMA2.MMA R14, -RZ, RZ, 0, 5.9604644775390625e-08 ;  /* 0x00000001ff0e7435 */ /* 0x001fe200000001ff */
[----:B-1----:R-:W-:Y:S01]  /*32f0*/  IMAD.MOV.U32 R4, RZ, RZ, R12 ;  /* 0x000000ffff047224 */ /* 0x002fe200078e000c */
[----:B------:R-:W-:Y:S01]  /*3300*/  MOV R15, R17 ;  /* 0x00000011000f7202 */ /* 0x000fe20000000f00 */
[----:B------:R-:W-:Y:S01]  /*3310*/  IMAD.MOV.U32 R13, RZ, RZ, RZ ;  /* 0x000000ffff0d7224 */ /* 0x000fe200078e00ff */
[----:B------:R-:W-:Y:S02]  /*3320*/  MOV R12, 0xffffffff ;  /* 0xffffffff000c7802 */ /* 0x000fe40000000f00 */
[----:B------:R-:W-:Y:S02]  /*3330*/  MOV R10, 0x3350 ;  /* 0x00003350000a7802 */ /* 0x000fe40000000f00 */
[----:B------:R-:W-:Y:S05]  /*3340*/  CALL.REL.NOINC `($__internal_9_$__cuda_sm70_shflsync_up) ;  /* 0x0000001000007944 */ /* 0x000fea0003c00000 */
[----:B01----:R-:W-:Y:S05]  /*3350*/  BRA `(.L_x_1175) ;  /* 0xffffef0000007947 */ /* 0x003fea000383ffff */
        .weak           $__internal_9_$__cuda_sm70_shflsync_up
        .type           $__internal_9_$__cuda_sm70_shflsync_up,@function
        .size           $__internal_9_$__cuda_sm70_shflsync_up,(.L_x_3092 - $__internal_9_$__cuda_sm70_shflsync_up)
$__internal_9_$__cuda_sm70_shflsync_up:
[----:B------:R-:W-:Y:S01]  /*3360*/  HFMA2.MMA R11, -RZ, RZ, 0, 0 ;  /* 0x00000000ff0b7435 */ /* 0x000fe200000001ff */
[----:B------:R-:W-:Y:S04]  /*3370*/  WARPSYNC R12 ;  /* 0x0000000c00007348 */ /* 0x000fe80003800000 */
[----:B------:R0:W1:Y:S01]  /*3380*/  SHFL.UP PT, R12, R15, R14, R13 ;  /* 0x0400000e0f0c7389 */ /* 0x00006200000e000d */
[----:B------:R-:W-:Y:S05]  /*3390*/  RET.REL.NODEC R10 `(_Z30group_norm_nhwc_bwd_sum_kernelI11Fp32IOFp32WLi160EEv26Group_norm_nhwc_bwd_params) ;  /* 0xffffcc600a007950 */ /* 0x000fea0003c3ffff */
.L_x_1176:
        /* <DEDUP_REMOVED lines=14> */
.L_x_3092:


//--------------------- .text._Z30group_norm_nhwc_bwd_sum_kernelI11Fp32IOBf16WLi196EEv26Group_norm_nhwc_bwd_params --------------------------
	.section	.text._Z30group_norm_nhwc_bwd_sum_kernelI11Fp32IOBf16WLi196EEv26Group_norm_nhwc_bwd_params,"ax",@progbits
	.sectioninfo	@"SHI_REGISTERS=40"
	.align	128
        .global         _Z30group_norm_nhwc_bwd_sum_kernelI11Fp32IOBf16WLi196EEv26Group_norm_nhwc_bwd_params
        .type           _Z30group_norm_nhwc_bwd_sum_kernelI11Fp32IOBf16WLi196EEv26Group_norm_nhwc_bwd_params,@function
        .size           _Z30group_norm_nhwc_bwd_sum_kernelI11Fp32IOBf16WLi196EEv26Group_norm_nhwc_bwd_params,(.L_x_3093 - _Z30group_norm_nhwc_bwd_sum_kernelI11Fp32IOBf16WLi196EEv26Group_norm_nhwc_bwd_params)
        .other          _Z30group_norm_nhwc_bwd_sum_kernelI11Fp32IOBf16WLi196EEv26Group_norm_nhwc_bwd_params,@"STO_CUDA_ENTRY STV_DEFAULT"
_Z30group_norm_nhwc_bwd_sum_kernelI11Fp32IOBf16WLi196EEv26Group_norm_nhwc_bwd_params:
.text._Z30group_norm_nhwc_bwd_sum_kernelI11Fp32IOBf16WLi196EEv26Group_norm_nhwc_bwd_params:
        /* <DEDUP_REMOVED lines=39> */
[----:B------:R-:W-:Y:S01]  /*0270*/  HFMA2.MMA R29, -RZ, RZ, 0, 0 ;  /* 0x00000000ff1d7435 */ /* 0x000fe200000001ff */
[----:B------:R-:W-:Y:S01]  /*0280*/  CS2R R26, SRZ ;  /* 0x00000000001a7805 */ /* 0x000fe2000001ff00 */
[----:B------:R-:W-:Y:S02]  /*0290*/  MOV R30, RZ ;  /* 0x000000ff001e7202 */ /* 0x000fe40000000f00 */
[----:B------:R-:W-:Y:S01]  /*02a0*/  MOV R36, RZ ;  /* 0x000000ff00247202 */ /* 0x000fe20000000f00 */
[----:B0-----:R-:W0:Y:S01]  /*02b0*/  MUFU.RCP R2, R2 ;  /* 0x0000000200027308 */ /* 0x001e220000001000 */
[----:B-1----:R-:W-:Y:S01]  /*02c0*/  IMAD R34, R34, c[0x0][0x1fc], RZ ;  /* 0x00007f0022227a24 */ /* 0x002fe200078e02ff */
[----:B0-----:R-:W-:-:S04]  /*02d0*/  IADD3 R8, R2, 0xffffffe, RZ ;  /* 0x0ffffffe02087810 */ /* 0x001fc80007ffe0ff */
[----:B------:R-:W-:Y:S02]  /*02e0*/  IADD3 R2, P3, R34, c[0x0][0x1fc], RZ ;  /* 0x00007f0022027a10 */ /* 0x000fe40007f7e0ff */
[----:B------:R0:W1:Y:S01]  /*02f0*/  F2I.FTZ.U32.TRUNC.NTZ R9, R8 ;  /* 0x0000000800097305 */ /* 0x000062000021f000 */
[----:B------:R-:W-:Y:S01]  /*0300*/  SHF.R.S32.HI R24, RZ, 0x1f, R34 ;  /* 0x0000001fff187819 */ /* 0x000fe20000011422 */
[----:B0-----:R-:W-:Y:S01]  /*0310*/  HFMA2.MMA R8, -RZ, RZ, 0, 0 ;  /* 0x00000000ff087435 */ /* 0x001fe200000001ff */
[----:B-1----:R-:W-:-:S04]  /*0320*/  IMAD.MOV R11, RZ, RZ, -R9 ;  /* 0x000000ffff0b7224 */ /* 0x002fc800078e0a09 */
[----:B------:R-:W-:-:S05]  /*0330*/  IMAD R11, R11, c[0x0][0x204], RZ ;  /* 0x000081000b0b7a24 */ /* 0x000fca00078e02ff */
[----:B------:R-:W-:-:S06]  /*0340*/  IMAD.HI.U32 R10, R9, R11, R8 ;  /* 0x0000000b090a7227 */ /* 0x000fcc00078e0008 */
[----:B------:R-:W-:-:S05]  /*0350*/  IMAD.HI.U32 R9, R10, R7, RZ ;  /* 0x000000070a097227 */ /* 0x000fca00078e00ff */
[----:B------:R-:W-:-:S05]  /*0360*/  IADD3 R10, -R9, RZ, RZ ;  /* 0x000000ff090a7210 */ /* 0x000fca0007ffe1ff */
[----:B------:R-:W-:-:S05]  /*0370*/  IMAD R10, R10, c[0x0][0x204], R7 ;  /* 0x000081000a0a7a24 */ /* 0x000fca00078e0207 */
        /* <DEDUP_REMOVED lines=9> */
[----:B------:R-:W-:-:S03]  /*0410*/  ISETP.GE.U32.AND P0, PT, R18, c[0x0][0x1d8], PT ;  /* 0x0000760012007a0c */ /* 0x000fc60003f06070 */
[----:B------:R-:W-:Y:S01]  /*0420*/  IMAD.MOV R8, RZ, RZ, -R6 ;  /* 0x000000ffff087224 */ /* 0x000fe200078e0a06 */
[----:B------:R-:W-:-:S03]  /*0430*/  ISETP.GE.AND.EX P0, PT, R19, c[0x0][0x1dc], PT, P0 ;  /* 0x0000770013007a0c */ /* 0x000fc60003f06300 */
[----:B------:R-:W-:Y:S01]  /*0440*/  IMAD R7, R8, c[0x0][0x204], R7 ;  /* 0x0000810008077a24 */ /* 0x000fe200078e0207 */
[----:B------:R-:W-:Y:S01]  /*0450*/  HFMA2.MMA R8, -RZ, RZ, 1.875, 0 ;  /* 0x3f800000ff087435 */ /* 0x000fe200000001ff */
[----:B--2---:R-:W-:Y:S01]  /*0460*/  FFMA.FTZ R11, -R4, R4, R5 ;  /* 0x00000004040b7223 */ /* 0x004fe20000010105 */
[----:B------:R-:W-:-:S04]  /*0470*/  MOV R5, c[0x0][0x1fc] ;  /* 0x00007f0000057a02 */ /* 0x000fc80000000f00 */
[----:B------:R-:W-:Y:S02]  /*0480*/  FSETP.GTU.FTZ.AND P2, PT, R11, RZ, PT ;  /* 0x000000ff0b00720b */ /* 0x000fe40003f5c000 */
[----:B------:R-:W-:-:S04]  /*0490*/  LEA.HI.X.SX32 R5, R5, R24, 0x1, P3 ;  /* 0x0000001805057211 */ /* 0x000fc800018f0eff */
[----:B------:R-:W-:Y:S01]  /*04a0*/  ISETP.LT.AND.EX P1, PT, R5, c[0x0][0x1e4], PT, P1 ;  /* 0x0000790005007a0c */ /* 0x000fe20003f21310 */
[----:B------:R-:W-:-:S03]  /*04b0*/  HFMA2.MMA R5, -RZ, RZ, 0, 0 ;  /* 0x00000000ff057435 */ /* 0x000fc600000001ff */
[----:B------:R-:W-:Y:S01]  /*04c0*/  SEL R9, R2, c[0x0][0x1e0], P1 ;  /* 0x0000780002097a07 */ /* 0x000fe20000800000 */
[----:B------:R-:W-:Y:S02]  /*04d0*/  IMAD.MOV.U32 R2, RZ, RZ, RZ ;  /* 0x000000ffff027224 */ /* 0x000fe400078e00ff */
[----:B------:R-:W-:-:S04]  /*04e0*/  @P2 FADD.FTZ R11, R11, c[0x0][0x1a0] ;  /* 0x000068000b0b2621 */ /* 0x000fc80000010000 */
[----:B------:R0:W1:Y:S01]  /*04f0*/  @P2 MUFU.RSQ R8, R11 ;  /* 0x0000000b00082308 */ /* 0x0000620000001400 */
[----:B------:R-:W-:Y:S01]  /*0500*/  ISETP.GE.AND P2, PT, R34, R9, PT ;  /* 0x000000092200720c */ /* 0x000fe20003f46270 */
[----:B------:R-:W-:Y:S07]  /*0510*/  @P0 BRA `(.L_x_1178) ;  /* 0x0000010000000947 */ /* 0x000fee0003800000 */
[----:B------:R-:W-:Y:S01]  /*0520*/  ULDC.U8 UR4, c[0x0][0x1f4] ;  /* 0x00007d0000047ab9 */ /* 0x000fe20000000000 */
[C---:B------:R-:W-:Y:S02]  /*0530*/  SHF.L.U32 R12, R18.reuse, 0x1, RZ ;  /* 0x00000001120c7819 */ /* 0x040fe400000006ff */
[----:B------:R-:W-:Y:S02]  /*0540*/  ISETP.NE.AND P1, PT, RZ, UR4, PT ;  /* 0x00000004ff007c0c */ /* 0x000fe4000bf25270 */
[----:B------:R-:W-:Y:S02]  /*0550*/  SHF.L.U64.HI R13, R18, 0x1, R19 ;  /* 0x00000001120d7819 */ /* 0x000fe40000010213 */
[----:B------:R-:W-:-:S04]  /*0560*/  IADD3 R10, P3, R12, c[0x0][0x188], RZ ;  /* 0x000062000c0a7a10 */ /* 0x000fc80007f7e0ff */
[----:B0-----:R-:W-:-:S05]  /*0570*/  IADD3.X R11, R13, c[0x0][0x18c], RZ, P3, !PT ;  /* 0x000063000d0b7a10 */ /* 0x001fca0001ffe4ff */
[----:B------:R-:W-:Y:S01]  /*0580*/  @P1 IADD3 R12, P4, R12, c[0x0][0x190], RZ ;  /* 0x000064000c0c1a10 */ /* 0x000fe20007f9e0ff */
[----:B------:R-:W2:Y:S03]  /*0590*/  LDG.E.U16 R27, [R10.64] ;  /* 0x000000080a1b7981 */ /* 0x000ea6000c1e1500 */
[----:B------:R-:W-:Y:S01]  /*05a0*/  @P1 IADD3.X R13, R13, c[0x0][0x194], RZ, P4, !PT ;  /* 0x000065000d0d1a10 */ /* 0x000fe200027fe4ff */
[----:B------:R-:W3:Y:S04]  /*05b0*/  LDG.E.U16 R14, [R10.64+0x2] ;  /* 0x000002080a0e7981 */ /* 0x000ee8000c1e1500 */
[----:B------:R-:W4:Y:S04]  /*05c0*/  @P1 LDG.E.U16 R17, [R12.64] ;  /* 0x000000080c111981 */ /* 0x000f28000c1e1500 */
[----:B------:R-:W5:Y:S01]  /*05d0*/  @P1 LDG.E.U16 R16, [R12.64+0x2] ;  /* 0x000002080c101981 */ /* 0x000f62000c1e1500 */
[----:B--2---:R-:W-:-:S02]  /*05e0*/  PRMT R27, RZ, 0x5410, R27 ;  /* 0x00005410ff1b7816 */ /* 0x004fc4000000001b */
[----:B---3--:R-:W-:Y:S02]  /*05f0*/  PRMT R10, RZ, 0x5410, R14 ;  /* 0x00005410ff0a7816 */ /* 0x008fe4000000000e */
[----:B----4-:R-:W-:Y:S02]  /*0600*/  @P1 PRMT R36, RZ, 0x5410, R17 ;  /* 0x00005410ff241816 */ /* 0x010fe40000000011 */
[----:B-----5:R-:W-:Y:S02]  /*0610*/  @P1 PRMT R29, RZ, 0x5410, R16 ;  /* 0x00005410ff1d1816 */ /* 0x020fe40000000010 */
.L_x_1178:
[----:B------:R-:W-:Y:S05]  /*0620*/  BSYNC B0 ;  /* 0x0000000000007941 */ /* 0x000fea0003800000 */
.L_x_1177:
[----:B------:R-:W-:Y:S01]  /*0630*/  HFMA2.MMA R28, -RZ, RZ, 0, 0 ;  /* 0x00000000ff1c7435 */ /* 0x000fe200000001ff */
        /* <DEDUP_REMOVED lines=8> */
[----:B------:R-:W-:-:S02]  /*06c0*/  IADD3 R5, -R34, R9, RZ ;  /* 0x0000000922057210 */ /* 0x000fc40007ffe1ff */
[----:B------:R-:W-:Y:S01]  /*06d0*/  IADD3 R11, -R34, -0x2, RZ ;  /* 0xfffffffe220b7810 */ /* 0x000fe20007ffe1ff */
[----:B------:R-:W-:Y:S01]  /*06e0*/  IMAD R13, R15, c[0x0][0x1ec], R2 ;  /* 0x00007b000f0d7a24 */ /* 0x000fe200078e0202 */
[----:B------:R-:W-:-:S04]  /*06f0*/  LOP3.LUT R2, RZ, R9, RZ, 0x33, !PT ;  /* 0x00000009ff027212 */ /* 0x000fc800078e33ff */
[----:B------:R-:W-:Y:S01]  /*0700*/  IADD3 R13, R33, R13, RZ ;  /* 0x0000000d210d7210 */ /* 0x000fe20007ffe0ff */
[----:B------:R-:W-:Y:S05]  /*0710*/  @!P1 BRA `(.L_x_1180) ;  /* 0x00000a5000009947 */ /* 0x000fea0003800000 */
[----:B------:R-:W-:Y:S01]  /*0720*/  LOP3.LUT R5, R5, 0x1, RZ, 0xc0, !PT ;  /* 0x0000000105057812 */ /* 0x000fe200078ec0ff */
[----:B------:R-:W-:Y:S01]  /*0730*/  IMAD.MOV.U32 R28, RZ, RZ, RZ ;  /* 0x000000ffff1c7224 */ /* 0x000fe200078e00ff */
[----:B------:R-:W-:Y:S01]  /*0740*/  ISETP.NE.AND P2, PT, R11, R2, PT ;  /* 0x000000020b00720c */ /* 0x000fe20003f45270 */
[----:B------:R-:W-:Y:S01]  /*0750*/  HFMA2.MMA R2, -RZ, RZ, 0, 0 ;  /* 0x00000000ff027435 */ /* 0x000fe200000001ff */
[----:B------:R-:W-:Y:S01]  /*0760*/  ISETP.NE.U32.AND P1, PT, R5, 0x1, PT ;  /* 0x000000010500780c */ /* 0x000fe20003f25070 */
[----:B------:R-:W-:Y:S01]  /*0770*/  HFMA2.MMA R5, -RZ, RZ, 0, 0 ;  /* 0x00000000ff057435 */ /* 0x000fe200000001ff */
[----:B------:R-:W-:Y:S01]  /*0780*/  MOV R11, RZ ;  /* 0x000000ff000b7202 */ /* 0x000fe20000000f00 */
[----:B------:R-:W-:Y:S01]  /*0790*/  IMAD.MOV.U32 R26, RZ, RZ, RZ ;  /* 0x000000ffff1a7224 */ /* 0x000fe200078e00ff */
[----:B------:R-:W-:-:S09]  /*07a0*/  MOV R30, RZ ;  /* 0x000000ff001e7202 */ /* 0x000fd20000000f00 */
[----:B------:R-:W-:Y:S05]  /*07b0*/  @P1 BRA `(.L_x_1181) ;  /* 0x0000030000001947 */ /* 0x000fea0003800000 */
[----:B------:R-:W-:Y:S01]  /*07c0*/  @!P0 MOV R12, R32 ;  /* 0x00000020000c8202 */ /* 0x000fe20000000f00 */
[----:B------:R-:W-:-:S04]  /*07d0*/  @!P0 IMAD R24, R24, c[0x0][0x1d8], RZ ;  /* 0x0000760018188a24 */ /* 0x000fc800078e02ff */
[C---:B------:R-:W-:Y:S02]  /*07e0*/  @!P0 IMAD R5, R25.reuse, c[0x0][0x1dc], R24 ;  /* 0x0000770019058a24 */ /* 0x040fe400078e0218 */
[----:B------:R-:W-:-:S05]  /*07f0*/  @!P0 IMAD.WIDE.U32 R14, R25, c[0x0][0x1d8], R12 ;  /* 0x00007600190e8a25 */ /* 0x000fca00078e000c */
[----:B------:R-:W-:Y:S02]  /*0800*/  @!P0 IADD3 R5, R15, R5, RZ ;  /* 0x000000050f058210 */ /* 0x000fe40007ffe0ff */
[C---:B------:R-:W-:Y:S02]  /*0810*/  @!P0 SHF.L.U32 R20, R14.reuse, 0x2, RZ ;  /* 0x000000020e148819 */ /* 0x040fe400000006ff */
[----:B------:R-:W-:Y:S02]  /*0820*/  @!P0 SHF.L.U64.HI R2, R14, 0x2, R5 ;  /* 0x000000020e028819 */ /* 0x000fe40000010205 */
[----:B------:R-:W-:Y:S01]  /*0830*/  @!P0 IADD3 R18, P1, R20, c[0x0][0x180], RZ ;  /* 0x0000600014128a10 */ /* 0x000fe20007f3e0ff */
[----:B------:R-:W-:-:S03]  /*0840*/  CS2R R14, SRZ ;  /* 0x00000000000e7805 */ /* 0x000fc6000001ff00 */
[----:B------:R-:W-:-:S05]  /*0850*/  @!P0 IADD3.X R19, R2, c[0x0][0x184], RZ, P1, !PT ;  /* 0x0000610002138a10 */ /* 0x000fca0000ffe4ff */
[----:B------:R-:W2:Y:S01]  /*0860*/  @!P0 LDG.E.64 R14, [R18.64] ;  /* 0x00000008120e8981 */ /* 0x000ea2000c1e1b00 */
[----:B------:R-:W-:Y:S01]  /*0870*/  @!P0 IADD3 R20, P1, R20, c[0x0][0x178], RZ ;  /* 0x00005e0014148a10 */ /* 0x000fe20007f3e0ff */
[----:B------:R-:W-:-:S03]  /*0880*/  CS2R R16, SRZ ;  /* 0x0000000000107805 */ /* 0x000fc6000001ff00 */
[----:B------:R-:W-:-:S05]  /*0890*/  @!P0 IADD3.X R21, R2, c[0x0][0x17c], RZ, P1, !PT ;  /* 0x00005f0002158a10 */ /* 0x000fca0000ffe4ff */
[----:B------:R0:W3:Y:S01]  /*08a0*/  @!P0 LDG.E.64 R16, [R20.64] ;  /* 0x0000000814108981 */ /* 0x0000e2000c1e1b00 */
[----:B------:R-:W-:Y:S01]  /*08b0*/  IADD3 R34, R34, 0x1, RZ ;  /* 0x0000000122227810 */ /* 0x000fe20007ffe0ff */
[C---:B--2---:R-:W-:Y:S02]  /*08c0*/  FADD.FTZ R5, -R4.reuse, R14 ;  /* 0x0000000e04057221 */ /* 0x044fe40000010100 */
[----:B------:R-:W-:Y:S02]  /*08d0*/  FADD.FTZ R15, -R4, R15 ;  /* 0x0000000f040f7221 */ /* 0x000fe40000010100 */
[-C--:B-1----:R-:W-:Y:S02]  /*08e0*/  FMUL.FTZ R2, R5, R8.reuse ;  /* 0x0000000805027220 */ /* 0x082fe40000410000 */
[----:B------:R-:W-:Y:S02]  /*08f0*/  FMUL.FTZ R26, R15, R8 ;  /* 0x000000080f1a7220 */ /* 0x000fe40000410000 */
[----:B------:R-:W-:-:S02]  /*0900*/  FFMA.FTZ R5, R2, R27, R36 ;  /* 0x0000001b02057223 */ /* 0x000fc40000010024 */
        /* <DEDUP_REMOVED lines=21> */
[----:B------:R-:W-:Y:S02]  /*0a60*/  FFMA.FTZ R11, R26, R15, R14 ;  /* 0x0000000f1a0b7223 */ /* 0x000fe4000001000e */
[----:B------:R-:W-:Y:S02]  /*0a70*/  FFMA.FTZ R2, R2, R5, RZ ;  /* 0x0000000502027223 */ /* 0x000fe400000100ff */
[----:B------:R-:W-:Y:S02]  /*0a80*/  FADD.FTZ R28, R15, R28 ;  /* 0x0000001c0f1c7221 */ /* 0x000fe40000010000 */
[----:B------:R-:W-:Y:S02]  /*0a90*/  FADD.FTZ R5, RZ, R5 ;  /* 0x00000005ff057221 */ /* 0x000fe40000010000 */
[----:B------:R-:W-:Y:S02]  /*0aa0*/  FFMA.FTZ R26, R26, R17, RZ ;  /* 0x000000111a1a7223 */ /* 0x000fe400000100ff */
[----:B------:R-:W-:-:S02]  /*0ab0*/  FADD.FTZ R30, RZ, R17 ;  /* 0x00000011ff1e7221 */ /* 0x000fc40000010000 */
.L_x_1181:
[----:B------:R-:W-:Y:S05]  /*0ac0*/  @!P2 BRA `(.L_x_1179) ;  /* 0x000012400000a947 */ /* 0x000fea0003800000 */
[----:B------:R-:W-:-:S04]  /*0ad0*/  IADD3 R31, R34, 0x1, RZ ;  /* 0x00000001221f7810 */ /* 0x000fc80007ffe0ff */
[----:B------:R-:W-:Y:S02]  /*0ae0*/  SHF.R.S32.HI R37, RZ, 0x1f, R31 ;  /* 0x0000001fff257819 */ /* 0x000fe4000001141f */
.L_x_1182:
[----:B------:R-:W-:Y:S01]  /*0af0*/  @!P0 IADD3 R17, P1, R31, -0x1, RZ ;  /* 0xffffffff1f118810 */ /* 0x000fe20007f3e0ff */
[----:B------:R-:W-:-:S03]  /*0b00*/  @!P0 IMAD.MOV.U32 R15, RZ, RZ, R13 ;  /* 0x000000ffff0f8224 */ /* 0x000fc600078e000d */
[----:B------:R-:W-:-:S05]  /*0b10*/  @!P0 IADD3.X R14, R37, -0x1, RZ, P1, !PT ;  /* 0xffffffff250e8810 */ /* 0x000fca0000ffe4ff */
[----:B------:R-:W-:Y:S01]  /*0b20*/  @!P0 IMAD R16, R14, c[0x0][0x1d8], RZ ;  /* 0x000076000e108a24 */ /* 0x000fe200078e02ff */
[----:B------:R-:W-:-:S05]  /*0b30*/  @!P0 MOV R14, R32 ;  /* 0x00000020000e8202 */ /* 0x000fca0000000f00 */
[----:B------:R-:W-:-:S04]  /*0b40*/  @!P0 IMAD.WIDE.U32 R14, R17, c[0x0][0x1d8], R14 ;  /* 0x00007600110e8a25 */ /* 0x000fc800078e000e */
[----:B------:R-:W-:Y:S01]  /*0b50*/  @!P0 IMAD R17, R17, c[0x0][0x1dc], R16 ;  /* 0x0000770011118a24 */ /* 0x000fe200078e0210 */
[----:B------:R-:W-:-:S04]  /*0b60*/  @!P0 SHF.L.U32 R34, R14, 0x2, RZ ;  /* 0x000000020e228819 */ /* 0x000fc800000006ff */
        /* <DEDUP_REMOVED lines=12> */
[----:B------:R-:W-:Y:S02]  /*0c30*/  @!P0 IADD3.X R35, R16, c[0x0][0x17c], RZ, P1, !PT ;  /* 0x00005f0010238a10 */ /* 0x000fe40000ffe4ff */
[----:B------:R-:W-:Y:S01]  /*0c40*/  CS2R R16, SRZ ;  /* 0x0000000000107805 */ /* 0x000fe2000001ff00 */
[----:B------:R-:W-:Y:S01]  /*0c50*/  @!P0 IMAD.IADD R19, R19, 0x1, R23 ;  /* 0x0000000113138824 */ /* 0x000fe200078e0217 */
[----:B------:R-:W-:-:S04]  /*0c60*/  @!P0 SHF.L.U32 R22, R18, 0x2, RZ ;  /* 0x0000000212168819 */ /* 0x000fc800000006ff */
[----:B0-----:R-:W-:Y:S01]  /*0c70*/  @!P0 SHF.L.U64.HI R20, R18, 0x2, R19 ;  /* 0x0000000212148819 */ /* 0x001fe20000010213 */
[----:B------:R0:W3:Y:S01]  /*0c80*/  @!P0 LDG.E.64 R16, [R34.64] ;  /* 0x0000000822108981 */ /* 0x0000e2000c1e1b00 */
[----:B------:R-:W-:Y:S01]  /*0c90*/  @!P0 IADD3 R24, P1, R22, c[0x0][0x180], RZ ;  /* 0x0000600016188a10 */ /* 0x000fe20007f3e0ff */
[----:B------:R-:W-:-:S03]  /*0ca0*/  CS2R R18, SRZ ;  /* 0x0000000000127805 */ /* 0x000fc6000001ff00 */
[----:B------:R-:W-:-:S05]  /*0cb0*/  @!P0 IADD3.X R25, R20, c[0x0][0x184], RZ, P1, !PT ;  /* 0x0000610014198a10 */ /* 0x000fca0000ffe4ff */
[----:B------:R4:W5:Y:S01]  /*0cc0*/  @!P0 LDG.E.64 R18, [R24.64] ;  /* 0x0000000818128981 */ /* 0x000962000c1e1b00 */
[----:B------:R-:W-:-:S04]  /*0cd0*/  @!P0 IADD3 R22, P1, R22, c[0x0][0x178], RZ ;  /* 0x00005e0016168a10 */ /* 0x000fc80007f3e0ff */
[----:B------:R-:W-:Y:S02]  /*0ce0*/  @!P0 IADD3.X R23, R20, c[0x0][0x17c], RZ, P1, !PT ;  /* 0x00005f0014178a10 */ /* 0x000fe40000ffe4ff */
[----:B------:R-:W-:-:S06]  /*0cf0*/  CS2R R20, SRZ ;  /* 0x0000000000147805 */ /* 0x000fcc000001ff00 */
[----:B------:R1:W3:Y:S01]  /*0d00*/  @!P0 LDG.E.64 R20, [R22.64] ;  /* 0x0000000816148981 */ /* 0x0002e2000c1e1b00 */
[----:B--2---:R-:W-:-:S04]  /*0d10*/  FADD.FTZ R14, -R4, R14 ;  /* 0x0000000e040e7221 */ /* 0x004fc80000010100 */
[----:B-1----:R-:W-:-:S04]  /*0d20*/  FMUL.FTZ R14, R14, R8 ;  /* 0x000000080e0e7220 */ /* 0x002fc80000410000 */
[----:B0-----:R-:W-:-:S04]  /*0d30*/  FFMA.FTZ R34, R14, R27, R36 ;  /* 0x0000001b0e227223 */ /* 0x001fc80000010024 */
[----:B------:R-:W-:-:S06]  /*0d40*/  FMUL.FTZ R35, R34, -1.4426950216293334961 ;  /* 0xbfb8aa3b22237820 */ /* 0x000fcc0000410000 */
[----:B------:R-:W4:Y:S01]  /*0d50*/  MUFU.EX2 R35, R35 ;  /* 0x0000002300237308 */ /* 0x000f220000000800 */
[----:B------:R-:W-:Y:S02]  /*0d60*/  FADD.FTZ R15, -R4, R15 ;  /* 0x0000000f040f7221 */ /* 0x000fe40000010100 */
[----:B----4-:R-:W-:-:S06]  /*0d70*/  FADD.FTZ R25, R35, 1 ;  /* 0x3f80000023197421 */ /* 0x010fcc0000010000 */
[----:B------:R-:W0:Y:S01]  /*0d80*/  MUFU.RCP R25, R25 ;  /* 0x0000001900197308 */ /* 0x000e220000001000 */
[----:B------:R-:W-:-:S04]  /*0d90*/  FMUL.FTZ R15, R15, R8 ;  /* 0x000000080f0f7220 */ /* 0x000fc80000410000 */
[----:B------:R-:W-:Y:S02]  /*0da0*/  FFMA.FTZ R23, R15, R10, R29 ;  /* 0x0000000a0f177223 */ /* 0x000fe4000001001d */
[----:B0-----:R-:W-:-:S04]  /*0db0*/  FADD.FTZ R24, -R25, 1 ;  /* 0x3f80000019187421 */ /* 0x001fc80000010100 */
[----:B------:R-:W-:Y:S02]  /*0dc0*/  FFMA.FTZ R22, R34, R24, 1 ;  /* 0x3f80000022167423 */ /* 0x000fe40000010018 */
[----:B------:R-:W-:-:S06]  /*0dd0*/  FMUL.FTZ R34, R23, -1.4426950216293334961 ;  /* 0xbfb8aa3b17227820 */ /* 0x000fcc0000410000 */
[----:B------:R-:W0:Y:S02]  /*0de0*/  MUFU.EX2 R34, R34 ;  /* 0x0000002200227308 */ /* 0x000e240000000800 */
[----:B0-----:R-:W-:-:S06]  /*0df0*/  FADD.FTZ R24, R34, 1 ;  /* 0x3f80000022187421 */ /* 0x001fcc0000010000 */
[----:B------:R-:W0:Y:S01]  /*0e00*/  MUFU.RCP R24, R24 ;  /* 0x0000001800187308 */ /* 0x000e220000001000 */
[----:B---3--:R-:W-:Y:S02]  /*0e10*/  FMUL.FTZ R25, R25, R16 ;  /* 0x0000001019197220 */ /* 0x008fe40000410000 */
[----:B-----5:R-:W-:Y:S02]  /*0e20*/  FADD.FTZ R35, -R4, R18 ;  /* 0x0000001204237221 */ /* 0x020fe40000010100 */
[----:B0-----:R-:W-:-:S04]  /*0e30*/  FADD.FTZ R16, -R24, 1 ;  /* 0x3f80000018107421 */ /* 0x001fc80000010100 */
[----:B------:R-:W-:Y:S02]  /*0e40*/  FFMA.FTZ R23, R23, R16, 1 ;  /* 0x3f80000017177423 */ /* 0x000fe40000010010 */
[----:B------:R-:W-:Y:S02]  /*0e50*/  FMUL.FTZ R16, R35, R8 ;  /* 0x0000000823107220 */ /* 0x000fe40000410000 */
[----:B------:R-:W-:Y:S02]  /*0e60*/  FMUL.FTZ R18, R24, R17 ;  /* 0x0000001118127220 */ /* 0x000fe40000410000 */
[----:B------:R-:W-:Y:S02]  /*0e70*/  FFMA.FTZ R17, R16, R27, R36 ;  /* 0x0000001b10117223 */ /* 0x000fe40000010024 */
[----:B------:R-:W-:Y:S02]  /*0e80*/  FADD.FTZ R19, -R4, R19 ;  /* 0x0000001304137221 */ /* 0x000fe40000010100 */
[----:B------:R-:W-:-:S02]  /*0e90*/  FMUL.FTZ R34, R17, -1.4426950216293334961 ;  /* 0xbfb8aa3b11227820 */ /* 0x000fc40000410000 */
[----:B------:R-:W-:Y:S02]  /*0ea0*/  FMUL.FTZ R23, R18, R23 ;  /* 0x0000001712177220 */ /* 0x000fe40000410000 */
[----:B------:R-:W-:Y:S02]  /*0eb0*/  FMUL.FTZ R18, R19, R8 ;  /* 0x0000000813127220 */ /* 0x000fe40000410000 */
[----:B------:R-:W0:Y:S02]  /*0ec0*/  MUFU.EX2 R34, R34 ;  /* 0x0000002200227308 */ /* 0x000e240000000800 */
[----:B------:R-:W-:-:S04]  /*0ed0*/  FFMA.FTZ R19, R18, R10, R29 ;  /* 0x0000000a12137223 */ /* 0x000fc8000001001d */
[----:B------:R-:W-:Y:S02]  /*0ee0*/  FMUL.FTZ R24, R19, -1.4426950216293334961 ;  /* 0xbfb8aa3b13187820 */ /* 0x000fe40000410000 */
[----:B------:R-:W-:-:S04]  /*0ef0*/  FMUL.FTZ R22, R25, R22 ;  /* 0x0000001619167220 */ /* 0x000fc80000410000 */
[----:B------:R-:W1:Y:S01]  /*0f00*/  MUFU.EX2 R24, R24 ;  /* 0x0000001800187308 */ /* 0x000e620000000800 */
[----:B0-----:R-:W-:-:S07]  /*0f10*/  FADD.FTZ R25, R34, 1 ;  /* 0x3f80000022197421 */ /* 0x001fce0000010000 */
[----:B------:R-:W0:Y:S01]  /*0f20*/  MUFU.RCP R25, R25 ;  /* 0x0000001900197308 */ /* 0x000e220000001000 */
[----:B------:R-:W-:Y:S02]  /*0f30*/  FFMA.FTZ R35, R14, R22, R2 ;  /* 0x000000160e237223 */ /* 0x000fe40000010002 */
[----:B-1----:R-:W-:Y:S02]  /*0f40*/  FADD.FTZ R24, R24, 1 ;  /* 0x3f80000018187421 */ /* 0x002fe40000010000 */
[----:B------:R-:W-:-:S03]  /*0f50*/  FADD.FTZ R5, R22, R5 ;  /* 0x0000000516057221 */ /* 0x000fc60000010000 */
[----:B------:R-:W1:Y:S01]  /*0f60*/  MUFU.RCP R2, R24 ;  /* 0x0000001800027308 */ /* 0x000e620000001000 */
[----:B------:R-:W-:-:S04]  /*0f70*/  FMUL.FTZ R22, R22, R27 ;  /* 0x0000001b16167220 */ /* 0x000fc80000410000 */
[----:B------:R-:W-:Y:S02]  /*0f80*/  FFMA.FTZ R14, R14, R22, R11 ;  /* 0x000000160e0e7223 */ /* 0x000fe4000001000b */
[----:B------:R-:W-:Y:S02]  /*0f90*/  FADD.FTZ R28, R22, R28 ;  /* 0x0000001c161c7221 */ /* 0x000fe40000010000 */
[----:B0-----:R-:W-:-:S04]  /*0fa0*/  FADD.FTZ R22, -R25, 1 ;  /* 0x3f80000019167421 */ /* 0x001fc80000010100 */
[----:B------:R-:W-:Y:S01]  /*0fb0*/  FFMA.FTZ R17, R17, R22, 1 ;  /* 0x3f80000011117423 */ /* 0x000fe20000010016 */
[----:B------:R-:W-:Y:S01]  /*0fc0*/  IADD3 R22, R31, 0x1, RZ ;  /* 0x000000011f167810 */ /* 0x000fe20007ffe0ff */
[----:B------:R-:W-:-:S03]  /*0fd0*/  FMUL.FTZ R20, R25, R20 ;  /* 0x0000001419147220 */ /* 0x000fc60000410000 */
[----:B------:R-:W-:Y:S01]  /*0fe0*/  ISETP.GE.AND P1, PT, R22, R9, PT ;  /* 0x000000091600720c */ /* 0x000fe20003f26270 */
[----:B-1----:R-:W-:Y:S02]  /*0ff0*/  FADD.FTZ R22, -R2, 1 ;  /* 0x3f80000002167421 */ /* 0x002fe40000010100 */
[----:B------:R-:W-:Y:S02]  /*1000*/  FADD.FTZ R30, R23, R30 ;  /* 0x0000001e171e7221 */ /* 0x000fe40000010000 */
[----:B------:R-:W-:Y:S02]  /*1010*/  FFMA.FTZ R11, R15, R23, R26 ;  /* 0x000000170f0b7223 */ /* 0x000fe4000001001a */
[----:B------:R-:W-:Y:S02]  /*1020*/  FMUL.FTZ R23, R23, R10 ;  /* 0x0000000a17177220 */ /* 0x000fe40000410000 */
[----:B------:R-:W-:Y:S02]  /*1030*/  FFMA.FTZ R22, R19, R22, 1 ;  /* 0x3f80000013167423 */ /* 0x000fe40000010016 */
[----:B------:R-:W-:-:S02]  /*1040*/  FMUL.FTZ R20, R20, R17 ;  /* 0x0000001114147220 */ /* 0x000fc40000410000 */
[----:B------:R-:W-:Y:S02]  /*1050*/  FMUL.FTZ R21, R2, R21 ;  /* 0x0000001502157220 */ /* 0x000fe40000410000 */
[----:B------:R-:W-:Y:S02]  /*1060*/  FFMA.FTZ R14, R15, R23, R14 ;  /* 0x000000170f0e7223 */ /* 0x000fe4000001000e */
[----:B------:R-:W-:Y:S02]  /*1070*/  FADD.FTZ R28, R23, R28 ;  /* 0x0000001c171c7221 */ /* 0x000fe40000010000 */
[----:B------:R-:W-:Y:S02]  /*1080*/  FMUL.FTZ R15, R20, R27 ;  /* 0x0000001b140f7220 */ /* 0x000fe40000410000 */
[----:B------:R-:W-:Y:S01]  /*1090*/  FMUL.FTZ R21, R21, R22 ;  /* 0x0000001615157220 */ /* 0x000fe20000410000 */
[----:B------:R-:W-:Y:S01]  /*10a0*/  IADD3 R31, P2, R31, 0x2, RZ ;  /* 0x000000021f1f7810 */ /* 0x000fe20007f5e0ff */
[----:B------:R-:W-:-:S02]  /*10b0*/  FFMA.FTZ R2, R16, R20, R35 ;  /* 0x0000001410027223 */ /* 0x000fc40000010023 */
[----:B------:R-:W-:Y:S02]  /*10c0*/  FFMA.FTZ R16, R16, R15, R14 ;  /* 0x0000000f10107223 */ /* 0x000fe4000001000e */
[----:B------:R-:W-:Y:S02]  /*10d0*/  FMUL.FTZ R17, R21, R10 ;  /* 0x0000000a15117220 */ /* 0x000fe40000410000 */
[----:B------:R-:W-:Y:S01]  /*10e0*/  FADD.FTZ R28, R28, R15 ;  /* 0x0000000f1c1c7221 */ /* 0x000fe20000010000 */
[----:B------:R-:W-:Y:S01]  /*10f0*/  IADD3.X R37, RZ, R37, RZ, P2, !PT ;  /* 0x00000025ff257210 */ /* 0x000fe200017fe4ff */
[----:B------:R-:W-:Y:S02]  /*1100*/  FFMA.FTZ R26, R18, R21, R11 ;  /* 0x00000015121a7223 */ /* 0x000fe4000001000b */
[----:B------:R-:W-:Y:S02]  /*1110*/  FADD.FTZ R5, R5, R20 ;  /* 0x0000001405057221 */ /* 0x000fe40000010000 */
[----:B------:R-:W-:-:S02]  /*1120*/  FADD.FTZ R30, R30, R21 ;  /* 0x000000151e1e7221 */ /* 0x000fc40000010000 */
[----:B------:R-:W-:Y:S02]  /*1130*/  FFMA.FTZ R11, R18, R17, R16 ;  /* 0x00000011120b7223 */ /* 0x000fe40000010010 */
[----:B------:R-:W-:Y:S01]  /*1140*/  FADD.FTZ R28, R17, R28 ;  /* 0x0000001c111c7221 */ /* 0x000fe20000010000 */
[----:B------:R-:W-:Y:S05]  /*1150*/  @!P1 BRA `(.L_x_1182) ;  /* 0xfffff99000009947 */ /* 0x000fea000383ffff */
[----:B------:R-:W-:Y:S05]  /*1160*/  BRA `(.L_x_1179) ;  /* 0x00000ba000007947 */ /* 0x000fea0003800000 */
.L_x_1180:
[----:B------:R-:W-:Y:S01]  /*1170*/  LOP3.LUT P1, R31, R5, 0x3, RZ, 0xc0, !PT ;  /* 0x00000003051f7812 */ /* 0x000fe2000782c0ff */
[----:B------:R-:W-:Y:S01]  /*1180*/  HFMA2.MMA R28, -RZ, RZ, 0, 0 ;  /* 0x00000000ff1c7435 */ /* 0x000fe200000001ff */
[----:B------:R-:W-:Y:S01]  /*1190*/  IADD3 R29, -R2, R11, RZ ;  /* 0x0000000b021d7210 */ /* 0x000fe20007ffe1ff */
[----:B------:R-:W-:Y:S01]  /*11a0*/  HFMA2.MMA R30, -RZ, RZ, 0, 0 ;  /* 0x00000000ff1e7435 */ /* 0x000fe200000001ff */
[----:B------:R-:W-:Y:S01]  /*11b0*/  IMAD.MOV.U32 R11, RZ, RZ, RZ ;  /* 0x000000ffff0b7224 */ /* 0x000fe200078e00ff */
[----:B------:R-:W-:Y:S01]  /*11c0*/  HFMA2.MMA R26, -RZ, RZ, 0, 0 ;  /* 0x00000000ff1a7435 */ /* 0x000fe200000001ff */
[----:B------:R-:W-:Y:S02]  /*11d0*/  MOV R5, RZ ;  /* 0x000000ff00057202 */ /* 0x000fe40000000f00 */
[----:B------:R-:W-:-:S05]  /*11e0*/  MOV R2, RZ ;  /* 0x000000ff00027202 */ /* 0x000fca0000000f00 */
[----:B------:R-:W-:Y:S05]  /*11f0*/  @!P1 BRA `(.L_x_1183) ;  /* 0x000002a000009947 */ /* 0x000fea0003800000 */
[----:B------:R-:W-:Y:S01]  /*1200*/  IMAD.MOV.U32 R28, RZ, RZ, RZ ;  /* 0x000000ffff1c7224 */ /* 0x000fe200078e00ff */
[----:B------:R-:W-:Y:S01]  /*1210*/  MOV R11, RZ ;  /* 0x000000ff000b7202 */ /* 0x000fe20000000f00 */
[----:B------:R-:W-:Y:S01]  /*1220*/  IMAD.MOV.U32 R26, RZ, RZ, RZ ;  /* 0x000000ffff1a7224 */ /* 0x000fe200078e00ff */
[----:B------:R-:W-:Y:S02]  /*1230*/  MOV R5, RZ ;  /* 0x000000ff00057202 */ /* 0x000fe40000000f00 */
[----:B------:R-:W-:Y:S02]  /*1240*/  MOV R30, RZ ;  /* 0x000000ff001e7202 */ /* 0x000fe40000000f00 */
[----:B------:R-:W-:Y:S02]  /*1250*/  MOV R2, RZ ;  /* 0x000000ff00027202 */ /* 0x000fe40000000f00 */
.L_x_1184:
        /* <DEDUP_REMOVED lines=18> */
[----:B------:R-:W-:-:S03]  /*1380*/  ISETP.NE.AND P1, PT, R31, RZ, PT ;  /* 0x000000ff1f00720c */ /* 0x000fc60003f25270 */
[----:B------:R-:W-:Y:S02]  /*1390*/  IMAD.X R24, RZ, RZ, R24, P2 ;  /* 0x000000ffff187224 */ /* 0x000fe400010e0618 */
[C---:B--2---:R-:W-:Y:S02]  /*13a0*/  FADD.FTZ R35, -R4.reuse, R14 ;  /* 0x0000000e04237221 */ /* 0x044fe40000010100 */
[----:B------:R-:W-:Y:S02]  /*13b0*/  FADD.FTZ R15, -R4, R15 ;  /* 0x0000000f040f7221 */ /* 0x000fe40000010100 */
[-C--:B-1----:R-:W-:Y:S02]  /*13c0*/  FMUL.FTZ R35, R35, R8.reuse ;  /* 0x0000000823237220 */ /* 0x082fe40000410000 */
[----:B---3--:R-:W-:Y:S02]  /*13d0*/  FMUL.FTZ R14, R16, R27 ;  /* 0x0000001b100e7220 */ /* 0x008fe40000410000 */
[----:B------:R-:W-:-:S02]  /*13e0*/  FMUL.FTZ R15, R15, R8 ;  /* 0x000000080f0f7220 */ /* 0x000fc40000410000 */
[----:B------:R-:W-:Y:S02]  /*13f0*/  FADD.FTZ R28, R14, R28 ;  /* 0x0000001c0e1c7221 */ /* 0x000fe40000010000 */
[----:B------:R-:W-:Y:S02]  /*1400*/  FFMA.FTZ R14, R35, R14, R11 ;  /* 0x0000000e230e7223 */ /* 0x000fe4000001000b */
[----:B------:R-:W-:Y:S02]  /*1410*/  FMUL.FTZ R11, R17, R10 ;  /* 0x0000000a110b7220 */ /* 0x000fe40000410000 */
[----:B------:R-:W-:Y:S02]  /*1420*/  FADD.FTZ R5, R16, R5 ;  /* 0x0000000510057221 */ /* 0x000fe40000010000 */
[----:B------:R-:W-:Y:S02]  /*1430*/  FADD.FTZ R28, R11, R28 ;  /* 0x0000001c0b1c7221 */ /* 0x000fe40000010000 */
[----:B------:R-:W-:-:S02]  /*1440*/  FFMA.FTZ R2, R35, R16, R2 ;  /* 0x0000001023027223 */ /* 0x000fc40000010002 */
[----:B------:R-:W-:Y:S02]  /*1450*/  FADD.FTZ R30, R17, R30 ;  /* 0x0000001e111e7221 */ /* 0x000fe40000010000 */
[C---:B------:R-:W-:Y:S02]  /*1460*/  FFMA.FTZ R26, R15.reuse, R17, R26 ;  /* 0x000000110f1a7223 */ /* 0x040fe4000001001a */
[----:B------:R-:W-:Y:S01]  /*1470*/  FFMA.FTZ R11, R15, R11, R14 ;  /* 0x0000000b0f0b7223 */ /* 0x000fe2000001000e */
[----:B------:R-:W-:Y:S05]  /*1480*/  @P1 BRA `(.L_x_1184) ;  /* 0xfffffdd000001947 */ /* 0x000fea000383ffff */
[----:B------:R-:W-:Y:S02]  /*1490*/  MOV R34, R25 ;  /* 0x0000001900227202 */ /* 0x000fe40000000f00 */
.L_x_1183:
[----:B------:R-:W-:-:S13]  /*14a0*/  ISETP.GE.U32.AND P0, PT, R29, 0x3, PT ;  /* 0x000000031d00780c */ /* 0x000fda0003f06070 */
[----:B------:R-:W-:Y:S05]  /*14b0*/  @!P0 BRA `(.L_x_1179) ;  /* 0x0000085000008947 */ /* 0x000fea0003800000 */
[----:B------:R-:W-:Y:S02]  /*14c0*/  ISETP.GE.U32.AND P0, PT, R18, c[0x0][0x1d8], PT ;  /* 0x0000760012007a0c */ /* 0x000fe40003f06070 */
[----:B------:R-:W-:Y:S02]  /*14d0*/  SHF.R.S32.HI R29, RZ, 0x1f, R34 ;  /* 0x0000001fff1d7819 */ /* 0x000fe40000011422 */
[----:B------:R-:W-:-:S13]  /*14e0*/  ISETP.GE.AND.EX P0, PT, R19, c[0x0][0x1dc], PT, P0 ;  /* 0x0000770013007a0c */ /* 0x000fda0003f06300 */
.L_x_1185:
        /* <DEDUP_REMOVED lines=16> */
[----:B------:R-:W-:Y:S02]  /*15f0*/  @!P0 IADD3 R25, P1, R34, 0x1, RZ ;  /* 0x0000000122198810 */ /* 0x000fe40007f3e0ff */
[----:B0-----:R-:W-:Y:S02]  /*1600*/  @!P0 MOV R21, R13 ;  /* 0x0000000d00158202 */ /* 0x001fe40000000f00 */
[----:B------:R-:W-:Y:S02]  /*1610*/  @!P0 IADD3.X R22, RZ, R29, RZ, P1, !PT ;  /* 0x0000001dff168210 */ /* 0x000fe40000ffe4ff */
[----:B---3--:R-:W-:-:S03]  /*1620*/  @!P0 MOV R18, R32 ;  /* 0x0000002000128202 */ /* 0x008fc60000000f00 */
[----:B------:R-:W-:Y:S01]  /*1630*/  @!P0 IMAD R24, R22, c[0x0][0x1d8], RZ ;  /* 0x0000760016188a24 */ /* 0x000fe200078e02ff */
[----:B------:R-:W-:-:S03]  /*1640*/  @!P0 MOV R19, R13 ;  /* 0x0000000d00138202 */ /* 0x000fc60000000f00 */
[C---:B------:R-:W-:Y:S02]  /*1650*/  @!P0 IMAD R31, R25.reuse, c[0x0][0x1dc], R24 ;  /* 0x00007700191f8a24 */ /* 0x040fe400078e0218 */
[----:B------:R-:W-:Y:S01]  /*1660*/  @!P0 IMAD.WIDE.U32 R22, R25, c[0x0][0x1d8], R18 ;  /* 0x0000760019168a25 */ /* 0x000fe200078e0012 */
[----:B------:R-:W-:-:S03]  /*1670*/  @!P0 IADD3 R25, P1, R34, 0x2, RZ ;  /* 0x0000000222198810 */ /* 0x000fc60007f3e0ff */
[----:B------:R-:W-:Y:S01]  /*1680*/  @!P0 IMAD.IADD R23, R23, 0x1, R31 ;  /* 0x0000000117178824 */ /* 0x000fe200078e021f */
[----:B------:R-:W-:Y:S02]  /*1690*/  @!P0 IADD3.X R20, RZ, R29, RZ, P1, !PT ;  /* 0x0000001dff148210 */ /* 0x000fe40000ffe4ff */
[C---:B------:R-:W-:Y:S02]  /*16a0*/  @!P0 SHF.L.U32 R31, R22.reuse, 0x2, RZ ;  /* 0x00000002161f8819 */ /* 0x040fe400000006ff */
[----:B------:R-:W-:Y:S01]  /*16b0*/  @!P0 SHF.L.U64.HI R23, R22, 0x2, R23 ;  /* 0x0000000216178819 */ /* 0x000fe20000010217 */
[----:B------:R-:W-:Y:S01]  /*16c0*/  @!P0 IMAD R18, R20, c[0x0][0x1d8], RZ ;  /* 0x0000760014128a24 */ /* 0x000fe200078e02ff */
[----:B------:R-:W-:Y:S02]  /*16d0*/  @!P0 MOV R20, R32 ;  /* 0x0000002000148202 */ /* 0x000fe40000000f00 */
[----:B------:R-:W-:Y:S01]  /*16e0*/  @!P0 IADD3 R24, P1, R31, c[0x0][0x178], RZ ;  /* 0x00005e001f188a10 */ /* 0x000fe20007f3e0ff */
[----:B------:R-:W-:-:S02]  /*16f0*/  @!P0 IMAD R35, R25, c[0x0][0x1dc], R18 ;  /* 0x0000770019238a24 */ /* 0x000fc400078e0212 */
[----:B------:R-:W-:Y:S01]  /*1700*/  @!P0 IMAD.WIDE.U32 R20, R25, c[0x0][0x1d8], R20 ;  /* 0x0000760019148a25 */ /* 0x000fe200078e0014 */
[----:B------:R-:W-:Y:S01]  /*1710*/  CS2R R18, SRZ ;  /* 0x0000000000127805 */ /* 0x000fe2000001ff00 */
[----:B------:R-:W-:-:S03]  /*1720*/  @!P0 IADD3.X R25, R23, c[0x0][0x17c], RZ, P1, !PT ;  /* 0x00005f0017198a10 */ /* 0x000fc60000ffe4ff */
[----:B------:R-:W-:Y:S02]  /*1730*/  @!P0 IADD3 R21, R21, R35, RZ ;  /* 0x0000002315158210 */ /* 0x000fe40007ffe0ff */
[----:B------:R-:W-:Y:S01]  /*1740*/  @!P0 IADD3 R22, P1, R31, c[0x0][0x180], RZ ;  /* 0x000060001f168a10 */ /* 0x000fe20007f3e0ff */
[----:B------:R0:W3:Y:S01]  /*1750*/  @!P0 LDG.E.64 R18, [R24.64] ;  /* 0x0000000818128981 */ /* 0x0000e2000c1e1b00 */
[C---:B------:R-:W-:Y:S02]  /*1760*/  @!P0 IMAD.SHL.U32 R31, R20.reuse, 0x4, RZ ;  /* 0x00000004141f8824 */ /* 0x040fe400078e00ff */
[----:B------:R-:W-:Y:S02]  /*1770*/  @!P0 IADD3.X R23, R23, c[0x0][0x184], RZ, P1, !PT ;  /* 0x0000610017178a10 */ /* 0x000fe40000ffe4ff */
[----:B0-----:R-:W-:Y:S02]  /*1780*/  @!P0 SHF.L.U64.HI R24, R20, 0x2, R21 ;  /* 0x0000000214188819 */ /* 0x001fe40000010215 */
[----:B------:R-:W-:Y:S01]  /*1790*/  CS2R R20, SRZ ;  /* 0x0000000000147805 */ /* 0x000fe2000001ff00 */
[----:B------:R-:W-:-:S05]  /*17a0*/  @!P0 IADD3 R36, P1, R31, c[0x0][0x180], RZ ;  /* 0x000060001f248a10 */ /* 0x000fca0007f3e0ff */
[----:B------:R0:W5:Y:S01]  /*17b0*/  @!P0 LDG.E.64 R20, [R22.64] ;  /* 0x0000000816148981 */ /* 0x000162000c1e1b00 */
[----:B------:R-:W-:Y:S01]  /*17c0*/  @!P0 IADD3.X R37, R24, c[0x0][0x184], RZ, P1, !PT ;  /* 0x0000610018258a10 */ /* 0x000fe20000ffe4ff */
[----:B0-----:R-:W-:-:S06]  /*17d0*/  CS2R R22, SRZ ;  /* 0x0000000000167805 */ /* 0x001fcc000001ff00 */
[----:B------:R0:W3:Y:S02]  /*17e0*/  @!P0 LDG.E.64 R22, [R36.64] ;  /* 0x0000000824168981 */ /* 0x0000e4000c1e1b00 */
[----:B0-----:R-:W-:-:S04]  /*17f0*/  @!P0 IADD3 R36, P1, R31, c[0x0][0x178], RZ ;  /* 0x00005e001f248a10 */ /* 0x001fc80007f3e0ff */
[----:B------:R-:W-:Y:S02]  /*1800*/  @!P0 IADD3.X R37, R24, c[0x0][0x17c], RZ, P1, !PT ;  /* 0x00005f0018258a10 */ /* 0x000fe40000ffe4ff */
[----:B------:R-:W-:-:S06]  /*1810*/  CS2R R24, SRZ ;  /* 0x0000000000187805 */ /* 0x000fcc000001ff00 */
[----:B------:R0:W3:Y:S02]  /*1820*/  @!P0 LDG.E.64 R24, [R36.64] ;  /* 0x0000000824188981 */ /* 0x0000e4000c1e1b00 */
[----:B0-----:R-:W-:Y:S02]  /*1830*/  @!P0 MOV R36, R32 ;  /* 0x0000002000248202 */ /* 0x001fe40000000f00 */
[----:B------:R-:W-:Y:S01]  /*1840*/  @!P0 MOV R37, R13 ;  /* 0x0000000d00258202 */ /* 0x000fe20000000f00 */
[C---:B--2---:R-:W-:Y:S02]  /*1850*/  FADD.FTZ R31, -R4.reuse, R14 ;  /* 0x0000000e041f7221 */ /* 0x044fe40000010100 */
[----:B------:R-:W-:Y:S02]  /*1860*/  FADD.FTZ R15, -R4, R15 ;  /* 0x0000000f040f7221 */ /* 0x000fe40000010100 */
[-C--:B-1----:R-:W-:Y:S02]  /*1870*/  FMUL.FTZ R35, R31, R8.reuse ;  /* 0x000000081f237220 */ /* 0x082fe40000410000 */
[----:B------:R-:W-:-:S02]  /*1880*/  FMUL.FTZ R14, R15, R8 ;  /* 0x000000080f0e7220 */ /* 0x000fc40000410000 */
[C---:B----4-:R-:W-:Y:S02]  /*1890*/  FADD.FTZ R5, R16.reuse, R5 ;  /* 0x0000000510057221 */ /* 0x050fe40000010000 */
[----:B------:R-:W-:Y:S02]  /*18a0*/  FFMA.FTZ R31, R35, R16, R2 ;  /* 0x00000010231f7223 */ /* 0x000fe40000010002 */
[----:B------:R-:W-:Y:S02]  /*18b0*/  FMUL.FTZ R16, R16, R27 ;  /* 0x0000001b10107220 */ /* 0x000fe40000410000 */
[----:B------:R-:W-:Y:S02]  /*18c0*/  FADD.FTZ R30, R17, R30 ;  /* 0x0000001e111e7221 */ /* 0x000fe40000010000 */
[----:B------:R-:W-:Y:S01]  /*18d0*/  FFMA.FTZ R11, R35, R16, R11 ;  /* 0x00000010230b7223 */ /* 0x000fe2000001000b */
[----:B------:R-:W-:Y:S01]  /*18e0*/  @!P0 IADD3 R35, P1, R34, 0x3, RZ ;  /* 0x0000000322238810 */ /* 0x000fe20007f3e0ff */
[----:B------:R-:W-:-:S02]  /*18f0*/  FFMA.FTZ R26, R14, R17, R26 ;  /* 0x000000110e1a7223 */ /* 0x000fc4000001001a */
[----:B------:R-:W-:Y:S01]  /*1900*/  FMUL.FTZ R17, R17, R10 ;  /* 0x0000000a11117220 */ /* 0x000fe20000410000 */
[----:B------:R-:W-:Y:S01]  /*1910*/  @!P0 IADD3.X R2, RZ, R29, RZ, P1, !PT ;  /* 0x0000001dff028210 */ /* 0x000fe20000ffe4ff */
[----:B------:R-:W-:-:S04]  /*1920*/  @!P0 IMAD.WIDE.U32 R36, R35, c[0x0][0x1d8], R36 ;  /* 0x0000760023248a25 */ /* 0x000fc800078e0024 */
[----:B------:R-:W-:Y:S02]  /*1930*/  @!P0 IMAD R2, R2, c[0x0][0x1d8], RZ ;  /* 0x0000760002028a24 */ /* 0x000fe400078e02ff */
[----:B------:R-:W-:Y:S02]  /*1940*/  FADD.FTZ R28, R16, R28 ;  /* 0x0000001c101c7221 */ /* 0x000fe40000010000 */
[----:B------:R-:W-:Y:S02]  /*1950*/  @!P0 IMAD R2, R35, c[0x0][0x1dc], R2 ;  /* 0x0000770023028a24 */ /* 0x000fe400078e0202 */
[----:B------:R-:W-:Y:S02]  /*1960*/  FFMA.FTZ R11, R14, R17, R11 ;  /* 0x000000110e0b7223 */ /* 0x000fe4000001000b */
[----:B------:R-:W-:Y:S01]  /*1970*/  FADD.FTZ R28, R17, R28 ;  /* 0x0000001c111c7221 */ /* 0x000fe20000010000 */
[----:B------:R-:W-:Y:S01]  /*1980*/  @!P0 IADD3 R35, R37, R2, RZ ;  /* 0x0000000225238210 */ /* 0x000fe20007ffe0ff */
[----:B------:R-:W-:-:S03]  /*1990*/  CS2R R16, SRZ ;  /* 0x0000000000107805 */ /* 0x000fc6000001ff00 */
[C---:B------:R-:W-:Y:S01]  /*19a0*/  @!P0 SHF.L.U64.HI R2, R36.reuse, 0x2, R35 ;  /* 0x0000000224028819 */ /* 0x040fe20000010223 */
[----:B------:R-:W-:-:S05]  /*19b0*/  @!P0 IMAD.SHL.U32 R36, R36, 0x4, RZ ;  /* 0x0000000424248824 */ /* 0x000fca00078e00ff */
[----:B------:R-:W-:-:S04]  /*19c0*/  @!P0 IADD3 R14, P1, R36, c[0x0][0x180], RZ ;  /* 0x00006000240e8a10 */ /* 0x000fc80007f3e0ff */
[----:B------:R-:W-:Y:S02]  /*19d0*/  @!P0 IADD3.X R15, R2, c[0x0][0x184], RZ, P1, !PT ;  /* 0x00006100020f8a10 */ /* 0x000fe40000ffe4ff */
[----:B------:R-:W-:-:S03]  /*19e0*/  @!P0 IADD3 R36, P1, R36, c[0x0][0x178], RZ ;  /* 0x00005e0024248a10 */ /* 0x000fc60007f3e0ff */
[----:B------:R0:W2:Y:S01]  /*19f0*/  @!P0 LDG.E.64 R16, [R14.64] ;  /* 0x000000080e108981 */ /* 0x0000a2000c1e1b00 */
[----:B------:R-:W-:Y:S01]  /*1a00*/  @!P0 IADD3.X R37, R2, c[0x0][0x17c], RZ, P1, !PT ;  /* 0x00005f0002258a10 */ /* 0x000fe20000ffe4ff */
[----:B0-----:R-:W-:-:S06]  /*1a10*/  CS2R R14, SRZ ;  /* 0x00000000000e7805 */ /* 0x001fcc000001ff00 */
[----:B------:R-:W4:Y:S01]  /*1a20*/  @!P0 LDG.E.64 R14, [R36.64] ;  /* 0x00000008240e8981 */ /* 0x000f22000c1e1b00 */
[----:B-----5:R-:W-:Y:S01]  /*1a30*/  FADD.FTZ R35, -R4, R20 ;  /* 0x0000001404237221 */ /* 0x020fe20000010100 */
[----:B------:R-:W-:Y:S01]  /*1a40*/  IADD3 R34, P2, R34, 0x4, RZ ;  /* 0x0000000422227810 */ /* 0x000fe20007f5e0ff */
[----:B------:R-:W-:Y:S02]  /*1a50*/  FADD.FTZ R21, -R4, R21 ;  /* 0x0000001504157221 */ /* 0x000fe40000010100 */
[----:B------:R-:W-:Y:S01]  /*1a60*/  FMUL.FTZ R2, R35, R8 ;  /* 0x0000000823027220 */ /* 0x000fe20000410000 */
[----:B------:R-:W-:Y:S01]  /*1a70*/  ISETP.GE.AND P1, PT, R34, R9, PT ;  /* 0x000000092200720c */ /* 0x000fe20003f26270 */
[----:B---3--:R-:W-:Y:S01]  /*1a80*/  FMUL.FTZ R35, R18, R27 ;  /* 0x0000001b12237220 */ /* 0x008fe20000410000 */
[----:B------:R-:W-:Y:S01]  /*1a90*/  IADD3.X R29, RZ, R29, RZ, P2, !PT ;  /* 0x0000001dff1d7210 */ /* 0x000fe200017fe4ff */
[----:B------:R-:W-:Y:S02]  /*1aa0*/  FADD.FTZ R5, R5, R18 ;  /* 0x0000001205057221 */ /* 0x000fe40000010000 */
[----:B------:R-:W-:-:S02]  /*1ab0*/  FFMA.FTZ R31, R2, R18, R31 ;  /* 0x00000012021f7223 */ /* 0x000fc4000001001f */
[----:B------:R-:W-:Y:S02]  /*1ac0*/  FFMA.FTZ R11, R2, R35, R11 ;  /* 0x00000023020b7223 */ /* 0x000fe4000001000b */
[----:B------:R-:W-:Y:S02]  /*1ad0*/  FMUL.FTZ R2, R21, R8 ;  /* 0x0000000815027220 */ /* 0x000fe40000410000 */
[----:B------:R-:W-:Y:S02]  /*1ae0*/  FMUL.FTZ R18, R19, R10 ;  /* 0x0000000a13127220 */ /* 0x000fe40000410000 */
[----:B------:R-:W-:Y:S02]  /*1af0*/  FADD.FTZ R35, R28, R35 ;  /* 0x000000231c237221 */ /* 0x000fe40000010000 */
[----:B------:R-:W-:Y:S02]  /*1b00*/  FADD.FTZ R21, -R4, R22 ;  /* 0x0000001604157221 */ /* 0x000fe40000010100 */
[----:B------:R-:W-:-:S02]  /*1b10*/  FFMA.FTZ R26, R2, R19, R26 ;  /* 0x00000013021a7223 */ /* 0x000fc4000001001a */
[----:B------:R-:W-:Y:S02]  /*1b20*/  FFMA.FTZ R11, R2, R18, R11 ;  /* 0x00000012020b7223 */ /* 0x000fe4000001000b */
[----:B------:R-:W-:Y:S02]  /*1b30*/  FADD.FTZ R35, R18, R35 ;  /* 0x0000002312237221 */ /* 0x000fe40000010000 */
[----:B------:R-:W-:Y:S02]  /*1b40*/  FMUL.FTZ R21, R21, R8 ;  /* 0x0000000815157220 */ /* 0x000fe40000410000 */
[----:B------:R-:W-:Y:S02]  /*1b50*/  FADD.FTZ R23, -R4, R23 ;  /* 0x0000001704177221 */ /* 0x000fe40000010100 */
[----:B------:R-:W-:Y:S02]  /*1b60*/  FADD.FTZ R30, R30, R19 ;  /* 0x000000131e1e7221 */ /* 0x000fe40000010000 */
[----:B------:R-:W-:-:S02]  /*1b70*/  FMUL.FTZ R2, R24, R27 ;  /* 0x0000001b18027220 */ /* 0x000fc40000410000 */
[----:B------:R-:W-:Y:S02]  /*1b80*/  FMUL.FTZ R23, R23, R8 ;  /* 0x0000000817177220 */ /* 0x000fe40000410000 */
[----:B------:R-:W-:Y:S02]  /*1b90*/  FADD.FTZ R18, R35, R2 ;  /* 0x0000000223127221 */ /* 0x000fe40000010000 */
[----:B------:R-:W-:Y:S02]  /*1ba0*/  FFMA.FTZ R2, R21, R2, R11 ;  /* 0x0000000215027223 */ /* 0x000fe4000001000b */
[----:B------:R-:W-:Y:S02]  /*1bb0*/  FMUL.FTZ R11, R25, R10 ;  /* 0x0000000a190b7220 */ /* 0x000fe40000410000 */
[----:B------:R-:W-:Y:S02]  /*1bc0*/  FADD.FTZ R5, R5, R24 ;  /* 0x0000001805057221 */ /* 0x000fe40000010000 */
[----:B------:R-:W-:-:S02]  /*1bd0*/  FFMA.FTZ R31, R21, R24, R31 ;  /* 0x00000018151f7223 */ /* 0x000fc4000001001f */
        /* <DEDUP_REMOVED lines=15> */
[----:B------:R-:W-:Y:S02]  /*1cd0*/  FADD.FTZ R30, R30, R15 ;  /* 0x0000000f1e1e7221 */ /* 0x000fe40000010000 */
[C---:B------:R-:W-:Y:S02]  /*1ce0*/  FFMA.FTZ R26, R17.reuse, R15, R26 ;  /* 0x0000000f111a7223 */ /* 0x040fe4000001001a */
[----:B------:R-:W-:Y:S01]  /*1cf0*/  FFMA.FTZ R11, R17, R11, R14 ;  /* 0x0000000b110b7223 */ /* 0x000fe2000001000e */
[----:B------:R-:W-:Y:S05]  /*1d00*/  @!P1 BRA `(.L_x_1185) ;  /* 0xfffff7e000009947 */ /* 0x000fea000383ffff */
.L_x_1179:
        /* <DEDUP_REMOVED lines=13> */
[----:B-1----:R-:W1:Y:S04]  /*1de0*/  LDS R8, [R10+0x21c] ;  /* 0x00021c000a087984 */ /* 0x002e680000000800 */
[----:B------:R-:W2:Y:S04]  /*1df0*/  LDS R23, [R10+0x228] ;  /* 0x000228000a177984 */ /* 0x000ea80000000800 */
[----:B------:R-:W3:Y:S04]  /*1e00*/  LDS R32, [R10+0x234] ;  /* 0x000234000a207984 */ /* 0x000ee80000000800 */
[----:B------:R-:W4:Y:S04]  /*1e10*/  LDS R29, [R10+0x240] ;  /* 0x000240000a1d7984 */ /* 0x000f280000000800 */
[----:B------:R-:W-:Y:S04]  /*1e20*/  LDS R9, [R10+0x220] ;  /* 0x000220000a097984 */ /* 0x000fe80000000800 */
[----:B------:R-:W5:Y:S04]  /*1e30*/  LDS R20, [R10+0x214] ;  /* 0x000214000a147984 */ /* 0x000f680000000800 */
        /* <DEDUP_REMOVED lines=14> */
[----:B-----5:R-:W-:-:S03]  /*1f20*/  @!P0 FADD.FTZ R9, R9, R20 ;  /* 0x0000001409098221 */ /* 0x020fc60000010000 */
[----:B------:R-:W5:Y:S04]  /*1f30*/  LDS R16, [R10+0x248] ;  /* 0x000248000a107984 */ /* 0x000f680000000800 */
[----:B------:R-:W5:Y:S01]  /*1f40*/  LDS R14, [R10+0x250] ;  /* 0x000250000a0e7984 */ /* 0x000f620000000800 */
[----:B0-----:R-:W-:-:S03]  /*1f50*/  @!P0 FADD.FTZ R19, R19, R22 ;  /* 0x0000001613138221 */ /* 0x001fc60000010000 */
        /* <DEDUP_REMOVED lines=15> */
[----:B-----5:R-:W-:Y:S02]  /*2050*/  @!P3 FADD.FTZ R16, R27, R16 ;  /* 0x000000101b10b221 */ /* 0x020fe40000010000 */
[----:B------:R-:W-:Y:S02]  /*2060*/  IMAD R9, R8, 0xc, RZ ;  /* 0x0000000c08097824 */ /* 0x000fe400078e02ff */
[----:B------:R-:W-:Y:S02]  /*2070*/  @!P0 FADD.FTZ R14, R15, R14 ;  /* 0x0000000e0f0e8221 */ /* 0x000fe40000010000 */
[----:B0-----:R-:W-:Y:S01]  /*2080*/  @!P0 FADD.FTZ R13, R16, R13 ;  /* 0x0000000d100d8221 */ /* 0x001fe20000010000 */
        /* <DEDUP_REMOVED lines=9> */
[----:B0-----:R-:W-:Y:S05]  /*2120*/  CALL.REL.NOINC `($__internal_10_$__cuda_sm70_warpsync) ;  /* 0x000010e000007944 */ /* 0x001fea0003c00000 */
.L_x_1188:
        /* <DEDUP_REMOVED lines=13> */
.L_x_1190:
[----:B------:R-:W-:Y:S05]  /*2200*/  BSYNC B1 ;  /* 0x0000000000017941 */ /* 0x000fea0003800000 */
.L_x_1189:
[----:B------:R-:W-:-:S03]  /*2210*/  UMOV UR4, 0xfffffff ;  /* 0x0fffffff00047882 */ /* 0x000fc60000000000 */
[----:B------:R-:W-:Y:S05]  /*2220*/  BRA.CONV UR4, `(.L_x_1191) ;  /* 0x0000003304007947 */ /* 0x000fea000b800000 */
[----:B------:R-:W-:Y:S02]  /*2230*/  MOV R13, 0xfffffff ;  /* 0x0fffffff000d7802 */ /* 0x000fe40000000f00 */
[----:B------:R-:W-:Y:S02]  /*2240*/  MOV R14, 0x2260 ;  /* 0x00002260000e7802 */ /* 0x000fe40000000f00 */
[----:B0-----:R-:W-:Y:S05]  /*2250*/  CALL.REL.NOINC `($__internal_10_$__cuda_sm70_warpsync) ;  /* 0x00000fb000007944 */ /* 0x001fea0003c00000 */
.L_x_1191:
        /* <DEDUP_REMOVED lines=8> */
[----:B01----:R-:W-:Y:S05]  /*22e0*/  CALL.REL.NOINC `($__internal_10_$__cuda_sm70_warpsync) ;  /* 0x00000f2000007944 */ /* 0x003fea0003c00000 */
.L_x_1192:
        /* <DEDUP_REMOVED lines=13> */
.L_x_1194:
[----:B------:R-:W-:Y:S05]  /*23c0*/  BSYNC B1 ;  /* 0x0000000000017941 */ /* 0x000fea0003800000 */
.L_x_1193:
[----:B------:R-:W-:-:S03]  /*23d0*/  UMOV UR4, 0xfffffff ;  /* 0x0fffffff00047882 */ /* 0x000fc60000000000 */
[----:B------:R-:W-:Y:S05]  /*23e0*/  BRA.CONV UR4, `(.L_x_1195) ;  /* 0x0000003304007947 */ /* 0x000fea000b800000 */
[----:B------:R-:W-:Y:S02]  /*23f0*/  MOV R13, 0xfffffff ;  /* 0x0fffffff000d7802 */ /* 0x000fe40000000f00 */
[----:B------:R-:W-:Y:S02]  /*2400*/  MOV R14, 0x2420 ;  /* 0x00002420000e7802 */ /* 0x000fe40000000f00 */
[----:B01----:R-:W-:Y:S05]  /*2410*/  CALL.REL.NOINC `($__internal_10_$__cuda_sm70_warpsync) ;  /* 0x00000df000007944 */ /* 0x003fea0003c00000 */
.L_x_1195:
        /* <DEDUP_REMOVED lines=8> */
[----:B012---:R-:W-:Y:S05]  /*24a0*/  CALL.REL.NOINC `($__internal_10_$__cuda_sm70_warpsync) ;  /* 0x00000d6000007944 */ /* 0x007fea0003c00000 */
.L_x_1196:
        /* <DEDUP_REMOVED lines=13> */
.L_x_1198:
[----:B------:R-:W-:Y:S05]  /*2580*/  BSYNC B1 ;  /* 0x0000000000017941 */ /* 0x000fea0003800000 */
.L_x_1197:
[----:B------:R-:W-:-:S03]  /*2590*/  UMOV UR4, 0xfffffff ;  /* 0x0fffffff00047882 */ /* 0x000fc60000000000 */
[----:B------:R-:W-:Y:S05]  /*25a0*/  BRA.CONV UR4, `(.L_x_1199) ;  /* 0x0000003304007947 */ /* 0x000fea000b800000 */
[----:B------:R-:W-:Y:S01]  /*25b0*/  IMAD.MOV.U32 R13, RZ, RZ, 0xfffffff ;  /* 0x0fffffffff0d7424 */ /* 0x000fe200078e00ff */
[----:B------:R-:W-:Y:S02]  /*25c0*/  MOV R14, 0x25e0 ;  /* 0x000025e0000e7802 */ /* 0x000fe40000000f00 */
[----:B012---:R-:W-:Y:S05]  /*25d0*/  CALL.REL.NOINC `($__internal_10_$__cuda_sm70_warpsync) ;  /* 0x00000c3000007944 */ /* 0x007fea0003c00000 */
.L_x_1199:
        /* <DEDUP_REMOVED lines=8> */
[----:B0123--:R-:W-:Y:S05]  /*2660*/  CALL.REL.NOINC `($__internal_10_$__cuda_sm70_warpsync) ;  /* 0x00000ba000007944 */ /* 0x00ffea0003c00000 */
.L_x_1200:
        /* <DEDUP_REMOVED lines=13> */
.L_x_1202:
[----:B------:R-:W-:Y:S05]  /*2740*/  BSYNC B1 ;  /* 0x0000000000017941 */ /* 0x000fea0003800000 */
.L_x_1201:
[----:B------:R-:W-:Y:S01]  /*2750*/  UMOV UR4, 0xfffffff ;  /* 0x0fffffff00047882 */ /* 0x000fe20000000000 */
[----:B------:R-:W-:Y:S02]  /*2760*/  MOV R19, R11 ;  /* 0x0000000b00137202 */ /* 0x000fe40000000f00 */
[----:B------:R-:W-:Y:S01]  /*2770*/  MOV R17, R12 ;  /* 0x0000000c00117202 */ /* 0x000fe20000000f00 */
[----:B------:R-:W-:Y:S05]  /*2780*/  BRA.CONV UR4, `(.L_x_1203) ;  /* 0x0000003304007947 */ /* 0x000fea000b800000 */
[----:B------:R-:W-:Y:S01]  /*2790*/  IMAD.MOV.U32 R13, RZ, RZ, 0xfffffff ;  /* 0x0fffffffff0d7424 */ /* 0x000fe200078e00ff */
[----:B------:R-:W-:Y:S02]  /*27a0*/  MOV R14, 0x27c0 ;  /* 0x000027c0000e7802 */ /* 0x000fe40000000f00 */
[----:B0123--:R-:W-:Y:S05]  /*27b0*/  CALL.REL.NOINC `($__internal_10_$__cuda_sm70_warpsync) ;  /* 0x00000a5000007944 */ /* 0x00ffea0003c00000 */
.L_x_1203:
        /* <DEDUP_REMOVED lines=8> */
[----:B01234-:R-:W-:Y:S05]  /*2840*/  CALL.REL.NOINC `($__internal_10_$__cuda_sm70_warpsync) ;  /* 0x000009c000007944 */ /* 0x01ffea0003c00000 */
.L_x_1204:
        /* <DEDUP_REMOVED lines=15> */
[----:B------:R-:W-:Y:S05]  /*2940*/  CALL.REL.NOINC `($__internal_10_$__cuda_sm70_warpsync) ;  /* 0x000008c000007944 */ /* 0x000fea0003c00000 */
.L_x_1205:
        /* <DEDUP_REMOVED lines=8> */
[----:B0-----:R-:W-:Y:S05]  /*29d0*/  CALL.REL.NOINC `($__internal_10_$__cuda_sm70_warpsync) ;  /* 0x0000083000007944 */ /* 0x001fea0003c00000 */
.L_x_1206:
[----:B------:R-:W-:-:S06]  /*29e0*/  NOP ;  /* 0x0000000000007918 */ /* 0x000fcc0000000000 */
[----:B------:R-:W1:Y:S01]  /*29f0*/  LDS R31, [R10+0x210] ;  /* 0x000210000a1f7984 */ /* 0x000e620000000800 */
[----:B------:R-:W-:Y:S02]  /*2a00*/  ISETP.NE.AND P1, PT, R3, RZ, PT ;  /* 0x000000ff0300720c */ /* 0x000fe40003f25270 */
[----:B------:R-:W-:Y:S01]  /*2a10*/  PLOP3.LUT P0, PT, PT, PT, PT, 0x80, 0x0 ;  /* 0x000000000000781c */ /* 0x000fe20003f0f070 */
[----:B------:R-:W2:Y:S04]  /*2a20*/  LDS R18, [R9+0xb4] ;  /* 0x0000b40009127984 */ /* 0x000ea80000000800 */
[----:B0-----:R-:W-:Y:S04]  /*2a30*/  LDS R11, [R10+0x214] ;  /* 0x000214000a0b7984 */ /* 0x001fe80000000800 */
[----:B------:R-:W0:Y:S04]  /*2a40*/  LDS R20, [R9+0xb8] ;  /* 0x0000b80009147984 */ /* 0x000e280000000800 */
[----:B------:R-:W-:Y:S04]  /*2a50*/  LDS R13, [R10+0x218] ;  /* 0x000218000a0d7984 */ /* 0x000fe80000000800 */
[----:B------:R-:W3:Y:S04]  /*2a60*/  LDS R22, [R9+0xbc] ;  /* 0x0000bc0009167984 */ /* 0x000ee80000000800 */
        /* <DEDUP_REMOVED lines=12> */
[----:B0-----:R-:W-:Y:S02]  /*2b30*/  @!P0 FADD.FTZ R11, R20, R11 ;  /* 0x0000000b140b8221 */ /* 0x001fe40000010000 */
[----:B---3--:R-:W-:Y:S01]  /*2b40*/  @!P0 FADD.FTZ R13, R22, R13 ;  /* 0x0000000d160d8221 */ /* 0x008fe20000010000 */
        /* <DEDUP_REMOVED lines=8> */
[----:B------:R-:W5:Y:S02]  /*2bd0*/  LDS R20, [R10+0x244] ;  /* 0x000244000a147984 */ /* 0x000f640000000800 */
[----:B------:R-:W-:Y:S01]  /*2be0*/  IMAD.IADD R32, R24, 0x1, R33 ;  /* 0x0000000118207824 */ /* 0x000fe200078e0221 */
[C---:B------:R-:W-:Y:S01]  /*2bf0*/  ISETP.NE.AND P2, PT, R17.reuse, RZ, PT ;  /* 0x000000ff1100720c */ /* 0x040fe20003f45270 */
[----:B------:R-:W5:Y:S03]  /*2c00*/  LDS R25, [R10+0x248] ;  /* 0x000248000a197984 */ /* 0x000f660000000800 */
[----:B------:R-:W-:Y:S01]  /*2c10*/  IADD3 R23, R17, R32, RZ ;  /* 0x0000002011177210 */ /* 0x000fe20007ffe0ff */
        /* <DEDUP_REMOVED lines=15> */
[----:B----4-:R-:W-:Y:S01]  /*2d10*/  IADD3 R31, R14, R17, RZ ;  /* 0x000000110e1f7210 */ /* 0x010fe20007ffe0ff */
[----:B------:R-:W-:Y:S02]  /*2d20*/  @!P3 FADD.FTZ R18, R18, R9 ;  /* 0x000000091212b221 */ /* 0x000fe40000010000 */
        /* <DEDUP_REMOVED lines=24> */
.L_x_1187:
[----:B0-----:R-:W-:Y:S05]  /*2eb0*/  BSYNC B0 ;  /* 0x0000000000007941 */ /* 0x001fea0003800000 */
.L_x_1186:
[----:B------:R-:W-:Y:S01]  /*2ec0*/  WARPSYNC 0xffffffff ;  /* 0xffffffff00007948 */ /* 0x000fe20003800000 */
[----:B------:R-:W-:Y:S01]  /*2ed0*/  BAR.SYNC.DEFER_BLOCKING 0x0 ;  /* 0x0000000000007b1d */ /* 0x000fe20000010000 */
[----:B------:R-:W-:-:S05]  /*2ee0*/  IMAD R12, R0, c[0x0][0x208], R3 ;  /* 0x00008200000c7a24 */ /* 0x000fca00078e0203 */
[----:B------:R-:W-:Y:S01]  /*2ef0*/  ULDC UR4, c[0x0][0x204] ;  /* 0x0000810000047ab9 */ /* 0x000fe20000000800 */
[----:B------:R-:W-:Y:S01]  /*2f00*/  ISETP.GE.U32.AND P1, PT, R12, c[0x0][0x1d8], PT ;  /* 0x000076000c007a0c */ /* 0x000fe20003f26070 */
[----:B------:R-:W-:Y:S01]  /*2f10*/  UIADD3 UR4, UR4, -0x2, URZ ;  /* 0xfffffffe04047890 */ /* 0x000fe2000fffe03f */
[----:B------:R-:W-:Y:S01]  /*2f20*/  SHF.R.S32.HI R14, RZ, 0x1f, R12 ;  /* 0x0000001fff0e7819 */ /* 0x000fe2000001140c */
[----:B------:R-:W-:Y:S03]  /*2f30*/  BSSY B0, `(.L_x_1207) ;  /* 0x0000016000007945 */ /* 0x000fe60003800000 */
[----:B------:R-:W-:Y:S02]  /*2f40*/  ISETP.GE.AND.EX P1, PT, R14, c[0x0][0x1dc], PT, P1 ;  /* 0x000077000e007a0c */ /* 0x000fe40003f26310 */
[----:B------:R-:W-:Y:S01]  /*2f50*/  ISETP.NE.AND P2, PT, R7, UR4, PT ;  /* 0x0000000407007c0c */ /* 0x000fe2000bf45270 */
[----:B------:R-:W-:-:S05]  /*2f60*/  IMAD R7, R0, c[0x0][0x200], R3 ;  /* 0x0000800000077a24 */ /* 0x000fca00078e0203 */
[----:B------:R-:W-:-:S04]  /*2f70*/  ISETP.GE.AND P0, PT, R7, c[0x0][0x1f0], PT ;  /* 0x00007c0007007a0c */ /* 0x000fc80003f06270 */
[----:B------:R-:W-:-:S03]  /*2f80*/  ISETP.LT.U32.AND P0, PT, R3, c[0x0][0x200], !P0 ;  /* 0x0000800003007a0c */ /* 0x000fc60004701070 */
[----:B------:R-:W-:Y:S04]  /*2f90*/  @!P2 LDS R9, [R4+0x218] ;  /* 0x000218000409a984 */ /* 0x000fe80000000800 */
[----:B-1----:R-:W0:Y:S04]  /*2fa0*/  @!P2 LDS R8, [R4+0x214] ;  /* 0x000214000408a984 */ /* 0x002e280000000800 */
[----:B0-----:R0:W-:Y:S04]  /*2fb0*/  @!P2 STS.64 [R6.X8+0xb50], R8 ;  /* 0x000b50080600a388 */ /* 0x0011e80000008a00 */
[----:B------:R-:W-:Y:S06]  /*2fc0*/  BAR.SYNC.DEFER_BLOCKING 0x0 ;  /* 0x0000000000007b1d */ /* 0x000fec0000010000 */
[----:B------:R-:W-:Y:S05]  /*2fd0*/  @!P0 BRA `(.L_x_1208) ;  /* 0x000000b000008947 */ /* 0x000fea0003800000 */
[----:B------:R-:W1:Y:S01]  /*2fe0*/  S2R R0, SR_CTAID.Z ;  /* 0x0000000000007919 */ /* 0x000e620000002700 */
[----:B0-----:R-:W-:-:S03]  /*2ff0*/  IMAD.MOV.U32 R9, RZ, RZ, 0x4 ;  /* 0x00000004ff097424 */ /* 0x001fc600078e00ff */
        /* <DEDUP_REMOVED lines=9> */
.L_x_1208:
[----:B------:R-:W-:Y:S05]  /*3090*/  BSYNC B0 ;  /* 0x0000000000007941 */ /* 0x000fea0003800000 */
.L_x_1207:
[----:B------:R-:W-:Y:S05]  /*30a0*/  @P1 EXIT ;  /* 0x000000000000194d */ /* 0x000fea0003800000 */
[----:B------:R-:W-:Y:S01]  /*30b0*/  MOV R0, c[0x0][0x1c0] ;  /* 0x0000700000007a02 */ /* 0x000fe20000000f00 */
[----:B0-----:R-:W-:Y:S01]  /*30c0*/  HFMA2.MMA R7, -RZ, RZ, 0, 2.384185791015625e-07 ;  /* 0x00000004ff077435 */ /* 0x001fe200000001ff */
[----:B------:R-:W-:Y:S02]  /*30d0*/  ULDC.64 UR4, c[0x0][0x1d8] ;  /* 0x0000760000047ab9 */ /* 0x000fe40000000a00 */
[----:B------:R-:W-:Y:S01]  /*30e0*/  USHF.L.U32 UR7, UR4, 0x2, URZ ;  /* 0x0000000204077899 */ /* 0x000fe2000800063f */
[----:B------:R-:W-:Y:S01]  /*30f0*/  IMAD R0, R0, c[0x0][0x1f0], RZ ;  /* 0x00007c0000007a24 */ /* 0x000fe200078e02ff */
[----:B------:R-:W-:-:S02]  /*3100*/  UMOV UR6, 0x2 ;  /* 0x0000000200067882 */ /* 0x000fc40000000000 */
[----:B------:R-:W-:Y:S02]  /*3110*/  USHF.L.U64.HI UR4, UR4, UR6, UR5 ;  /* 0x0000000604047299 */ /* 0x000fe40008010205 */
[----:B------:R-:W-:-:S04]  /*3120*/  SHF.L.U32 R3, R0, 0x1, RZ ;  /* 0x0000000100037819 */ /* 0x000fc800000006ff */
[----:B------:R-:W-:-:S04]  /*3130*/  IADD3 R12, P0, R12, R3, RZ ;  /* 0x000000030c0c7210 */ /* 0x000fc80007f1e0ff */
[----:B------:R-:W-:Y:S02]  /*3140*/  LEA.HI.X.SX32 R3, R3, R14, 0x1, P0 ;  /* 0x0000000e03037211 */ /* 0x000fe400000f0eff */
[----:B------:R-:W-:-:S04]  /*3150*/  LEA R8, P0, R12, c[0x0][0x1b8], 0x2 ;  /* 0x00006e000c087a11 */ /* 0x000fc800078010ff */
[----:B------:R-:W-:Y:S02]  /*3160*/  LEA.HI.X R9, R12, c[0x0][0x1bc], R3, 0x2, P0 ;  /* 0x00006f000c097a11 */ /* 0x000fe400000f1403 */
        /* <DEDUP_REMOVED lines=10> */
        .weak           $__internal_10_$__cuda_sm70_warpsync
        .type           $__internal_10_$__cuda_sm70_warpsync,@function
        .size           $__internal_10_$__cuda_sm70_warpsync,(.L_x_3093 - $__internal_10_$__cuda_sm70_warpsync)
$__internal_10_$__cuda_sm70_warpsync:
[----:B------:R-:W-:Y:S01]  /*3210*/  MOV R15, 0x0 ;  /* 0x00000000000f7802 */ /* 0x000fe20000000f00 */
[----:B------:R-:W-:Y:S04]  /*3220*/  WARPSYNC R13 ;  /* 0x0000000d00007348 */ /* 0x000fe80003800000 */
[----:B------:R-:W-:Y:S05]  /*3230*/  RET.REL.NODEC R14 `(_Z30group_norm_nhwc_bwd_sum_kernelI11Fp32IOBf16WLi196EEv26Group_norm_nhwc_bwd_params) ;  /* 0xffffcdc00e007950 */ /* 0x000fea0003c3ffff */
.L_x_1209:
        /* <DEDUP_REMOVED lines=12> */
.L_x_3093:


//--------------------- .text._Z30group_norm_nhwc_bwd_sum_kernelI11Fp32IOBf16WLi168EEv26Group_norm_nhwc_bwd_params --------------------------
	.section	.text._Z30group_norm_nhwc_bwd_sum_kernelI11Fp32IOBf16WLi168EEv26Group_norm_nhwc_bwd_params,"ax",@progbits
	.sectioninfo	@"SHI_REGISTERS=40"
	.align	128
        .global         _Z30group_norm_nhwc_bwd_sum_kernelI11Fp32IOBf16WLi168EEv26Group_norm_nhwc_bwd_params
        .type           _Z30group_norm_nhwc_bwd_sum_kernelI11Fp32IOBf16WLi168EEv26Group_norm_nhwc_bwd_params,@function
        .size           _Z30group_norm_nhwc_bwd_sum_kernelI11Fp32IOBf16WLi168EEv26Group_norm_nhwc_bwd_params,(.L_x_3094 - _Z30group_norm_nhwc_bwd_sum_kernelI11Fp32IOBf16WLi168EEv26Group_norm_nhwc_bwd_params)
        .other          _Z30group_norm_nhwc_bwd_sum_kernelI11Fp32IOBf16WLi168EEv26Group_norm_nhwc_bwd_params,@"STO_CUDA_ENTRY STV_DEFAULT"
_Z30group_norm_nhwc_bwd_sum_kernelI11Fp32IOBf16WLi168EEv26Group_norm_nhwc_bwd_params:
.text._Z30group_norm_nhwc_bwd_sum_kernelI11Fp32IOBf16WLi168EEv26Group_norm_nhwc_bwd_params:
        /* <DEDUP_REMOVED lines=13> */
[----:B0-----:R-:W-:Y:S01]  /*00d0*/  IMAD.MOV.U32 R4, RZ, RZ, RZ ;  /* 0x000000ffff047224 */ /* 0x001fe200078e00ff */
        /* <DEDUP_REMOVED lines=26> */
[----:B------:R-:W-:Y:S01]  /*0280*/  IMAD.MOV.U32 R29, RZ, RZ, RZ ;  /* 0x000000ffff1d7224 */ /* 0x000fe200078e00ff */
[----:B------:R-:W-:Y:S01]  /*0290*/  CS2R R26, SRZ ;  /* 0x00000000001a7805 */ /* 0x000fe2000001ff00 */
[----:B------:R-:W-:Y:S01]  /*02a0*/  IMAD.MOV.U32 R36, RZ, RZ, RZ ;  /* 0x000000ffff247224 */ /* 0x000fe200078e00ff */
[----:B0-----:R-:W0:Y:S01]  /*02b0*/  MUFU.RCP R2, R2 ;  /* 0x0000000200027308 */ /* 0x001e220000001000 */
[----:B-1----:R-:W-:Y:S01]  /*02c0*/  IMAD R34, R34, c[0x0][0x1fc], RZ ;  /* 0x00007f0022227a24 */ /* 0x002fe200078e02ff */
[----:B0-----:R-:W-:-:S04]  /*02d0*/  IADD3 R8, R2, 0xffffffe, RZ ;  /* 0x0ffffffe02087810 */ /* 0x001fc80007ffe0ff */
[----:B------:R-:W-:Y:S02]  /*02e0*/  IADD3 R2, P3, R34, c[0x0][0x1fc], RZ ;  /* 0x00007f0022027a10 */ /* 0x000fe40007f7e0ff */
[----:B------:R0:W1:Y:S01]  /*02f0*/  F2I.FTZ.U32.TRUNC.NTZ R9, R8 ;  /* 0x0000000800097305 */ /* 0x000062000021f000 */
[----:B------:R-:W-:Y:S01]  /*0300*/  SHF.R.S32.HI R24, RZ, 0x1f, R34 ;  /* 0x0000001fff187819 */ /* 0x000fe20000011422 */
[----:B0-----:R-:W-:Y:S01]  /*0310*/  HFMA2.MMA R8, -RZ, RZ, 0, 0 ;  /* 0x00000000ff087435 */ /* 0x001fe200000001ff */
[----:B-1----:R-:W-:-:S05]  /*0320*/  IADD3 R11, RZ, -R9, RZ ;  /* 0x80000009ff0b7210 */ /* 0x002fca0007ffe0ff */
[----:B------:R-:W-:-:S04]  /*0330*/  IMAD R11, R11, c[0x0][0x204], RZ ;  /* 0x000081000b0b7a24 */ /* 0x000fc800078e02ff */
[----:B------:R-:W-:-:S06]  /*0340*/  IMAD.HI.U32 R10, R9, R11, R8 ;  /* 0x0000000b090a7227 */ /* 0x000fcc00078e0008 */
[----:B------:R-:W-:-:S05]  /*0350*/  IMAD.HI.U32 R9, R10, R7, RZ ;  /* 0x000000070a097227 */ /* 0x000fca00078e00ff */
[----:B------:R-:W-:-:S05]  /*0360*/  IADD3 R10, -R9, RZ, RZ ;  /* 0x000000ff090a7210 */ /* 0x000fca0007ffe1ff */
[----:B------:R-:W-:-:S05]  /*0370*/  IMAD R10, R10, c[0x0][0x204], R7 ;  /* 0x000081000a0a7a24 */ /* 0x000fca00078e0207 */
        /* <DEDUP_REMOVED lines=9> */
[----:B------:R-:W-:Y:S02]  /*0410*/  ISETP.GE.U32.AND P0, PT, R18, c[0x0][0x1d8], PT ;  /* 0x0000760012007a0c */ /* 0x000fe40003f06070 */
[----:B------:R-:W-:Y:S02]  /*0420*/  IADD3 R8, -R6, RZ, RZ ;  /* 0x000000ff06087210 */ /* 0x000fe40007ffe1ff */
[----:B------:R-:W-:-:S03]  /*0430*/  ISETP.GE.AND.EX P0, PT, R19, c[0x0][0x1dc], PT, P0 ;  /* 0x0000770013007a0c */ /* 0x000fc60003f06300 */
[----:B------:R-:W-:Y:S01]  /*0440*/  IMAD R7, R8, c[0x0][0x204], R7 ;  /* 0x0000810008077a24 */ /* 0x000fe200078e0207 */
[----:B------:R-:W-:Y:S01]  /*0450*/  MOV R8, 0x3f800000 ;  /* 0x3f80000000087802 */ /* 0x000fe20000000f00 */
[----:B--2---:R-:W-:Y:S02]  /*0460*/  FFMA.FTZ R11, -R4, R4, R5 ;  /* 0x00000004040b7223 */ /* 0x004fe40000010105 */
[----:B------:R-:W-:-:S03]  /*0470*/  IMAD.MOV.U32 R5, RZ, RZ, c[0x0][0x1fc] ;  /* 0x00007f00ff057624 */ /* 0x000fc600078e00ff */
[----:B------:R-:W-:Y:S02]  /*0480*/  FSETP.GTU.FTZ.AND P2, PT, R11, RZ, PT ;  /* 0x000000ff0b00720b */ /* 0x000fe40003f5c000 */
[----:B------:R-:W-:-:S04]  /*0490*/  LEA.HI.X.SX32 R5, R5, R24, 0x1, P3 ;  /* 0x0000001805057211 */ /* 0x000fc800018f0eff */
[----:B------:R-:W-:Y:S02]  /*04a0*/  ISETP.LT.AND.EX P1, PT, R5, c[0x0][0x1e4], PT, P1 ;  /* 0x0000790005007a0c */ /* 0x000fe40003f21310 */
[----:B------:R-:W-:Y:S02]  /*04b0*/  MOV R5, RZ ;  /* 0x000000ff00057202 */ /* 0x000fe40000000f00 */
[----:B------:R-:W-:Y:S02]  /*04c0*/  SEL R9, R2, c[0x0][0x1e0], P1 ;  /* 0x0000780002097a07 */ /* 0x000fe40000800000 */
[----:B------:R-:W-:Y:S01]  /*04d0*/  MOV R2, RZ ;  /* 0x000000ff00027202 */ /* 0x000fe20000000f00 */
        /* <DEDUP_REMOVED lines=20> */
.L_x_1211:
[----:B------:R-:W-:Y:S05]  /*0620*/  BSYNC B0 ;  /* 0x0000000000007941 */ /* 0x000fea0003800000 */
.L_x_1210:
[----:B0-----:R-:W-:Y:S01]  /*0630*/  HFMA2.MMA R11, -RZ, RZ, 0, 0 ;  /* 0x00000000ff0b7435 */ /* 0x001fe200000001ff */
[----:B------:R-:W-:Y:S01]  /*0640*/  MOV R28, RZ ;  /* 0x000000ff001c7202 */ /* 0x000fe20000000f00 */
[----:B------:R-:W-:Y:S05]  /*0650*/  @P2 BRA `(.L_x_1212) ;  /* 0x000016b000002947 */ /* 0x000fea0003800000 */
[----:B------:R-:W-:Y:S01]  /*0660*/  ULDC.U8 UR4, c[0x0][0x1f4] ;  /* 0x00007d0000047ab9 */ /* 0x000fe20000000000 */
[----:B------:R-:W-:Y:S01]  /*0670*/  SHF.R.S32.HI R2, RZ, 0x1f, R15 ;  /* 0x0000001fff027819 */ /* 0x000fe2000001140f */
[----:B------:R-:W-:Y:S01]  /*0680*/  IMAD.WIDE.U32 R32, R15, c[0x0][0x1e8], R18 ;  /* 0x00007a000f207a25 */ /* 0x000fe200078e0012 */
[----:B------:R-:W-:Y:S02]  /*0690*/  ISETP.NE.AND P1, PT, RZ, UR4, PT ;  /* 0x00000004ff007c0c */ /* 0x000fe4000bf25270 */
[----:B------:R-:W-:Y:S01]  /*06a0*/  IADD3 R5, -R34, R9, RZ ;  /* 0x0000000922057210 */ /* 0x000fe20007ffe1ff */
[----:B------:R-:W-:Y:S01]  /*06b0*/  IMAD R2, R2, c[0x0][0x1e8], RZ ;  /* 0x00007a0002027a24 */ /* 0x000fe200078e02ff */
[----:B------:R-:W-:Y:S01]  /*06c0*/  IADD3 R11, -R34, -0x2, RZ ;  /* 0xfffffffe220b7810 */ /* 0x000fe20007ffe1ff */
[----:B------:R-:W-:-:S02]  /*06d0*/  IMAD.MOV.U32 R25, RZ, RZ, R34 ;  /* 0x000000ffff197224 */ /* 0x000fc400078e0022 */
[----:B------:R-:W-:Y:S01]  /*06e0*/  IMAD R13, R15, c[0x0][0x1ec], R2 ;  /* 0x00007b000f0d7a24 */ /* 0x000fe200078e0202 */
[----:B------:R-:W-:-:S04]  /*06f0*/  LOP3.LUT R2, RZ, R9, RZ, 0x33, !PT ;  /* 0x00000009ff027212 */ /* 0x000fc800078e33ff */
[----:B------:R-:W-:Y:S01]  /*0700*/  IADD3 R13, R33, R13, RZ ;  /* 0x0000000d210d7210 */ /* 0x000fe20007ffe0ff */
[----:B------:R-:W-:Y:S05]  /*0710*/  @!P1 BRA `(.L_x_1213) ;  /* 0x00000a5000009947 */ /* 0x000fea0003800000 */
[----:B------:R-:W-:Y:S01]  /*0720*/  LOP3.LUT R5, R5, 0x1, RZ, 0xc0, !PT ;  /* 0x0000000105057812 */ /* 0x000fe200078ec0ff */
[----:B------:R-:W-:Y:S01]  /*0730*/  HFMA2.MMA R28, -RZ, RZ, 0, 0 ;  /* 0x00000000ff1c7435 */ /* 0x000fe200000001ff */
[----:B------:R-:W-:Y:S01]  /*0740*/  ISETP.NE.AND P2, PT, R11, R2, PT ;  /* 0x000000020b00720c */ /* 0x000fe20003f45270 */
[----:B------:R-:W-:Y:S01]  /*0750*/  HFMA2.MMA R30, -RZ, RZ, 0, 0 ;  /* 0x00000000ff1e7435 */ /* 0x000fe200000001ff */
[----:B------:R-:W-:Y:S01]  /*0760*/  ISETP.NE.U32.AND P1, PT, R5, 0x1, PT ;  /* 0x000000010500780c */ /* 0x000fe20003f25070 */
[----:B------:R-:W-:Y:S01]  /*0770*/  IMAD.MOV.U32 R11, RZ, RZ, RZ ;  /* 0x000000ffff0b7224 */ /* 0x000fe200078e00ff */
        /* <DEDUP_REMOVED lines=52> */
.L_x_1214:
[----:B------:R-:W-:Y:S05]  /*0ac0*/  @!P2 BRA `(.L_x_1212) ;  /* 0x000012400000a947 */ /* 0x000fea0003800000 */
[----:B------:R-:W-:-:S04]  /*0ad0*/  IADD3 R31, R34, 0x1, RZ ;  /* 0x00000001221f7810 */ /* 0x000fc80007ffe0ff */
[----:B------:R-:W-:Y:S02]  /*0ae0*/  SHF.R.S32.HI R37, RZ, 0x1f, R31 ;  /* 0x0000001fff257819 */ /* 0x000fe4000001141f */
.L_x_1215:
        /* <DEDUP_REMOVED lines=104> */
.L_x_1213:
        /* <DEDUP_REMOVED lines=15> */
.L_x_1217:
        /* <DEDUP_REMOVED lines=36> */
.L_x_1216:
[----:B------:R-:W-:-:S13]  /*14a0*/  ISETP.GE.U32.AND P0, PT, R29, 0x3, PT ;  /* 0x000000031d00780c */ /* 0x000fda0003f06070 */
[----:B------:R-:W-:Y:S05]  /*14b0*/  @!P0 BRA `(.L_x_1212) ;  /* 0x0000085000008947 */ /* 0x000fea0003800000 */
[----:B------:R-:W-:Y:S02]  /*14c0*/  ISETP.GE.U32.AND P0, PT, R18, c[0x0][0x1d8], PT ;  /* 0x0000760012007a0c */ /* 0x000fe40003f06070 */
[----:B------:R-:W-:Y:S02]  /*14d0*/  SHF.R.S32.HI R29, RZ, 0x1f, R34 ;  /* 0x0000001fff1d7819 */ /* 0x000fe40000011422 */
[----:B------:R-:W-:-:S13]  /*14e0*/  ISETP.GE.AND.EX P0, PT, R19, c[0x0][0x1dc], PT, P0 ;  /* 0x0000770013007a0c */ /* 0x000fda0003f06300 */
.L_x_1218:
        /* <DEDUP_REMOVED lines=130> */
.L_x_1212:
        /* <DEDUP_REMOVED lines=35> */
[----:B-----5:R-:W-:Y:S01]  /*1f40*/  @!P0 FADD.FTZ R9, R9, R14 ;  /* 0x0000000e09098221 */ /* 0x020fe20000010000 */
[----:B0-----:R-:W-:Y:S02]  /*1f50*/  SHF.R.U32.HI R14, RZ, 0x2, R25 ;  /* 0x00000002ff0e7819 */ /* 0x001fe40000011619 */
[----:B------:R-:W0:Y:S04]  /*1f60*/  LDS R12, [R10+0x250] ;  /* 0x000250000a0c7984 */ /* 0x000e280000000800 */
[----:B------:R-:W5:Y:S01]  /*1f70*/  LDS R11, [R10+0x254] ;  /* 0x000254000a0b7984 */ /* 0x000f620000000800 */
        /* <DEDUP_REMOVED lines=16> */
[----:B-----5:R-:W-:-:S03]  /*2080*/  @!P0 FADD.FTZ R11, R28, R11 ;  /* 0x0000000b1c0b8221 */ /* 0x020fc60000010000 */
[----:B------:R1:W-:Y:S04]  /*2090*/  STS [R9+0xc4], R12 ;  /* 0x0000c40c09007388 */ /* 0x0003e80000000800 */
[----:B------:R1:W-:Y:S01]  /*20a0*/  STS [R9+0xc8], R11 ;  /* 0x0000c80b09007388 */ /* 0x0003e20000000800 */
[----:B------:R-:W-:Y:S05]  /*20b0*/  BRA.CONV UR4, `(.L_x_1221) ;  /* 0x0000003304007947 */ /* 0x000fea000b800000 */
[----:B------:R-:W-:Y:S02]  /*20c0*/  MOV R13, 0xfffffff ;  /* 0x0fffffff000d7802 */ /* 0x000fe40000000f00 */
[----:B------:R-:W-:Y:S02]  /*20d0*/  MOV R16, 0x20f0 ;  /* 0x000020f000107802 */ /* 0x000fe40000000f00 */
[----:B-1----:R-:W-:Y:S05]  /*20e0*/  CALL.REL.NOINC `($__internal_11_$__cuda_sm70_warpsync) ;  /* 0x0000104000007944 */ /* 0x002fea0003c00000 */
.L_x_1221:
        /* <DEDUP_REMOVED lines=13> */
.L_x_1223:
[----:B------:R-:W-:Y:S05]  /*21c0*/  BSYNC B1 ;  /* 0x0000000000017941 */ /* 0x000fea0003800000 */
.L_x_1222:
[----:B------:R-:W-:-:S03]  /*21d0*/  UMOV UR4, 0xfffffff ;  /* 0x0fffffff00047882 */ /* 0x000fc60000000000 */
[----:B------:R-:W-:Y:S05]  /*21e0*/  BRA.CONV UR4, `(.L_x_1224) ;  /* 0x0000003304007947 */ /* 0x000fea000b800000 */
[----:B------:R-:W-:Y:S01]  /*21f0*/  IMAD.MOV.U32 R13, RZ, RZ, 0xfffffff ;  /* 0x0fffffffff0d7424 */ /* 0x000fe200078e00ff */
[----:B------:R-:W-:Y:S02]  /*2200*/  MOV R16, 0x2220 ;  /* 0x0000222000107802 */ /* 0x000fe40000000f00 */
[----:B-1----:R-:W-:Y:S05]  /*2210*/  CALL.REL.NOINC `($__internal_11_$__cuda_sm70_warpsync) ;  /* 0x00000f1000007944 */ /* 0x002fea0003c00000 */
.L_x_1224:
        /* <DEDUP_REMOVED lines=8> */
[----:B01----:R-:W-:Y:S05]  /*22a0*/  CALL.REL.NOINC `($__internal_11_$__cuda_sm70_warpsync) ;  /* 0x00000e8000007944 */ /* 0x003fea0003c00000 */
.L_x_1225:
        /* <DEDUP_REMOVED lines=13> */
.L_x_1227:
[----:B------:R-:W-:Y:S05]  /*2380*/  BSYNC B1 ;  /* 0x0000000000017941 */ /* 0x000fea0003800000 */
.L_x_1226:
[----:B------:R-:W-:-:S03]  /*2390*/  UMOV UR4, 0xfffffff ;  /* 0x0fffffff00047882 */ /* 0x000fc60000000000 */
[----:B------:R-:W-:Y:S05]  /*23a0*/  BRA.CONV UR4, `(.L_x_1228) ;  /* 0x0000003304007947 */ /* 0x000fea000b800000 */
[----:B------:R-:W-:Y:S02]  /*23b0*/  MOV R13, 0xfffffff ;  /* 0x0fffffff000d7802 */ /* 0x000fe40000000f00 */
[----:B------:R-:W-:Y:S02]  /*23c0*/  MOV R16, 0x23e0 ;  /* 0x000023e000107802 */ /* 0x000fe40000000f00 */
[----:B01----:R-:W-:Y:S05]  /*23d0*/  CALL.REL.NOINC `($__internal_11_$__cuda_sm70_warpsync) ;  /* 0x00000d5000007944 */ /* 0x003fea0003c00000 */
.L_x_1228:
        /* <DEDUP_REMOVED lines=8> */
[----:B012---:R-:W-:Y:S05]  /*2460*/  CALL.REL.NOINC `($__internal_11_$__cuda_sm70_warpsync) ;  /* 0x00000cc000007944 */ /* 0x007fea0003c00000 */
.L_x_1229:
        /* <DEDUP_REMOVED lines=10> */
[----:B012---:R-:W-:Y:S01]  /*2510*/  FSEL R11, R16, R11, !P0 ;  /* 0x0000000b100b7208 */ /* 0x007fe20004000000 */
[----:B-----5:R-:W-:Y:S01]  /*2520*/  IMAD.IADD R14, R14, 0x1, R15 ;  /* 0x000000010e0e7824 */ /* 0x020fe200078e020f */
[----:B------:R-:W-:Y:S02]  /*2530*/  FSEL R12, R13, R12, !P0 ;  /* 0x0000000c0d0c7208 */ /* 0x000fe40004000000 */
.L_x_1231:
[----:B------:R-:W-:Y:S05]  /*2540*/  BSYNC B1 ;  /* 0x0000000000017941 */ /* 0x000fea0003800000 */
.L_x_1230:
[----:B------:R-:W-:-:S03]  /*2550*/  UMOV UR4, 0xfffffff ;  /* 0x0fffffff00047882 */ /* 0x000fc60000000000 */
[----:B------:R-:W-:Y:S05]  /*2560*/  BRA.CONV UR4, `(.L_x_1232) ;  /* 0x0000003304007947 */ /* 0x000fea000b800000 */
[----:B------:R-:W-:Y:S02]  /*2570*/  MOV R13, 0xfffffff ;  /* 0x0fffffff000d7802 */ /* 0x000fe40000000f00 */
[----:B------:R-:W-:Y:S02]  /*2580*/  MOV R16, 0x25a0 ;  /* 0x000025a000107802 */ /* 0x000fe40000000f00 */
[----:B012---:R-:W-:Y:S05]  /*2590*/  CALL.REL.NOINC `($__internal_11_$__cuda_sm70_warpsync) ;  /* 0x00000b9000007944 */ /* 0x007fea0003c00000 */
.L_x_1232:
        /* <DEDUP_REMOVED lines=8> */
[----:B0123--:R-:W-:Y:S05]  /*2620*/  CALL.REL.NOINC `($__internal_11_$__cuda_sm70_warpsync) ;  /* 0x00000b0000007944 */ /* 0x00ffea0003c00000 */
.L_x_1233:
        /* <DEDUP_REMOVED lines=13> */
.L_x_1235:
[----:B------:R-:W-:Y:S05]  /*2700*/  BSYNC B1 ;  /* 0x0000000000017941 */ /* 0x000fea0003800000 */
.L_x_1234:
[----:B------:R-:W-:Y:S01]  /*2710*/  UMOV UR4, 0xfffffff ;  /* 0x0fffffff00047882 */ /* 0x000fe20000000000 */
[----:B------:R-:W-:Y:S01]  /*2720*/  MOV R18, R12 ;  /* 0x0000000c00127202 */ /* 0x000fe20000000f00 */
[----:B------:R-:W-:Y:S01]  /*2730*/  IMAD.MOV.U32 R19, RZ, RZ, R11 ;  /* 0x000000ffff137224 */ /* 0x000fe200078e000b */
[----:B------:R-:W-:Y:S05]  /*2740*/  BRA.CONV UR4, `(.L_x_1236) ;  /* 0x0000003304007947 */ /* 0x000fea000b800000 */
[----:B------:R-:W-:Y:S02]  /*2750*/  MOV R13, 0xfffffff ;  /* 0x0fffffff000d7802 */ /* 0x000fe40000000f00 */
[----:B------:R-:W-:Y:S02]  /*2760*/  MOV R16, 0x2780 ;  /* 0x0000278000107802 */ /* 0x000fe40000000f00 */
[----:B0123--:R-:W-:Y:S05]  /*2770*/  CALL.REL.NOINC `($__internal_11_$__cuda_sm70_warpsync) ;  /* 0x000009b000007944 */ /* 0x00ffea0003c00000 */
.L_x_1236:
        /* <DEDUP_REMOVED lines=8> */
[----:B01234-:R-:W-:Y:S05]  /*2800*/  CALL.REL.NOINC `($__internal_11_$__cuda_sm70_warpsync) ;  /* 0x0000092000007944 */ /* 0x01ffea0003c00000 */
.L_x_1237:
        /* <DEDUP_REMOVED lines=15> */
[----:B------:R-:W-:Y:S05]  /*2900*/  CALL.REL.NOINC `($__internal_11_$__cuda_sm70_warpsync) ;  /* 0x0000082000007944 */ /* 0x000fea0003c00000 */
.L_x_1238:
        /* <DEDUP_REMOVED lines=8> */
[----:B0-----:R-:W-:Y:S05]  /*2990*/  CALL.REL.NOINC `($__internal_11_$__cuda_sm70_warpsync) ;  /* 0x0000079000007944 */ /* 0x001fea0003c00000 */
.L_x_1239:
[----:B------:R-:W-:-:S06]  /*29a0*/  NOP ;  /* 0x0000000000007918 */ /* 0x000fcc0000000000 */
[----:B------:R-:W1:Y:S01]  /*29b0*/  LDS R27, [R10+0x210] ;  /* 0x000210000a1b7984 */ /* 0x000e620000000800 */
[----:B------:R-:W-:Y:S02]  /*29c0*/  ISETP.NE.AND P1, PT, R3, RZ, PT ;  /* 0x000000ff0300720c */ /* 0x000fe40003f25270 */
[----:B------:R-:W-:Y:S01]  /*29d0*/  PLOP3.LUT P0, PT, PT, PT, PT, 0x80, 0x0 ;  /* 0x000000000000781c */ /* 0x000fe20003f0f070 */
[----:B------:R-:W2:Y:S04]  /*29e0*/  LDS R8, [R9+0xb4] ;  /* 0x0000b40009087984 */ /* 0x000ea80000000800 */
[----:B------:R-:W3:Y:S04]  /*29f0*/  LDS R13, [R10+0x21c] ;  /* 0x00021c000a0d7984 */ /* 0x000ee80000000800 */
[----:B0-----:R-:W0:Y:S04]  /*2a00*/  LDS R14, [R10+0x228] ;  /* 0x000228000a0e7984 */ /* 0x001e280000000800 */
[----:B------:R-:W-:Y:S04]  /*2a10*/  LDS R11, [R9+0xb8] ;  /* 0x0000b800090b7984 */ /* 0x000fe80000000800 */
[----:B------:R-:W4:Y:S04]  /*2a20*/  LDS R19, [R10+0x234] ;  /* 0x000234000a137984 */ /* 0x000f280000000800 */
        /* <DEDUP_REMOVED lines=13> */
[----:B0-----:R-:W-:-:S03]  /*2b00*/  ISETP.NE.AND P4, PT, R14, RZ, PT ;  /* 0x000000ff0e00720c */ /* 0x001fc60003f85270 */
[----:B------:R-:W0:Y:S04]  /*2b10*/  LDS R18, [R10+0x230] ;  /* 0x000230000a127984 */ /* 0x000e280000000800 */
[----:B------:R-:W0:Y:S01]  /*2b20*/  LDS R9, [R10+0x238] ;  /* 0x000238000a097984 */ /* 0x000e220000000800 */
[----:B----4-:R-:W-:-:S03]  /*2b30*/  ISETP.NE.AND P3, PT, R19, RZ, PT ;  /* 0x000000ff1300720c */ /* 0x010fc60003f65270 */
[----:B------:R-:W4:Y:S01]  /*2b40*/  LDS R21, [R10+0x23c] ;  /* 0x00023c000a157984 */ /* 0x000f220000000800 */
[----:B-----5:R-:W-:Y:S02]  /*2b50*/  @!P0 FADD.FTZ R28, R11, R28 ;  /* 0x0000001c0b1c8221 */ /* 0x020fe40000010000 */
[----:B------:R-:W-:Y:S01]  /*2b60*/  IMAD.IADD R11, R14, 0x1, R31 ;  /* 0x000000010e0b7824 */ /* 0x000fe200078e021f */
[----:B------:R-:W5:Y:S04]  /*2b70*/  LDS R22, [R10+0x244] ;  /* 0x000244000a167984 */ /* 0x000f680000000800 */
[----:B------:R-:W5:Y:S01]  /*2b80*/  LDS R23, [R10+0x248] ;  /* 0x000248000a177984 */ /* 0x000f620000000800 */
[----:B------:R-:W-:Y:S01]  /*2b90*/  @!P0 FADD.FTZ R29, R12, R29 ;  /* 0x0000001d0c1d8221 */ /* 0x000fe20000010000 */
[----:B------:R-:W-:-:S02]  /*2ba0*/  IADD3 R13, R19, R11, RZ ;  /* 0x0000000b130d7210 */ /* 0x000fc40007ffe0ff */
[----:B------:R-:W5:Y:S01]  /*2bb0*/  LDS R25, [R10+0x250] ;  /* 0x000250000a197984 */ /* 0x000f620000000800 */
[C---:B------:R-:W-:Y:S02]  /*2bc0*/  ISETP.NE.AND P0, PT, R20.reuse, RZ, PT ;  /* 0x000000ff1400720c */ /* 0x040fe40003f05270 */
[----:B------:R-:W-:Y:S01]  /*2bd0*/  IADD3 R19, R20, R13, RZ ;  /* 0x0000000d14137210 */ /* 0x000fe20007ffe0ff */
        /* <DEDUP_REMOVED lines=9> */
[----:B0-----:R-:W-:Y:S02]  /*2c70*/  @!P4 FADD.FTZ R18, R18, R17 ;  /* 0x000000111212c221 */ /* 0x001fe40000010000 */
[----:B------:R2:W-:Y:S01]  /*2c80*/  STS [R10+0x234], R13 ;  /* 0x0002340d0a007388 */ /* 0x0005e20000000800 */
[----:B------:R-:W-:-:S03]  /*2c90*/  @!P3 FADD.FTZ R9, R9, R16 ;  /* 0x000000100909b221 */ /* 0x000fc60000010000 */
[----:B------:R2:W-:Y:S01]  /*2ca0*/  STS [R10+0x214], R28 ;  /* 0x0002141c0a007388 */ /* 0x0005e20000000800 */
[----:B----4-:R-:W-:-:S03]  /*2cb0*/  @!P3 FADD.FTZ R21, R21, R18 ;  /* 0x000000121515b221 */ /* 0x010fc60000010000 */
        /* <DEDUP_REMOVED lines=17> */
.L_x_1220:
[----:B0-----:R-:W-:Y:S05]  /*2dd0*/  BSYNC B0 ;  /* 0x0000000000007941 */ /* 0x001fea0003800000 */
.L_x_1219:
        /* <DEDUP_REMOVED lines=13> */
[----:B--2---:R-:W-:Y:S04]  /*2eb0*/  @!P2 LDS R9, [R4+0x218] ;  /* 0x000218000409a984 */ /* 0x004fe80000000800 */
[----:B------:R-:W0:Y:S04]  /*2ec0*/  @!P2 LDS R8, [R4+0x214] ;  /* 0x000214000408a984 */ /* 0x000e280000000800 */
        /* <DEDUP_REMOVED lines=14> */
.L_x_1241:
[----:B------:R-:W-:Y:S05]  /*2fb0*/  BSYNC B0 ;  /* 0x0000000000007941 */ /* 0x000fea0003800000 */
.L_x_1240:
        /* <DEDUP_REMOVED lines=23> */
        .weak           $__internal_11_$__cuda_sm70_warpsync
        .type           $__internal_11_$__cuda_sm70_warpsync,@function
        .size           $__internal_11_$__cuda_sm70_warpsync,(.L_x_3094 - $__internal_11_$__cuda_sm70_warpsync)
$__internal_11_$__cuda_sm70_warpsync:
[----:B------:R-:W-:Y:S01]  /*3130*/  MOV R17, 0x0 ;  /* 0x0000000000117802 */ /* 0x000fe20000000f00 */
[----:B------:R-:W-:Y:S04]  /*3140*/  WARPSYNC R13 ;  /* 0x0000000d00007348 */ /* 0x000fe80003800000 */
[----:B------:R-:W-:Y:S05]  /*3150*/  RET.REL.NODEC R16 `(_Z30group_norm_nhwc_bwd_sum_kernelI11Fp32IOBf16WLi168EEv26Group_norm_nhwc_bwd_params) ;  /* 0xffffcea010007950 */ /* 0x000fea0003c3ffff */
.L_x_1242:
        /* <DEDUP_REMOVED lines=10> */
.L_x_3094:


//--------------------- .text._Z30group_norm_nhwc_bwd_sum_kernelI11Fp32IOBf16WLi64EEv26Group_norm_nhwc_bwd_params --------------------------
	.section	.text._Z30group_norm_nhwc_bwd_sum_kernelI11Fp32IOBf16WLi64EEv26Group_norm_nhwc_bwd_params,"ax",@progbits
	.sectioninfo	@"SHI_REGISTERS=40"
	.align	128
        .global         _Z30group_norm_nhwc_bwd_sum_kernelI11Fp32IOBf16WLi64EEv26Group_norm_nhwc_bwd_params
        .type           _Z30group_norm_nhwc_bwd_sum_kernelI11Fp32IOBf16WLi64EEv26Group_norm_nhwc_bwd_params,@function
        .size           _Z30group_norm_nhwc_bwd_sum_kernelI11Fp32IOBf16WLi64EEv26Group_norm_nhwc_bwd_params,(.L_x_3095 - _Z30group_norm_nhwc_bwd_sum_kernelI11Fp32IOBf16WLi64EEv26Group_norm_nhwc_bwd_params)
        .other          _Z30group_norm_nhwc_bwd_sum_kernelI11Fp32IOBf16WLi64EEv26Group_norm_nhwc_bwd_params,@"STO_CUDA_ENTRY STV_DEFAULT"
_Z30group_norm_nhwc_bwd_sum_kernelI11Fp32IOBf16WLi64EEv26Group_norm_nhwc_bwd_params:
.text._Z30group_norm_nhwc_bwd_sum_kernelI11Fp32IOBf16WLi64EEv26Group_norm_nhwc_bwd_params:
[----:B------:R-:W-:Y:S02]  /*0000*/  MOV R1, c[0x0][0x28] ;  /* 0x00000a0000017a02 */ /* 0x000fe40000000f00 */
[----:B------:R-:W-:Y:S01]  /*0010*/  IABS R6, c[0x0][0x204] ;  /* 0x0000810000067a13 */ /* 0x000fe20000000000 */
[----:B------:R-:W0:Y:S01]  /*0020*/  S2R R0, SR_TID.X ;  /* 0x0000000000007919 */ /* 0x000e220000002100 */
[----:B------:R-:W-:Y:S01]  /*0030*/  LOP3.LUT R10, RZ, c[0x0][0x204], RZ, 0x33, !PT ;  /* 0x00008100ff0a7a12 */ /* 0x000fe200078e33ff */
[----:B------:R-:W-:Y:S01]  /*0040*/  IMAD.MOV.U32 R9, RZ, RZ, 0x8 ;  /* 0x00000008ff097424 */ /* 0x000fe200078e00ff */
[----:B------:R-:W1:Y:S01]  /*0050*/  I2F.RP R3, R6 ;  /* 0x0000000600037306 */ /* 0x000e620000209400 */
[----:B------:R-:W2:Y:S01]  /*0060*/  S2R R13, SR_CTAID.X ;  /* 0x00000000000d7919 */ /* 0x000ea20000002500 */
[----:B------:R-:W-:-:S03]  /*0070*/  ULDC.64 UR10, c[0x0][0x118] ;  /* 0x00004600000a7ab9 */ /* 0x000fc60000000a00 */
        /* <DEDUP_REMOVED lines=29> */
[----:B------:R-:W-:Y:S01]  /*0250*/  IMAD.MOV.U32 R4, RZ, RZ, RZ ;  /* 0x000000ffff047224 */ /* 0x000fe200078e00ff */
[----:B------:R-:W-:Y:S01]  /*0260*/  SHF.R.S32.HI R13, RZ, 0x1f, R12 ;  /* 0x0000001fff0d7819 */ /* 0x000fe2000001140c */
[----:B------:R-:W-:Y:S01]  /*0270*/  BSSY B0, `(.L_x_1243) ;  /* 0x000001c000007945 */ /* 0x000fe20003800000 */
[----:B------:R-:W-:Y:S02]  /*0280*/  IMAD.MOV.U32 R6, RZ, RZ, RZ ;  /* 0x000000ffff067224 */ /* 0x000fe400078e00ff */
[----:B------:R-:W-:Y:S01]  /*0290*/  ISETP.GE.AND.EX P0, PT, R13, c[0x0][0x1dc], PT, P0 ;  /* 0x000077000d007a0c */ /* 0x000fe20003f06300 */
[----:B0-----:R-:W0:Y:S02]  /*02a0*/  MUFU.RCP R3, R3 ;  /* 0x0000000300037308 */ /* 0x001e240000001000 */
[----:B0-----:R-:W-:Y:S01]  /*02b0*/  IADD3 R5, R3, 0xffffffe, RZ ;  /* 0x0ffffffe03057810 */ /* 0x001fe20007ffe0ff */
[----:B------:R-:W-:-:S05]  /*02c0*/  HFMA2.MMA R3, -RZ, RZ, 0, 0 ;  /* 0x00000000ff037435 */ /* 0x000fca00000001ff */
[----:B------:R-:W0:Y:S02]  /*02d0*/  F2I.FTZ.U32.TRUNC.NTZ R5, R5 ;  /* 0x0000000500057305 */ /* 0x000e24000021f000 */
[----:B0-----:R-:W-:-:S05]  /*02e0*/  IADD3 R11, RZ, -R5, RZ ;  /* 0x80000005ff0b7210 */ /* 0x001fca0007ffe0ff */
[----:B------:R-:W-:-:S04]  /*02f0*/  IMAD R11, R11, c[0x0][0x204], RZ ;  /* 0x000081000b0b7a24 */ /* 0x000fc800078e02ff */
[----:B------:R-:W-:Y:S02]  /*0300*/  IMAD.HI.U32 R11, R5, R11, R4 ;  /* 0x0000000b050b7227 */ /* 0x000fe400078e0004 */
[----:B------:R-:W-:Y:S01]  /*0310*/  CS2R R4, SRZ ;  /* 0x0000000000047805 */ /* 0x000fe2000001ff00 */
[----:B------:R-:W-:Y:S05]  /*0320*/  @P0 BRA `(.L_x_1244) ;  /* 0x0000010000000947 */ /* 0x000fea0003800000 */
[----:B------:R-:W-:Y:S01]  /*0330*/  ULDC.U8 UR4, c[0x0][0x1f4] ;  /* 0x00007d0000047ab9 */ /* 0x000fe20000000000 */
        /* <DEDUP_REMOVED lines=15> */
.L_x_1244:
[----:B------:R-:W-:Y:S05]  /*0430*/  BSYNC B0 ;  /* 0x0000000000007941 */ /* 0x000fea0003800000 */
.L_x_1243:
[----:B------:R-:W0:Y:S01]  /*0440*/  S2UR UR4, SR_CTAID.Y ;  /* 0x00000000000479c3 */ /* 0x000e220000002600 */
[----:B------:R-:W-:Y:S01]  /*0450*/  IMAD.HI.U32 R11, R11, R2, RZ ;  /* 0x000000020b0b7227 */ /* 0x000fe200078e00ff */
[----:B------:R-:W-:Y:S01]  /*0460*/  ULDC UR5, c[0x0][0x1fc] ;  /* 0x00007f0000057ab9 */ /* 0x000fe20000000800 */
[----:B------:R-:W-:Y:S01]  /*0470*/  CS2R R32, SRZ ;  /* 0x0000000000207805 */ /* 0x000fe2000001ff00 */
[----:B------:R-:W-:Y:S01]  /*0480*/  ULDC.64 UR8, c[0x0][0x1e0] ;  /* 0x0000780000087ab9 */ /* 0x000fe20000000a00 */
[----:B------:R-:W-:Y:S02]  /*0490*/  IMAD.MOV R7, RZ, RZ, -R11 ;  /* 0x000000ffff077224 */ /* 0x000fe400078e0a0b */
[----:B-----5:R-:W-:-:S02]  /*04a0*/  FFMA.FTZ R9, -R8, R8, R9 ;  /* 0x0000000808097223 */ /* 0x020fc40000010109 */
[----:B------:R-:W-:Y:S02]  /*04b0*/  IMAD R7, R7, c[0x0][0x204], R2 ;  /* 0x0000810007077a24 */ /* 0x000fe400078e0202 */
[----:B------:R-:W-:Y:S01]  /*04c0*/  IMAD.MOV.U32 R26, RZ, RZ, RZ ;  /* 0x000000ffff1a7224 */ /* 0x000fe200078e00ff */
[----:B------:R-:W-:Y:S01]  /*04d0*/  FSETP.GTU.FTZ.AND P1, PT, R9, RZ, PT ;  /* 0x000000ff0900720b */ /* 0x000fe20003f3c000 */
[----:B------:R-:W-:Y:S01]  /*04e0*/  IMAD.MOV.U32 R35, RZ, RZ, RZ ;  /* 0x000000ffff237224 */ /* 0x000fe200078e00ff */
[----:B------:R-:W-:Y:S01]  /*04f0*/  ISETP.GE.U32.AND P3, PT, R7, c[0x0][0x204], PT ;  /* 0x0000810007007a0c */ /* 0x000fe20003f66070 */
[----:B0-----:R-:W-:-:S10]  /*0500*/  UIMAD UR4, UR4, UR5, URZ ;  /* 0x00000005040472a4 */ /* 0x001fd4000f8e023f */
[----:B------:R-:W-:Y:S02]  /*0510*/  @P1 FADD.FTZ R14, R9, c[0x0][0x1a0] ;  /* 0x00006800090e1621 */ /* 0x000fe40000010000 */
[----:B------:R-:W-:Y:S01]  /*0520*/  @P3 IADD3 R7, R7, -c[0x0][0x204], RZ ;  /* 0x8000810007073a10 */ /* 0x000fe20007ffe0ff */
[----:B------:R-:W-:Y:S01]  /*0530*/  USHF.R.S32.HI UR12, URZ, 0x1f, UR4 ;  /* 0x0000001f3f0c7899 */ /* 0x000fe20008011404 */
[----:B------:R-:W-:Y:S01]  /*0540*/  @P3 IADD3 R11, R11, 0x1, RZ ;  /* 0x000000010b0b3810 */ /* 0x000fe20007ffe0ff */
[----:B------:R-:W-:Y:S01]  /*0550*/  UIADD3 UR6, UP0, UR4, UR5, URZ ;  /* 0x0000000504067290 */ /* 0x000fe2000ff1e03f */
[----:B------:R-:W-:Y:S01]  /*0560*/  ISETP.GE.U32.AND P2, PT, R7, c[0x0][0x204], PT ;  /* 0x0000810007007a0c */ /* 0x000fe20003f46070 */
[----:B------:R-:W-:Y:S01]  /*0570*/  HFMA2.MMA R7, -RZ, RZ, 1.875, 0 ;  /* 0x3f800000ff077435 */ /* 0x000fe200000001ff */
[----:B------:R-:W-:Y:S01]  /*0580*/  ISETP.NE.U32.AND P3, PT, RZ, c[0x0][0x204], PT ;  /* 0x00008100ff007a0c */ /* 0x000fe20003f65070 */
[----:B------:R-:W-:Y:S02]  /*0590*/  ULEA.HI.X.SX32 UR5, UR5, UR12, 0x1, UP0 ;  /* 0x0000000c05057291 */ /* 0x000fe400080f0e3f */
[----:B------:R-:W-:-:S04]  /*05a0*/  UISETP.LT.U32.AND UP0, UPT, UR6, UR8, UPT ;  /* 0x000000080600728c */ /* 0x000fc8000bf01070 */
[----:B------:R-:W-:Y:S02]  /*05b0*/  UISETP.LT.AND.EX UP0, UPT, UR5, UR9, UPT, UP0 ;  /* 0x000000090500728c */ /* 0x000fe4000bf01300 */
[----:B------:R0:W1:Y:S02]  /*05c0*/  @P1 MUFU.RSQ R7, R14 ;  /* 0x0000000e00071308 */ /* 0x0000640000001400 */
[----:B------:R-:W-:Y:S01]  /*05d0*/  USEL UR6, UR6, UR8, UP0 ;  /* 0x0000000806067287 */ /* 0x000fe20008000000 */
[----:B------:R-:W-:-:S03]  /*05e0*/  @P2 IADD3 R11, R11, 0x1, RZ ;  /* 0x000000010b0b2810 */ /* 0x000fc60007ffe0ff */
[----:B------:R-:W-:Y:S01]  /*05f0*/  UISETP.GE.AND UP0, UPT, UR4, UR6, UPT ;  /* 0x000000060400728c */ /* 0x000fe2000bf06270 */
[----:B------:R-:W-:Y:S02]  /*0600*/  SEL R9, R10, R11, !P3 ;  /* 0x0000000b0a097207 */ /* 0x000fe40005800000 */
[----:B------:R-:W-:Y:S02]  /*0610*/  CS2R R10, SRZ ;  /* 0x00000000000a7805 */ /* 0x000fe4000001ff00 */
        /* <DEDUP_REMOVED lines=9> */
[----:B------:R-:W-:Y:S01]  /*06b0*/  IMAD.WIDE.U32 R12, R15, c[0x0][0x1e8], R12 ;  /* 0x00007a000f0c7a25 */ /* 0x000fe200078e000c */
[----:B------:R-:W-:Y:S01]  /*06c0*/  ULDC.U8 UR8, c[0x0][0x1f4] ;  /* 0x00007d0000087ab9 */ /* 0x000fe20000000000 */
[----:B------:R-:W-:Y:S01]  /*06d0*/  CS2R R32, SRZ ;  /* 0x0000000000207805 */ /* 0x000fe2000001ff00 */
[----:B------:R-:W-:Y:S01]  /*06e0*/  UISETP.NE.U32.AND UP0, UPT, UR5, 0x1, UPT ;  /* 0x000000010500788c */ /* 0x000fe2000bf05070 */
[----:B------:R-:W-:Y:S01]  /*06f0*/  IMAD R10, R10, c[0x0][0x1e8], RZ ;  /* 0x00007a000a0a7a24 */ /* 0x000fe200078e02ff */
[----:B------:R-:W-:Y:S01]  /*0700*/  ISETP.NE.AND P1, PT, R11, UR7, PT ;  /* 0x000000070b007c0c */ /* 0x000fe2000bf25270 */
[----:B------:R-:W-:Y:S01]  /*0710*/  IMAD.MOV.U32 R26, RZ, RZ, RZ ;  /* 0x000000ffff1a7224 */ /* 0x000fe200078e00ff */
[----:B------:R-:W-:Y:S01]  /*0720*/  MOV R35, RZ ;  /* 0x000000ff00237202 */ /* 0x000fe20000000f00 */
[----:B------:R-:W-:Y:S01]  /*0730*/  IMAD R15, R15, c[0x0][0x1ec], R10 ;  /* 0x00007b000f0f7a24 */ /* 0x000fe200078e020a */
[----:B------:R-:W-:Y:S01]  /*0740*/  PLOP3.LUT P2, PT, PT, PT, UP0, 0x80, 0x0 ;  /* 0x000000000000781c */ /* 0x000fe20003f4f008 */
[----:B------:R-:W-:-:S03]  /*0750*/  CS2R R10, SRZ ;  /* 0x00000000000a7805 */ /* 0x000fc6000001ff00 */
[----:B------:R-:W-:-:S09]  /*0760*/  IADD3 R15, R13, R15, RZ ;  /* 0x0000000f0d0f7210 */ /* 0x000fd20007ffe0ff */
[----:B------:R-:W-:Y:S05]  /*0770*/  @P2 BRA `(.L_x_1246) ;  /* 0x0000034000002947 */ /* 0x000fea0003800000 */
[----:B------:R-:W-:Y:S01]  /*0780*/  IMAD.U32 R16, RZ, RZ, UR12 ;  /* 0x0000000cff107e24 */ /* 0x000fe2000f8e00ff */
[----:B------:R-:W-:Y:S01]  /*0790*/  MOV R11, UR4 ;  /* 0x00000004000b7c02 */ /* 0x000fe20008000f00 */
[----:B------:R-:W-:Y:S01]  /*07a0*/  IMAD.U32 R17, RZ, RZ, UR4 ;  /* 0x00000004ff117e24 */ /* 0x000fe2000f8e00ff */
[----:B------:R-:W-:Y:S01]  /*07b0*/  @!P0 MOV R14, R12 ;  /* 0x0000000c000e8202 */ /* 0x000fe20000000f00 */
[----:B------:R-:W-:-:S04]  /*07c0*/  @!P0 IMAD R16, R16, c[0x0][0x1d8], RZ ;  /* 0x0000760010108a24 */ /* 0x000fc800078e02ff */
        /* <DEDUP_REMOVED lines=23> */
[----:B------:R-:W1:Y:S08]  /*0940*/  @P2 MUFU.EX2 R18, R18 ;  /* 0x0000001200122308 */ /* 0x000e700000000800 */
[----:B------:R-:W0:Y:S01]  /*0950*/  @P2 MUFU.EX2 R22, R22 ;  /* 0x0000001600162308 */ /* 0x000e220000000800 */
[----:B-1----:R-:W-:-:S07]  /*0960*/  @P2 FADD.FTZ R19, R18, 1 ;  /* 0x3f80000012132421 */ /* 0x002fce0000010000 */
[----:B------:R-:W1:Y:S01]  /*0970*/  @P2 MUFU.RCP R19, R19 ;  /* 0x0000001300132308 */ /* 0x000e620000001000 */
[----:B0-----:R-:W-:-:S07]  /*0980*/  @P2 FADD.FTZ R20, R22, 1 ;  /* 0x3f80000016142421 */ /* 0x001fce0000010000 */
[----:B------:R-:W0:Y:S01]  /*0990*/  @P2 MUFU.RCP R20, R20 ;  /* 0x0000001400142308 */ /* 0x000e220000001000 */
[----:B-1----:R-:W-:Y:S02]  /*09a0*/  @P2 FADD.FTZ R23, -R19, 1 ;  /* 0x3f80000013172421 */ /* 0x002fe40000010100 */
[----:B---3--:R-:W-:Y:S02]  /*09b0*/  @P2 FMUL.FTZ R21, R16, R19 ;  /* 0x0000001310152220 */ /* 0x008fe40000410000 */
[----:B------:R-:W-:Y:S02]  /*09c0*/  @P2 FFMA.FTZ R10, R10, R23, 1 ;  /* 0x3f8000000a0a2423 */ /* 0x000fe40000010017 */
[----:B0-----:R-:W-:Y:S02]  /*09d0*/  @P2 FADD.FTZ R24, -R20, 1 ;  /* 0x3f80000014182421 */ /* 0x001fe40000010100 */
[----:B------:R-:W-:Y:S02]  /*09e0*/  @P2 FMUL.FTZ R16, R21, R10 ;  /* 0x0000000a15102220 */ /* 0x000fe40000410000 */
[----:B------:R-:W-:-:S02]  /*09f0*/  @P2 FFMA.FTZ R24, R11, R24, 1 ;  /* 0x3f8000000b182423 */ /* 0x000fc40000010018 */
[----:B------:R-:W-:Y:S02]  /*0a00*/  @P2 FMUL.FTZ R11, R17, R20 ;  /* 0x00000014110b2220 */ /* 0x000fe40000410000 */
[----:B------:R-:W-:Y:S02]  /*0a10*/  FMUL.FTZ R10, R16, R5 ;  /* 0x00000005100a7220 */ /* 0x000fe40000410000 */
[----:B------:R-:W-:Y:S02]  /*0a20*/  @P2 FMUL.FTZ R17, R11, R24 ;  /* 0x000000180b112220 */ /* 0x000fe40000410000 */
[----:B------:R-:W-:Y:S02]  /*0a30*/  FFMA.FTZ R11, R33, R10, RZ ;  /* 0x0000000a210b7223 */ /* 0x000fe400000100ff */
[----:B------:R-:W-:Y:S02]  /*0a40*/  FMUL.FTZ R32, R17, R3 ;  /* 0x0000000311207220 */ /* 0x000fe40000410000 */
[----:B------:R-:W-:-:S02]  /*0a50*/  FADD.FTZ R19, RZ, R10 ;  /* 0x0000000aff137221 */ /* 0x000fc40000010000 */
[----:B------:R-:W-:Y:S02]  /*0a60*/  FFMA.FTZ R11, R26, R32, R11 ;  /* 0x000000201a0b7223 */ /* 0x000fe4000001000b */
[----:B------:R-:W-:Y:S02]  /*0a70*/  FADD.FTZ R32, R32, R19 ;  /* 0x0000001320207221 */ /* 0x000fe40000010000 */
[----:B------:R-:W-:Y:S02]  /*0a80*/  FFMA.FTZ R33, R33, R16, RZ ;  /* 0x0000001021217223 */ /* 0x000fe400000100ff */
[----:B------:R-:W-:Y:S02]  /*0a90*/  FADD.FTZ R35, RZ, R16 ;  /* 0x00000010ff237221 */ /* 0x000fe40000010000 */
[----:B------:R-:W-:Y:S02]  /*0aa0*/  FFMA.FTZ R26, R26, R17, RZ ;  /* 0x000000111a1a7223 */ /* 0x000fe400000100ff */
[----:B------:R-:W-:-:S02]  /*0ab0*/  FADD.FTZ R10, RZ, R17 ;  /* 0x00000011ff0a7221 */ /* 0x000fc40000010000 */
.L_x_1246:
[----:B------:R-:W-:Y:S05]  /*0ac0*/  @!P1 BRA `(.L_x_1245) ;  /* 0x0000070000009947 */ /* 0x000fea0003800000 */
[----:B------:R-:W-:-:S04]  /*0ad0*/  UIADD3 UR4, UR4, 0x1, URZ ;  /* 0x0000000104047890 */ /* 0x000fc8000fffe03f */
[----:B------:R-:W-:-:S05]  /*0ae0*/  USHF.R.S32.HI UR7, URZ, 0x1f, UR4 ;  /* 0x0000001f3f077899 */ /* 0x000fca0008011404 */
.L_x_1247:
[----:B------:R-:W-:Y:S01]  /*0af0*/  IMAD.U32 R19, RZ, RZ, UR4 ;  /* 0x00000004ff137e24 */ /* 0x000fe2000f8e00ff */
[----:B------:R-:W-:Y:S01]  /*0b00*/  MOV R16, UR7 ;  /* 0x0000000700107c02 */ /* 0x000fe20008000f00 */
[----:B------:R-:W-:Y:S01]  /*0b10*/  CS2R R20, SRZ ;  /* 0x0000000000147805 */ /* 0x000fe2000001ff00 */
        /* <DEDUP_REMOVED lines=10> */
[----:B------:R-:W-:-:S04]  /*0bc0*/  @!P0 SHF.L.U64.HI R24, R16, 0x2, R17 ;  /* 0x0000000210188819 */ /* 0x000fc80000010211 */
[----:B------:R-:W-:-:S05]  /*0bd0*/  @!P0 IADD3.X R19, R24, c[0x0][0x184], RZ, P1, !PT ;  /* 0x0000610018138a10 */ /* 0x000fca0000ffe4ff */
[----:B------:R0:W2:Y:S01]  /*0be0*/  @!P0 LDG.E.64 R20, [R18.64] ;  /* 0x0000000a12148981 */ /* 0x0000a2000c1e1b00 */
[----:B------:R-:W-:Y:S01]  /*0bf0*/  IMAD.U32 R22, RZ, RZ, UR7 ;  /* 0x00000007ff167e24 */ /* 0x000fe2000f8e00ff */
[----:B------:R-:W-:Y:S01]  /*0c00*/  MOV R23, UR4 ;  /* 0x0000000400177c02 */ /* 0x000fe20008000f00 */
[----:B------:R-:W-:Y:S01]  /*0c10*/  @!P0 IMAD.MOV.U32 R17, RZ, RZ, R15 ;  /* 0x000000ffff118224 */ /* 0x000fe200078e000f */
[----:B------:R-:W-:Y:S01]  /*0c20*/  @!P0 MOV R16, R12 ;  /* 0x0000000c00108202 */ /* 0x000fe20000000f00 */
[----:B------:R-:W-:Y:S02]  /*0c30*/  IMAD.U32 R25, RZ, RZ, UR4 ;  /* 0x00000004ff197e24 */ /* 0x000fe4000f8e00ff */
[----:B------:R-:W-:Y:S02]  /*0c40*/  @!P0 IMAD R22, R22, c[0x0][0x1d8], RZ ;  /* 0x0000760016168a24 */ /* 0x000fe400078e02ff */
[----:B------:R-:W-:-:S04]  /*0c50*/  @!P0 IMAD.WIDE.U32 R16, R23, c[0x0][0x1d8], R16 ;  /* 0x0000760017108a25 */ /* 0x000fc800078e0010 */
[----:B------:R-:W-:Y:S01]  /*0c60*/  @!P0 IMAD R23, R25, c[0x0][0x1dc], R22 ;  /* 0x0000770019178a24 */ /* 0x000fe200078e0216 */
[----:B------:R-:W-:-:S03]  /*0c70*/  @!P0 SHF.L.U32 R25, R16, 0x2, RZ ;  /* 0x0000000210198819 */ /* 0x000fc600000006ff */
[----:B------:R-:W-:Y:S01]  /*0c80*/  @!P0 IMAD.IADD R17, R17, 0x1, R23 ;  /* 0x0000000111118824 */ /* 0x000fe200078e0217 */
[----:B------:R-:W-:Y:S01]  /*0c90*/  @!P0 IADD3 R30, P1, R25, c[0x0][0x180], RZ ;  /* 0x00006000191e8a10 */ /* 0x000fe20007f3e0ff */
[----:B------:R-:W-:-:S03]  /*0ca0*/  CS2R R22, SRZ ;  /* 0x0000000000167805 */ /* 0x000fc6000001ff00 */
[----:B0-----:R-:W-:-:S04]  /*0cb0*/  @!P0 SHF.L.U64.HI R18, R16, 0x2, R17 ;  /* 0x0000000210128819 */ /* 0x001fc80000010211 */
[----:B------:R-:W-:Y:S02]  /*0cc0*/  @!P0 IADD3.X R31, R18, c[0x0][0x184], RZ, P1, !PT ;  /* 0x00006100121f8a10 */ /* 0x000fe40000ffe4ff */
[----:B------:R-:W-:Y:S01]  /*0cd0*/  @!P0 IADD3 R28, P1, R28, c[0x0][0x178], RZ ;  /* 0x00005e001c1c8a10 */ /* 0x000fe20007f3e0ff */
[----:B------:R-:W-:Y:S02]  /*0ce0*/  CS2R R16, SRZ ;  /* 0x0000000000107805 */ /* 0x000fe4000001ff00 */
[----:B------:R0:W3:Y:S01]  /*0cf0*/  @!P0 LDG.E.64 R22, [R30.64] ;  /* 0x0000000a1e168981 */ /* 0x0000e2000c1e1b00 */
[----:B------:R-:W-:-:S05]  /*0d00*/  @!P0 IADD3.X R29, R24, c[0x0][0x17c], RZ, P1, !PT ;  /* 0x00005f00181d8a10 */ /* 0x000fca0000ffe4ff */
[----:B------:R1:W4:Y:S01]  /*0d10*/  @!P0 LDG.E.64 R16, [R28.64] ;  /* 0x0000000a1c108981 */ /* 0x000322000c1e1b00 */
[----:B------:R-:W-:-:S04]  /*0d20*/  @!P0 IADD3 R24, P1, R25, c[0x0][0x178], RZ ;  /* 0x00005e0019188a10 */ /* 0x000fc80007f3e0ff */
[----:B------:R-:W-:Y:S02]  /*0d30*/  @!P0 IADD3.X R25, R18, c[0x0][0x17c], RZ, P1, !PT ;  /* 0x00005f0012198a10 */ /* 0x000fe40000ffe4ff */
[----:B------:R-:W-:-:S06]  /*0d40*/  CS2R R18, SRZ ;  /* 0x0000000000127805 */ /* 0x000fcc000001ff00 */
[----:B------:R5:W4:Y:S01]  /*0d50*/  @!P0 LDG.E.64 R18, [R24.64] ;  /* 0x0000000a18128981 */ /* 0x000b22000c1e1b00 */
[----:B------:R-:W-:Y:S01]  /*0d60*/  ISETP.NE.AND P1, PT, RZ, UR8, PT ;  /* 0x00000008ff007c0c */ /* 0x000fe2000bf25270 */
[----:B------:R-:W-:Y:S02]  /*0d70*/  UIADD3 UR5, UR4, 0x1, URZ ;  /* 0x0000000104057890 */ /* 0x000fe4000fffe03f */
[----:B------:R-:W-:Y:S02]  /*0d80*/  UIADD3 UR4, UP1, UR4, 0x2, URZ ;  /* 0x0000000204047890 */ /* 0x000fe4000ff3e03f */
[----:B------:R-:W-:Y:S02]  /*0d90*/  UISETP.GE.AND UP0, UPT, UR5, UR6, UPT ;  /* 0x000000060500728c */ /* 0x000fe4000bf06270 */
[----:B------:R-:W-:Y:S01]  /*0da0*/  UIADD3.X UR7, URZ, UR7, URZ, UP1, !UPT ;  /* 0x000000073f077290 */ /* 0x000fe20008ffe43f */
[C---:B--2---:R-:W-:Y:S02]  /*0db0*/  FADD.FTZ R20, -R8.reuse, R20 ;  /* 0x0000001408147221 */ /* 0x044fe40000010100 */
[----:B-1----:R-:W-:-:S02]  /*0dc0*/  FADD.FTZ R28, -R8, R21 ;  /* 0x00000015081c7221 */ /* 0x002fc40000010100 */
[-C--:B------:R-:W-:Y:S02]  /*0dd0*/  FMUL.FTZ R20, R20, R7.reuse ;  /* 0x0000000714147220 */ /* 0x080fe40000410000 */
[----:B------:R-:W-:Y:S02]  /*0de0*/  FMUL.FTZ R21, R28, R7 ;  /* 0x000000071c157220 */ /* 0x000fe40000410000 */
[----:B0-----:R-:W-:Y:S02]  /*0df0*/  @P1 FFMA.FTZ R30, R20, R5, R6 ;  /* 0x00000005141e1223 */ /* 0x001fe40000010006 */
[----:B------:R-:W-:Y:S02]  /*0e00*/  @P1 FFMA.FTZ R28, R21, R3, R4 ;  /* 0x00000003151c1223 */ /* 0x000fe40000010004 */
[----:B------:R-:W-:Y:S02]  /*0e10*/  @P1 FMUL.FTZ R31, R30, -1.4426950216293334961 ;  /* 0xbfb8aa3b1e1f1820 */ /* 0x000fe40000410000 */
[----:B-----5:R-:W-:-:S04]  /*0e20*/  @P1 FMUL.FTZ R24, R28, -1.4426950216293334961 ;  /* 0xbfb8aa3b1c181820 */ /* 0x020fc80000410000 */
[----:B------:R-:W0:Y:S08]  /*0e30*/  @P1 MUFU.EX2 R31, R31 ;  /* 0x0000001f001f1308 */ /* 0x000e300000000800 */
[----:B------:R-:W1:Y:S01]  /*0e40*/  @P1 MUFU.EX2 R24, R24 ;  /* 0x0000001800181308 */ /* 0x000e620000000800 */
[C---:B---3--:R-:W-:Y:S02]  /*0e50*/  FADD.FTZ R23, -R8.reuse, R23 ;  /* 0x0000001708177221 */ /* 0x048fe40000010100 */
[----:B------:R-:W-:-:S02]  /*0e60*/  FADD.FTZ R22, -R8, R22 ;  /* 0x0000001608167221 */ /* 0x000fc40000010100 */
[----:B0-----:R-:W-:Y:S02]  /*0e70*/  @P1 FADD.FTZ R29, R31, 1 ;  /* 0x3f8000001f1d1421 */ /* 0x001fe40000010000 */
[----:B------:R-:W-:-:S04]  /*0e80*/  FMUL.FTZ R25, R22, R7 ;  /* 0x0000000716197220 */ /* 0x000fc80000410000 */
[----:B------:R-:W0:Y:S01]  /*0e90*/  @P1 MUFU.RCP R29, R29 ;  /* 0x0000001d001d1308 */ /* 0x000e220000001000 */
[----:B-1----:R-:W-:Y:S02]  /*0ea0*/  @P1 FADD.FTZ R34, R24, 1 ;  /* 0x3f80000018221421 */ /* 0x002fe40000010000 */
[----:B------:R-:W-:Y:S02]  /*0eb0*/  FMUL.FTZ R24, R23, R7 ;  /* 0x0000000717187220 */ /* 0x000fe40000410000 */
[----:B------:R-:W-:Y:S02]  /*0ec0*/  @P1 FFMA.FTZ R22, R25, R5, R6 ;  /* 0x0000000519161223 */ /* 0x000fe40000010006 */
[----:B------:R-:W-:Y:S02]  /*0ed0*/  @P1 FFMA.FTZ R23, R24, R3, R4 ;  /* 0x0000000318171223 */ /* 0x000fe40000010004 */
[----:B0-----:R-:W-:Y:S02]  /*0ee0*/  @P1 FADD.FTZ R37, -R29, 1 ;  /* 0x3f8000001d251421 */ /* 0x001fe40000010100 */
[----:B----4-:R-:W-:-:S02]  /*0ef0*/  @P1 FMUL.FTZ R31, R16, R29 ;  /* 0x0000001d101f1220 */ /* 0x010fc40000410000 */
[----:B------:R-:W-:Y:S02]  /*0f00*/  @P1 FFMA.FTZ R36, R30, R37, 1 ;  /* 0x3f8000001e241423 */ /* 0x000fe40000010025 */
[----:B------:R-:W0:Y:S02]  /*0f10*/  @P1 MUFU.RCP R30, R34 ;  /* 0x00000022001e1308 */ /* 0x000e240000001000 */
[----:B------:R-:W-:Y:S02]  /*0f20*/  @P1 FMUL.FTZ R16, R31, R36 ;  /* 0x000000241f101220 */ /* 0x000fe40000410000 */
[----:B------:R-:W-:Y:S02]  /*0f30*/  @P1 FMUL.FTZ R31, R23, -1.4426950216293334961 ;  /* 0xbfb8aa3b171f1820 */ /* 0x000fe40000410000 */
[----:B------:R-:W-:Y:S02]  /*0f40*/  @P1 FMUL.FTZ R36, R22, -1.4426950216293334961 ;  /* 0xbfb8aa3b16241820 */ /* 0x000fe40000410000 */
[----:B------:R-:W-:-:S02]  /*0f50*/  FADD.FTZ R35, R16, R35 ;  /* 0x0000002310237221 */ /* 0x000fc40000010000 */
[----:B------:R-:W1:Y:S01]  /*0f60*/  @P1 MUFU.EX2 R29, R36 ;  /* 0x00000024001d1308 */ /* 0x000e620000000800 */
[----:B------:R-:W-:Y:S02]  /*0f70*/  FFMA.FTZ R33, R20, R16, R33 ;  /* 0x0000001014217223 */ /* 0x000fe40000010021 */
[----:B0-----:R-:W-:-:S05]  /*0f80*/  @P1 FADD.FTZ R37, -R30, 1 ;  /* 0x3f8000001e251421 */ /* 0x001fca0000010100 */
[----:B------:R-:W0:Y:S01]  /*0f90*/  @P1 MUFU.EX2 R31, R31 ;  /* 0x0000001f001f1308 */ /* 0x000e220000000800 */
[----:B------:R-:W-:Y:S02]  /*0fa0*/  @P1 FMUL.FTZ R30, R17, R30 ;  /* 0x0000001e111e1220 */ /* 0x000fe40000410000 */
[----:B------:R-:W-:-:S04]  /*0fb0*/  @P1 FFMA.FTZ R37, R28, R37, 1 ;  /* 0x3f8000001c251423 */ /* 0x000fc80000010025 */
[----:B------:R-:W-:Y:S02]  /*0fc0*/  @P1 FMUL.FTZ R17, R30, R37 ;  /* 0x000000251e111220 */ /* 0x000fe40000410000 */
[----:B-1----:R-:W-:Y:S02]  /*0fd0*/  @P1 FADD.FTZ R29, R29, 1 ;  /* 0x3f8000001d1d1421 */ /* 0x002fe40000010000 */
[----:B------:R-:W-:Y:S02]  /*0fe0*/  FADD.FTZ R10, R17, R10 ;  /* 0x0000000a110a7221 */ /* 0x000fe40000010000 */
[----:B------:R-:W-:Y:S02]  /*0ff0*/  FFMA.FTZ R26, R21, R17, R26 ;  /* 0x00000011151a7223 */ /* 0x000fe4000001001a */
[----:B------:R-:W1:Y:S01]  /*1000*/  @P1 MUFU.RCP R29, R29 ;  /* 0x0000001d001d1308 */ /* 0x000e620000001000 */
[----:B0-----:R-:W-:Y:S02]  /*1010*/  @P1 FADD.FTZ R28, R31, 1 ;  /* 0x3f8000001f1c1421 */ /* 0x001fe40000010000 */
[----:B------:R-:W-:-:S02]  /*1020*/  FMUL.FTZ R31, R16, R5 ;  /* 0x00000005101f7220 */ /* 0x000fc40000410000 */
[----:B------:R-:W-:Y:S02]  /*1030*/  FMUL.FTZ R17, R17, R3 ;  /* 0x0000000311117220 */ /* 0x000fe40000410000 */
[----:B------:R-:W-:Y:S01]  /*1040*/  FFMA.FTZ R16, R20, R31, R11 ;  /* 0x0000001f14107223 */ /* 0x000fe2000001000b */
[----:B------:R-:W0:Y:S01]  /*1050*/  @P1 MUFU.RCP R28, R28 ;  /* 0x0000001c001c1308 */ /* 0x000e220000001000 */
[----:B------:R-:W-:Y:S02]  /*1060*/  FADD.FTZ R32, R31, R32 ;  /* 0x000000201f207221 */ /* 0x000fe40000010000 */
[----:B------:R-:W-:Y:S02]  /*1070*/  FFMA.FTZ R16, R21, R17, R16 ;  /* 0x0000001115107223 */ /* 0x000fe40000010010 */
[----:B------:R-:W-:Y:S02]  /*1080*/  FADD.FTZ R30, R17, R32 ;  /* 0x00000020111e7221 */ /* 0x000fe40000010000 */
[----:B-1----:R-:W-:-:S02]  /*1090*/  @P1 FADD.FTZ R11, -R29, 1 ;  /* 0x3f8000001d0b1421 */ /* 0x002fc40000010100 */
[----:B------:R-:W-:Y:S02]  /*10a0*/  @P1 FMUL.FTZ R29, R18, R29 ;  /* 0x0000001d121d1220 */ /* 0x000fe40000410000 */
[----:B------:R-:W-:Y:S02]  /*10b0*/  @P1 FFMA.FTZ R22, R22, R11, 1 ;  /* 0x3f80000016161423 */ /* 0x000fe4000001000b */
[----:B0-----:R-:W-:Y:S02]  /*10c0*/  @P1 FADD.FTZ R20, -R28, 1 ;  /* 0x3f8000001c141421 */ /* 0x001fe40000010100 */
[----:B------:R-:W-:Y:S02]  /*10d0*/  @P1 FMUL.FTZ R28, R19, R28 ;  /* 0x0000001c131c1220 */ /* 0x000fe40000410000 */
[----:B------:R-:W-:Y:S02]  /*10e0*/  @P1 FFMA.FTZ R23, R23, R20, 1 ;  /* 0x3f80000017171423 */ /* 0x000fe40000010014 */
[----:B------:R-:W-:-:S02]  /*10f0*/  @P1 FMUL.FTZ R18, R29, R22 ;  /* 0x000000161d121220 */ /* 0x000fc40000410000 */
[----:B------:R-:W-:Y:S01]  /*1100*/  @P1 FMUL.FTZ R19, R28, R23 ;  /* 0x000000171c131220 */ /* 0x000fe20000410000 */
[----:B------:R-:W-:Y:S01]  /*1110*/  PLOP3.LUT P1, PT, PT, PT, UP0, 0x80, 0x0 ;  /* 0x000000000000781c */ /* 0x000fe20003f2f008 */
[----:B------:R-:W-:Y:S02]  /*1120*/  FMUL.FTZ R11, R18, R5 ;  /* 0x00000005120b7220 */ /* 0x000fe40000410000 */
[C---:B------:R-:W-:Y:S02]  /*1130*/  FFMA.FTZ R33, R25.reuse, R18, R33 ;  /* 0x0000001219217223 */ /* 0x040fe40000010021 */
[----:B------:R-:W-:Y:S02]  /*1140*/  FFMA.FTZ R25, R25, R11, R16 ;  /* 0x0000000b19197223 */ /* 0x000fe40000010010 */
[----:B------:R-:W-:Y:S02]  /*1150*/  FMUL.FTZ R32, R19, R3 ;  /* 0x0000000313207220 */ /* 0x000fe40000410000 */
[----:B------:R-:W-:-:S02]  /*1160*/  FADD.FTZ R17, R30, R11 ;  /* 0x0000000b1e117221 */ /* 0x000fc40000010000 */
[----:B------:R-:W-:Y:S02]  /*1170*/  FFMA.FTZ R11, R24, R32, R25 ;  /* 0x00000020180b7223 */ /* 0x000fe40000010019 */
[----:B------:R-:W-:Y:S02]  /*1180*/  FADD.FTZ R35, R35, R18 ;  /* 0x0000001223237221 */ /* 0x000fe40000010000 */
[----:B------:R-:W-:Y:S02]  /*1190*/  FADD.FTZ R10, R10, R19 ;  /* 0x000000130a0a7221 */ /* 0x000fe40000010000 */
[----:B------:R-:W-:Y:S02]  /*11a0*/  FFMA.FTZ R26, R24, R19, R26 ;  /* 0x00000013181a7223 */ /* 0x000fe4000001001a */
[----:B------:R-:W-:Y:S01]  /*11b0*/  FADD.FTZ R32, R32, R17 ;  /* 0x0000001120207221 */ /* 0x000fe20000010000 */
[----:B------:R-:W-:Y:S05]  /*11c0*/  @!P1 BRA `(.L_x_1247) ;  /* 0xfffff92000009947 */ /* 0x000fea000383ffff */
.L_x_1245:
[----:B01----:R-:W-:Y:S01]  /*11d0*/  ISETP.NE.AND P0, PT, R27, RZ, PT ;  /* 0x000000ff1b00720c */ /* 0x003fe20003f05270 */
        /* <DEDUP_REMOVED lines=19> */
.L_x_1254:
        /* <DEDUP_REMOVED lines=49> */
[----:B------:R0:W3:Y:S01]  /*1620*/  SHFL.UP PT, R2, R5, 0x1, RZ ;  /* 0x0420000005027989 */ /* 0x0000e200000e00ff */
[----:B-1----:R-:W-:Y:S02]  /*1630*/  FADD.FTZ R8, R7, R8 ;  /* 0x0000000807087221 */ /* 0x002fe40000010000 */
[----:B--2---:R-:W-:-:S03]  /*1640*/  FADD.FTZ R3, R6, R3 ;  /* 0x0000000306037221 */ /* 0x004fc60000010000 */
[----:B------:R-:W-:Y:S02]  /*1650*/  @P1 FSEL R7, R8, R7, !P0 ;  /* 0x0000000708071208 */ /* 0x000fe40004000000 */
[----:B------:R-:W-:-:S03]  /*1660*/  @P1 FSEL R6, R3, R6, !P0 ;  /* 0x0000000603061208 */ /* 0x000fc60004000000 */
[----:B------:R0:W1:Y:S04]  /*1670*/  SHFL.UP PT, R3, R7, 0x1, RZ ;  /* 0x0420000007037989 */ /* 0x00006800000e00ff */
[----:B------:R0:W2:Y:S02]  /*1680*/  SHFL.UP PT, R8, R6, 0x1, RZ ;  /* 0x0420000006087989 */ /* 0x0000a400000e00ff */
.L_x_1255:
[----:B------:R-:W4:Y:S01]  /*1690*/  LDS.64 R12, [R4+0x10] ;  /* 0x00001000040c7984 */ /* 0x000f220000000a00 */
[----:B------:R-:W-:Y:S02]  /*16a0*/  ISETP.NE.AND P1, PT, R0, RZ, PT ;  /* 0x000000ff0000720c */ /* 0x000fe40003f25270 */
[----:B------:R-:W-:Y:S01]  /*16b0*/  PLOP3.LUT P0, PT, PT, PT, PT, 0x80, 0x0 ;  /* 0x000000000000781c */ /* 0x000fe20003f0f070 */
[----:B------:R-:W5:Y:S04]  /*16c0*/  LDS.64 R14, [R4+0x18] ;  /* 0x00001800040e7984 */ /* 0x000f680000000a00 */
[----:B0-----:R-:W0:Y:S06]  /*16d0*/  LDS.64 R6, [R4+0x20] ;  /* 0x0000200004067984 */ /* 0x001e2c0000000a00 */
[----:B----4-:R-:W-:-:S02]  /*16e0*/  @P1 ISETP.NE.AND P2, PT, R12, RZ, PT ;  /* 0x000000ff0c00120c */ /* 0x010fc40003f45270 */
[----:B---3--:R-:W-:Y:S02]  /*16f0*/  @P1 IADD3 R12, R12, R2, RZ ;  /* 0x000000020c0c1210 */ /* 0x008fe40007ffe0ff */
[----:B------:R-:W-:Y:S02]  /*1700*/  @P1 PLOP3.LUT P0, PT, P2, PT, PT, 0x80, 0x0 ;  /* 0x000000000000181c */ /* 0x000fe4000170f070 */
[C---:B-----5:R-:W-:Y:S01]  /*1710*/  ISETP.NE.AND P2, PT, R15.reuse, RZ, PT ;  /* 0x000000ff0f00720c */ /* 0x060fe20003f45270 */
[----:B------:R-:W-:-:S10]  /*1720*/  IMAD.IADD R15, R15, 0x1, R12 ;  /* 0x000000010f0f7824 */ /* 0x000fd400078e020c */
[----:B--2---:R-:W-:Y:S02]  /*1730*/  @!P0 FADD.FTZ R14, R14, R8 ;  /* 0x000000080e0e8221 */ /* 0x004fe40000010000 */
[----:B-1----:R-:W-:Y:S02]  /*1740*/  @!P0 FADD.FTZ R13, R13, R3 ;  /* 0x000000030d0d8221 */ /* 0x002fe40000010000 */
[----:B0-----:R-:W-:Y:S01]  /*1750*/  @!P2 FADD.FTZ R7, R7, R14 ;  /* 0x0000000e0707a221 */ /* 0x001fe20000010000 */
[----:B------:R0:W-:Y:S01]  /*1760*/  STS.64 [R4+0x18], R14 ;  /* 0x0000180e04007388 */ /* 0x0001e20000000a00 */
[----:B------:R-:W-:-:S03]  /*1770*/  @!P2 FADD.FTZ R6, R6, R13 ;  /* 0x0000000d0606a221 */ /* 0x000fc60000010000 */
[----:B------:R0:W-:Y:S04]  /*1780*/  STS.64 [R4+0x10], R12 ;  /* 0x0000100c04007388 */ /* 0x0001e80000000a00 */
[----:B------:R0:W-:Y:S02]  /*1790*/  STS.64 [R4+0x20], R6 ;  /* 0x0000200604007388 */ /* 0x0001e40000000a00 */
.L_x_1249:
[----:B0-----:R-:W-:Y:S05]  /*17a0*/  BSYNC B0 ;  /* 0x0000000000007941 */ /* 0x001fea0003800000 */
.L_x_1248:
        /* <DEDUP_REMOVED lines=34> */
.L_x_1253:
[----:B------:R-:W-:Y:S05]  /*19d0*/  BSYNC B0 ;  /* 0x0000000000007941 */ /* 0x000fea0003800000 */
.L_x_1252:
        /* <DEDUP_REMOVED lines=23> */
.L_x_1250:
[----:B------:R-:W-:Y:S01]  /*1b50*/  HFMA2.MMA R11, -RZ, RZ, 0, 0 ;  /* 0x00000000ff0b7435 */ /* 0x000fe200000001ff */
[----:B------:R-:W-:Y:S01]  /*1b60*/  MOV R13, R5 ;  /* 0x00000005000d7202 */ /* 0x000fe20000000f00 */
[----:B------:R-:W-:Y:S01]  /*1b70*/  IMAD.MOV.U32 R12, RZ, RZ, 0x1 ;  /* 0x00000001ff0c7424 */ /* 0x000fe200078e00ff */
[----:B------:R-:W-:Y:S01]  /*1b80*/  MOV R6, 0x1bb0 ;  /* 0x00001bb000067802 */ /* 0x000fe20000000f00 */
[----:B------:R-:W-:-:S02]  /*1b90*/  IMAD.MOV.U32 R8, RZ, RZ, -0x1 ;  /* 0xffffffffff087424 */ /* 0x000fc400078e00ff */
[----:B------:R-:W-:Y:S05]  /*1ba0*/  CALL.REL.NOINC `($__internal_12_$__cuda_sm70_shflsync_up) ;  /* 0x000009a000007944 */ /* 0x000fea0003c00000 */
[----:B-1----:R-:W-:Y:S01]  /*1bb0*/  MOV R14, R8 ;  /* 0x00000008000e7202 */ /* 0x002fe20000000f00 */
[----:B0-----:R-:W-:Y:S05]  /*1bc0*/  BRA `(.L_x_1254) ;  /* 0xfffff74000007947 */ /* 0x001fea000383ffff */
.L_x_1251:
[----:B------:R-:W-:Y:S01]  /*1bd0*/  HFMA2.MMA R12, -RZ, RZ, 0, 5.9604644775390625e-08 ;  /* 0x00000001ff0c7435 */ /* 0x000fe200000001ff */
[----:B------:R-:W-:Y:S01]  /*1be0*/  IMAD.MOV.U32 R13, RZ, RZ, R2 ;  /* 0x000000ffff0d7224 */ /* 0x000fe200078e0002 */
[----:B------:R-:W-:Y:S01]  /*1bf0*/  MOV R8, 0xffffffff ;  /* 0xffffffff00087802 */ /* 0x000fe20000000f00 */
[----:B------:R-:W-:Y:S01]  /*1c00*/  IMAD.MOV.U32 R11, RZ, RZ, RZ ;  /* 0x000000ffff0b7224 */ /* 0x000fe200078e00ff */
[----:B------:R-:W-:-:S02]  /*1c10*/  MOV R6, 0x1c30 ;  /* 0x00001c3000067802 */ /* 0x000fc40000000f00 */
[----:B012---:R-:W-:Y:S05]  /*1c20*/  CALL.REL.NOINC `($__internal_12_$__cuda_sm70_shflsync_up) ;  /* 0x0000092000007944 */ /* 0x007fea0003c00000 */
[----:B0-----:R-:W-:Y:S01]  /*1c30*/  HFMA2.MMA R11, -RZ, RZ, 0, 0 ;  /* 0x00000000ff0b7435 */ /* 0x001fe200000001ff */
[----:B-1----:R-:W-:Y:S01]  /*1c40*/  IMAD.MOV.U32 R15, RZ, RZ, R8 ;  /* 0x000000ffff0f7224 */ /* 0x002fe200078e0008 */
[----:B------:R-:W-:Y:S01]  /*1c50*/  MOV R13, R3 ;  /* 0x00000003000d7202 */ /* 0x000fe20000000f00 */
[----:B------:R-:W-:Y:S01]  /*1c60*/  IMAD.MOV.U32 R12, RZ, RZ, 0x1 ;  /* 0x00000001ff0c7424 */ /* 0x000fe200078e00ff */
[----:B------:R-:W-:Y:S01]  /*1c70*/  MOV R6, 0x1ca0 ;  /* 0x00001ca000067802 */ /* 0x000fe20000000f00 */
[----:B------:R-:W-:-:S02]  /*1c80*/  IMAD.MOV.U32 R8, RZ, RZ, -0x1 ;  /* 0xffffffffff087424 */ /* 0x000fc400078e00ff */
[----:B------:R-:W-:Y:S05]  /*1c90*/  CALL.REL.NOINC `($__internal_12_$__cuda_sm70_shflsync_up) ;  /* 0x000008b000007944 */ /* 0x000fea0003c00000 */
[----:B-1----:R-:W-:Y:S01]  /*1ca0*/  FADD.FTZ R6, R3, R8 ;  /* 0x0000000803067221 */ /* 0x002fe20000010000 */
[C---:B------:R-:W-:Y:S01]  /*1cb0*/  ISETP.NE.AND P0, PT, R5.reuse, RZ, PT ;  /* 0x000000ff0500720c */ /* 0x040fe20003f05270 */
[----:B------:R-:W-:Y:S01]  /*1cc0*/  FADD.FTZ R7, R2, R15 ;  /* 0x0000000f02077221 */ /* 0x000fe20000010000 */
[----:B------:R-:W-:Y:S01]  /*1cd0*/  IADD3 R14, R5, R14, RZ ;  /* 0x0000000e050e7210 */ /* 0x000fe20007ffe0ff */
[----:B0-----:R-:W-:Y:S01]  /*1ce0*/  IMAD.MOV.U32 R12, RZ, RZ, 0x2 ;  /* 0x00000002ff0c7424 */ /* 0x001fe200078e00ff */
        /* <DEDUP_REMOVED lines=10> */
[----:B------:R-:W-:Y:S05]  /*1d90*/  CALL.REL.NOINC `($__internal_12_$__cuda_sm70_shflsync_up) ;  /* 0x000007b000007944 */ /* 0x000fea0003c00000 */
[----:B0-----:R-:W-:Y:S01]  /*1da0*/  HFMA2.MMA R11, -RZ, RZ, 0, 0 ;  /* 0x00000000ff0b7435 */ /* 0x001fe200000001ff */
[----:B-1----:R-:W-:Y:S01]  /*1db0*/  IMAD.MOV.U32 R2, RZ, RZ, R8 ;  /* 0x000000ffff027224 */ /* 0x002fe200078e0008 */
[----:B------:R-:W-:Y:S01]  /*1dc0*/  MOV R13, R14 ;  /* 0x0000000e000d7202 */ /* 0x000fe20000000f00 */
[----:B------:R-:W-:Y:S01]  /*1dd0*/  IMAD.MOV.U32 R12, RZ, RZ, 0x2 ;  /* 0x00000002ff0c7424 */ /* 0x000fe200078e00ff */
[----:B------:R-:W-:Y:S01]  /*1de0*/  MOV R6, 0x1e10 ;  /* 0x00001e1000067802 */ /* 0x000fe20000000f00 */
[----:B------:R-:W-:Y:S02]  /*1df0*/  IMAD.MOV.U32 R8, RZ, RZ, -0x1 ;  /* 0xffffffffff087424 */ /* 0x000fe400078e00ff */
[----:B------:R-:W-:Y:S05]  /*1e00*/  CALL.REL.NOINC `($__internal_12_$__cuda_sm70_shflsync_up) ;  /* 0x0000074000007944 */ /* 0x000fea0003c00000 */
[----:B0-----:R-:W-:Y:S01]  /*1e10*/  HFMA2.MMA R12, -RZ, RZ, 0, 1.1920928955078125e-07 ;  /* 0x00000002ff0c7435 */ /* 0x001fe200000001ff */
[----:B-1----:R-:W-:Y:S01]  /*1e20*/  MOV R3, R8 ;  /* 0x0000000800037202 */ /* 0x002fe20000000f00 */
[----:B------:R-:W-:Y:S01]  /*1e30*/  IMAD.MOV.U32 R13, RZ, RZ, R5 ;  /* 0x000000ffff0d7224 */ /* 0x000fe200078e0005 */
[----:B------:R-:W-:Y:S01]  /*1e40*/  MOV R8, 0xffffffff ;  /* 0xffffffff00087802 */ /* 0x000fe20000000f00 */
[----:B------:R-:W-:Y:S01]  /*1e50*/  IMAD.MOV.U32 R11, RZ, RZ, RZ ;  /* 0x000000ffff0b7224 */ /* 0x000fe200078e00ff */
[----:B------:R-:W-:-:S02]  /*1e60*/  MOV R6, 0x1e80 ;  /* 0x00001e8000067802 */ /* 0x000fc40000000f00 */
[----:B------:R-:W-:Y:S05]  /*1e70*/  CALL.REL.NOINC `($__internal_12_$__cuda_sm70_shflsync_up) ;  /* 0x000006d000007944 */ /* 0x000fea0003c00000 */
        /* <DEDUP_REMOVED lines=12> */
[----:B------:R-:W-:Y:S05]  /*1f40*/  CALL.REL.NOINC `($__internal_12_$__cuda_sm70_shflsync_up) ;  /* 0x0000060000007944 */ /* 0x000fea0003c00000 */
[----:B0-----:R-:W-:Y:S01]  /*1f50*/  HFMA2.MMA R12, -RZ, RZ, 0, 2.384185791015625e-07 ;  /* 0x00000004ff0c7435 */ /* 0x001fe200000001ff */
[----:B-1----:R-:W-:Y:S01]  /*1f60*/  MOV R2, R8 ;  /* 0x0000000800027202 */ /* 0x002fe20000000f00 */
[----:B------:R-:W-:Y:S01]  /*1f70*/  IMAD.MOV.U32 R13, RZ, RZ, R14 ;  /* 0x000000ffff0d7224 */ /* 0x000fe200078e000e */
[----:B------:R-:W-:Y:S01]  /*1f80*/  MOV R8, 0xffffffff ;  /* 0xffffffff00087802 */ /* 0x000fe20000000f00 */
[----:B------:R-:W-:Y:S01]  /*1f90*/  IMAD.MOV.U32 R11, RZ, RZ, RZ ;  /* 0x000000ffff0b7224 */ /* 0x000fe200078e00ff */
[----:B------:R-:W-:-:S02]  /*1fa0*/  MOV R6, 0x1fc0 ;  /* 0x00001fc000067802 */ /* 0x000fc40000000f00 */
[----:B------:R-:W-:Y:S05]  /*1fb0*/  CALL.REL.NOINC `($__internal_12_$__cuda_sm70_shflsync_up) ;  /* 0x0000059000007944 */ /* 0x000fea0003c00000 */
[----:B0-----:R-:W-:Y:S01]  /*1fc0*/  HFMA2.MMA R11, -RZ, RZ, 0, 0 ;  /* 0x00000000ff0b7435 */ /* 0x001fe200000001ff */
[----:B-1----:R-:W-:Y:S01]  /*1fd0*/  IMAD.MOV.U32 R3, RZ, RZ, R8 ;  /* 0x000000ffff037224 */ /* 0x002fe200078e0008 */
[----:B------:R-:W-:Y:S01]  /*1fe0*/  MOV R13, R5 ;  /* 0x00000005000d7202 */ /* 0x000fe20000000f00 */
[----:B------:R-:W-:Y:S01]  /*1ff0*/  IMAD.MOV.U32 R12, RZ, RZ, 0x4 ;  /* 0x00000004ff0c7424 */ /* 0x000fe200078e00ff */
[----:B------:R-:W-:Y:S01]  /*2000*/  MOV R6, 0x2030 ;  /* 0x0000203000067802 */ /* 0x000fe20000000f00 */
[----:B------:R-:W-:-:S02]  /*2010*/  IMAD.MOV.U32 R8, RZ, RZ, -0x1 ;  /* 0xffffffffff087424 */ /* 0x000fc400078e00ff */
[----:B------:R-:W-:Y:S05]  /*2020*/  CALL.REL.NOINC `($__internal_12_$__cuda_sm70_shflsync_up) ;  /* 0x0000052000007944 */ /* 0x000fea0003c00000 */
        /* <DEDUP_REMOVED lines=20> */
[----:B0-----:R-:W-:Y:S01]  /*2170*/  HFMA2.MMA R12, -RZ, RZ, 0, 4.76837158203125e-07 ;  /* 0x00000008ff0c7435 */ /* 0x001fe200000001ff */
        /* <DEDUP_REMOVED lines=19> */
[----:B0-----:R-:W-:Y:S01]  /*22b0*/  HFMA2.MMA R12, -RZ, RZ, 0, 9.5367431640625e-07 ;  /* 0x00000010ff0c7435 */ /* 0x001fe200000001ff */
        /* <DEDUP_REMOVED lines=33> */
[----:B0-----:R-:W-:Y:S01]  /*24d0*/  HFMA2.MMA R12, -RZ, RZ, 0, 5.9604644775390625e-08 ;  /* 0x00000001ff0c7435 */ /* 0x001fe200000001ff */
[----:B-1----:R-:W-:Y:S01]  /*24e0*/  MOV R3, R8 ;  /* 0x0000000800037202 */ /* 0x002fe20000000f00 */
[----:B------:R-:W-:Y:S01]  /*24f0*/  IMAD.MOV.U32 R13, RZ, RZ, R5 ;  /* 0x000000ffff0d7224 */ /* 0x000fe200078e0005 */
[----:B------:R-:W-:Y:S01]  /*2500*/  MOV R8, 0xffffffff ;  /* 0xffffffff00087802 */ /* 0x000fe20000000f00 */
[----:B------:R-:W-:Y:S01]  /*2510*/  IMAD.MOV.U32 R11, RZ, RZ, RZ ;  /* 0x000000ffff0b7224 */ /* 0x000fe200078e00ff */
[----:B------:R-:W-:-:S02]  /*2520*/  MOV R6, 0x2540 ;  /* 0x0000254000067802 */ /* 0x000fc40000000f00 */
[----:B------:R-:W-:Y:S05]  /*2530*/  CALL.REL.NOINC `($__internal_12_$__cuda_sm70_shflsync_up) ;  /* 0x0000001000007944 */ /* 0x000fea0003c00000 */
[----:B01----:R-:W-:Y:S05]  /*2540*/  BRA `(.L_x_1255) ;  /* 0xfffff14000007947 */ /* 0x003fea000383ffff */
        .weak           $__internal_12_$__cuda_sm70_shflsync_up
        .type           $__internal_12_$__cuda_sm70_shflsync_up,@function
        .size           $__internal_12_$__cuda_sm70_shflsync_up,(.L_x_3095 - $__internal_12_$__cuda_sm70_shflsync_up)
$__internal_12_$__cuda_sm70_shflsync_up:
[----:B------:R-:W-:Y:S01]  /*2550*/  HFMA2.MMA R7, -RZ, RZ, 0, 0 ;  /* 0x00000000ff077435 */ /* 0x000fe200000001ff */
[----:B------:R-:W-:Y:S04]  /*2560*/  WARPSYNC R8 ;  /* 0x0000000800007348 */ /* 0x000fe80003800000 */
[----:B------:R0:W1:Y:S01]  /*2570*/  SHFL.UP PT, R8, R13, R12, R11 ;  /* 0x0400000c0d087389 */ /* 0x00006200000e000b */
[----:B------:R-:W-:Y:S05]  /*2580*/  RET.REL.NODEC R6 `(_Z30group_norm_nhwc_bwd_sum_kernelI11Fp32IOBf16WLi64EEv26Group_norm_nhwc_bwd_params) ;  /* 0xffffda7006007950 */ /* 0x000fea0003c3ffff */
.L_x_1256:
        /* <DEDUP_REMOVED lines=15> */
.L_x_3095:


//--------------------- .text._Z30group_norm_nhwc_bwd_sum_kernelI11Fp32IOBf16WLi128EEv26Group_norm_nhwc_bwd_params --------------------------
	.section	.text._Z30group_norm_nhwc_bwd_sum_kernelI11Fp32IOBf16WLi128EEv26Group_norm_nhwc_bwd_params,"ax",@progbits
	.sectioninfo	@"SHI_REGISTERS=40"
	.align	128
        .global         _Z30group_norm_nhwc_bwd_sum_kernelI11Fp32IOBf16WLi128EEv26Group_norm_nhwc_bwd_params
        .type           _Z30group_norm_nhwc_bwd_sum_kernelI11Fp32IOBf16WLi128EEv26Group_norm_nhwc_bwd_params,@function
        .size           _Z30group_norm_nhwc_bwd_sum_kernelI11Fp32IOBf16WLi128EEv26Group_norm_nhwc_bwd_params,(.L_x_3096 - _Z30group_norm_nhwc_bwd_sum_kernelI11Fp32IOBf16WLi128EEv26Group_norm_nhwc_bwd_params)
        .other          _Z30group_norm_nhwc_bwd_sum_kernelI11Fp32IOBf16WLi128EEv26Group_norm_nhwc_bwd_params,@"STO_CUDA_ENTRY STV_DEFAULT"
_Z30group_norm_nhwc_bwd_sum_kernelI11Fp32IOBf16WLi128EEv26Group_norm_nhwc_bwd_params:
.text._Z30group_norm_nhwc_bwd_sum_kernelI11Fp32IOBf16WLi128EEv26Group_norm_nhwc_bwd_params:
        /* <DEDUP_REMOVED lines=40> */
[----:B------:R-:W-:Y:S01]  /*0280*/  HFMA2.MMA R10, -RZ, RZ, 0, 0 ;  /* 0x00000000ff0a7435 */ /* 0x000fe200000001ff */
[----:B------:R-:W-:Y:S02]  /*0290*/  IMAD.MOV.U32 R29, RZ, RZ, RZ ;  /* 0x000000ffff1d7224 */ /* 0x000fe400078e00ff */
[----:B------:R-:W-:Y:S01]  /*02a0*/  IMAD.MOV.U32 R35, RZ, RZ, RZ ;  /* 0x000000ffff237224 */ /* 0x000fe200078e00ff */
        /* <DEDUP_REMOVED lines=13> */
[----:B------:R-:W-:-:S03]  /*0380*/  CS2R R8, SRZ ;  /* 0x0000000000087805 */ /* 0x000fc6000001ff00 */
        /* <DEDUP_REMOVED lines=25> */
[----:B------:R-:W-:Y:S02]  /*0520*/  SHF.L.U32 R16, R18, 0x1, RZ ;  /* 0x0000000112107819 */ /* 0x000fe400000006ff */
[----:B------:R-:W-:Y:S02]  /*0530*/  ISETP.NE.AND P1, PT, RZ, UR4, PT ;  /* 0x00000004ff007c0c */ /* 0x000fe4000bf25270 */
[----:B------:R-:W-:-:S02]  /*0540*/  IADD3 R14, P3, R16, c[0x0][0x188], RZ ;  /* 0x00006200100e7a10 */ /* 0x000fc40007f7e0ff */
[----:B0-----:R-:W-:-:S04]  /*0550*/  SHF.L.U64.HI R3, R18, 0x1, R19 ;  /* 0x0000000112037819 */ /* 0x001fc80000010213 */
[----:B------:R-:W-:-:S05]  /*0560*/  IADD3.X R15, R3, c[0x0][0x18c], RZ, P3, !PT ;  /* 0x00006300030f7a10 */ /* 0x000fca0001ffe4ff */
        /* <DEDUP_REMOVED lines=10> */
.L_x_1258:
[----:B------:R-:W-:Y:S05]  /*0610*/  BSYNC B0 ;  /* 0x0000000000007941 */ /* 0x000fea0003800000 */
.L_x_1257:
[----:B0-----:R-:W-:Y:S01]  /*0620*/  HFMA2.MMA R3, -RZ, RZ, 0, 0 ;  /* 0x00000000ff037435 */ /* 0x001fe200000001ff */
[----:B------:R-:W-:Y:S01]  /*0630*/  IMAD.MOV.U32 R4, RZ, RZ, RZ ;  /* 0x000000ffff047224 */ /* 0x000fe200078e00ff */
[----:B------:R-:W-:Y:S05]  /*0640*/  @P2 BRA `(.L_x_1259) ;  /* 0x0000166000002947 */ /* 0x000fea0003800000 */
[----:B------:R-:W-:Y:S01]  /*0650*/  ULDC.U8 UR4, c[0x0][0x1f4] ;  /* 0x00007d0000047ab9 */ /* 0x000fe20000000000 */
[----:B------:R-:W-:Y:S01]  /*0660*/  SHF.R.S32.HI R3, RZ, 0x1f, R13 ;  /* 0x0000001fff037819 */ /* 0x000fe2000001140d */
[----:B------:R-:W-:Y:S01]  /*0670*/  IMAD.WIDE.U32 R30, R13, c[0x0][0x1e8], R18 ;  /* 0x00007a000d1e7a25 */ /* 0x000fe200078e0012 */
[----:B------:R-:W-:Y:S02]  /*0680*/  ISETP.NE.AND P1, PT, RZ, UR4, PT ;  /* 0x00000004ff007c0c */ /* 0x000fe4000bf25270 */
[----:B------:R-:W-:Y:S01]  /*0690*/  IADD3 R6, -R32, -0x2, RZ ;  /* 0xfffffffe20067810 */ /* 0x000fe20007ffe1ff */
[----:B------:R-:W-:Y:S01]  /*06a0*/  IMAD R4, R3, c[0x0][0x1e8], RZ ;  /* 0x00007a0003047a24 */ /* 0x000fe200078e02ff */
[----:B------:R-:W-:Y:S01]  /*06b0*/  LOP3.LUT R3, RZ, R11, RZ, 0x33, !PT ;  /* 0x0000000bff037212 */ /* 0x000fe200078e33ff */
[----:B------:R-:W-:-:S02]  /*06c0*/  IMAD.MOV.U32 R25, RZ, RZ, R32 ;  /* 0x000000ffff197224 */ /* 0x000fc400078e0020 */
[----:B------:R-:W-:Y:S01]  /*06d0*/  IMAD R13, R13, c[0x0][0x1ec], R4 ;  /* 0x00007b000d0d7a24 */ /* 0x000fe200078e0204 */
[----:B------:R-:W-:-:S03]  /*06e0*/  IADD3 R4, -R32, R11, RZ ;  /* 0x0000000b20047210 */ /* 0x000fc60007ffe1ff */
[----:B------:R-:W-:Y:S02]  /*06f0*/  IMAD.IADD R13, R31, 0x1, R13 ;  /* 0x000000011f0d7824 */ /* 0x000fe400078e020d */
[----:B------:R-:W-:Y:S05]  /*0700*/  @!P1 BRA `(.L_x_1260) ;  /* 0x00000a3000009947 */ /* 0x000fea0003800000 */
[----:B------:R-:W-:Y:S01]  /*0710*/  LOP3.LUT R4, R4, 0x1, RZ, 0xc0, !PT ;  /* 0x0000000104047812 */ /* 0x000fe200078ec0ff */
[----:B------:R-:W-:Y:S01]  /*0720*/  IMAD.MOV.U32 R9, RZ, RZ, RZ ;  /* 0x000000ffff097224 */ /* 0x000fe200078e00ff */
[----:B------:R-:W-:Y:S02]  /*0730*/  ISETP.NE.AND P2, PT, R6, R3, PT ;  /* 0x000000030600720c */ /* 0x000fe40003f45270 */
[----:B------:R-:W-:Y:S01]  /*0740*/  ISETP.NE.U32.AND P1, PT, R4, 0x1, PT ;  /* 0x000000010400780c */ /* 0x000fe20003f25070 */
[----:B------:R-:W-:Y:S01]  /*0750*/  CS2R R6, SRZ ;  /* 0x0000000000067805 */ /* 0x000fe2000001ff00 */
[----:B------:R-:W-:Y:S01]  /*0760*/  MOV R3, RZ ;  /* 0x000000ff00037202 */ /* 0x000fe20000000f00 */
[----:B------:R-:W-:-:S10]  /*0770*/  CS2R R4, SRZ ;  /* 0x0000000000047805 */ /* 0x000fd4000001ff00 */
        /* <DEDUP_REMOVED lines=26> */
[----:B------:R-:W0:Y:S01]  /*0920*/  MUFU.EX2 R18, R18 ;  /* 0x0000001200127308 */ /* 0x000e220000000800 */
[----:B-1----:R-:W-:-:S07]  /*0930*/  FADD.FTZ R15, R14, 1 ;  /* 0x3f8000000e0f7421 */ /* 0x002fce0000010000 */
[----:B------:R-:W1:Y:S01]  /*0940*/  MUFU.RCP R15, R15 ;  /* 0x0000000f000f7308 */ /* 0x000e620000001000 */
[----:B0-----:R-:W-:-:S07]  /*0950*/  FADD.FTZ R16, R18, 1 ;  /* 0x3f80000012107421 */ /* 0x001fce0000010000 */
[----:B------:R-:W0:Y:S01]  /*0960*/  MUFU.RCP R16, R16 ;  /* 0x0000001000107308 */ /* 0x000e220000001000 */
[C---:B-1----:R-:W-:Y:S02]  /*0970*/  FADD.FTZ R20, -R15.reuse, 1 ;  /* 0x3f8000000f147421 */ /* 0x042fe40000010100 */
[----:B---3--:R-:W-:Y:S02]  /*0980*/  FMUL.FTZ R4, R15, R4 ;  /* 0x000000040f047220 */ /* 0x008fe40000410000 */
[----:B------:R-:W-:Y:S02]  /*0990*/  FFMA.FTZ R3, R3, R20, 1 ;  /* 0x3f80000003037423 */ /* 0x000fe40000010014 */
[----:B0-----:R-:W-:-:S04]  /*09a0*/  FADD.FTZ R22, -R16, 1 ;  /* 0x3f80000010167421 */ /* 0x001fc80000010100 */
[----:B------:R-:W-:Y:S02]  /*09b0*/  FFMA.FTZ R22, R7, R22, 1 ;  /* 0x3f80000007167423 */ /* 0x000fe40000010016 */
[----:B------:R-:W-:Y:S02]  /*09c0*/  FMUL.FTZ R7, R16, R5 ;  /* 0x0000000510077220 */ /* 0x000fe40000410000 */
[----:B------:R-:W-:Y:S02]  /*09d0*/  FMUL.FTZ R5, R4, R3 ;  /* 0x0000000304057220 */ /* 0x000fe40000410000 */
[----:B------:R-:W-:Y:S02]  /*09e0*/  FMUL.FTZ R22, R7, R22 ;  /* 0x0000001607167220 */ /* 0x000fe40000410000 */
[----:B------:R-:W-:Y:S02]  /*09f0*/  FMUL.FTZ R3, R5, R8 ;  /* 0x0000000805037220 */ /* 0x000fe40000410000 */
[----:B------:R-:W-:-:S02]  /*0a00*/  FMUL.FTZ R14, R22, R10 ;  /* 0x0000000a160e7220 */ /* 0x000fc40000410000 */
[C---:B------:R-:W-:Y:S02]  /*0a10*/  FFMA.FTZ R4, R6.reuse, R3, RZ ;  /* 0x0000000306047223 */ /* 0x040fe400000100ff */
[----:B------:R-:W-:Y:S02]  /*0a20*/  FADD.FTZ R3, RZ, R3 ;  /* 0x00000003ff037221 */ /* 0x000fe40000010000 */
[----:B------:R-:W-:Y:S02]  /*0a30*/  FFMA.FTZ R4, R9, R14, R4 ;  /* 0x0000000e09047223 */ /* 0x000fe40000010004 */
[----:B------:R-:W-:Y:S02]  /*0a40*/  FFMA.FTZ R7, R6, R5, RZ ;  /* 0x0000000506077223 */ /* 0x000fe400000100ff */
[----:B------:R-:W-:Y:S02]  /*0a50*/  FADD.FTZ R3, R14, R3 ;  /* 0x000000030e037221 */ /* 0x000fe40000010000 */
[----:B------:R-:W-:-:S02]  /*0a60*/  FADD.FTZ R5, RZ, R5 ;  /* 0x00000005ff057221 */ /* 0x000fc40000010000 */
[----:B------:R-:W-:Y:S02]  /*0a70*/  FFMA.FTZ R9, R9, R22, RZ ;  /* 0x0000001609097223 */ /* 0x000fe400000100ff */
[----:B------:R-:W-:Y:S02]  /*0a80*/  FADD.FTZ R6, RZ, R22 ;  /* 0x00000016ff067221 */ /* 0x000fe40000010000 */
.L_x_1261:
[----:B------:R-:W-:Y:S05]  /*0a90*/  @!P2 BRA `(.L_x_1259) ;  /* 0x000012100000a947 */ /* 0x000fea0003800000 */
[----:B------:R-:W-:-:S04]  /*0aa0*/  IADD3 R34, R32, 0x1, RZ ;  /* 0x0000000120227810 */ /* 0x000fc80007ffe0ff */
[----:B------:R-:W-:Y:S02]  /*0ab0*/  SHF.R.S32.HI R36, RZ, 0x1f, R34 ;  /* 0x0000001fff247819 */ /* 0x000fe40000011422 */
.L_x_1262:
        /* <DEDUP_REMOVED lines=18> */
[----:B------:R-:W-:Y:S01]  /*0be0*/  @!P0 IMAD R23, R34, c[0x0][0x1dc], R17 ;  /* 0x0000770022178a24 */ /* 0x000fe200078e0211 */
        /* <DEDUP_REMOVED lines=10> */
[----:B------:R0:W5:Y:S01]  /*0c90*/  @!P0 LDG.E.64 R18, [R24.64] ;  /* 0x0000000818128981 */ /* 0x000162000c1e1b00 */
[----:B------:R-:W-:-:S04]  /*0ca0*/  @!P0 IADD3 R22, P1, R22, c[0x0][0x178], RZ ;  /* 0x00005e0016168a10 */ /* 0x000fc80007f3e0ff */
[----:B------:R-:W-:Y:S02]  /*0cb0*/  @!P0 IADD3.X R23, R20, c[0x0][0x17c], RZ, P1, !PT ;  /* 0x00005f0014178a10 */ /* 0x000fe40000ffe4ff */
[----:B------:R-:W-:-:S06]  /*0cc0*/  CS2R R20, SRZ ;  /* 0x0000000000147805 */ /* 0x000fcc000001ff00 */
[----:B------:R1:W4:Y:S01]  /*0cd0*/  @!P0 LDG.E.64 R20, [R22.64] ;  /* 0x0000000816148981 */ /* 0x000322000c1e1b00 */
[----:B--2---:R-:W-:-:S04]  /*0ce0*/  FADD.FTZ R37, -R2, R14 ;  /* 0x0000000e02257221 */ /* 0x004fc80000010100 */
[----:B-1----:R-:W-:Y:S02]  /*0cf0*/  FMUL.FTZ R14, R37, R26 ;  /* 0x0000001a250e7220 */ /* 0x002fe40000410000 */
[----:B------:R-:W-:Y:S02]  /*0d00*/  FADD.FTZ R15, -R2, R15 ;  /* 0x0000000f020f7221 */ /* 0x000fe40000010100 */
[----:B---3--:R-:W-:Y:S02]  /*0d10*/  FFMA.FTZ R33, R14, R8, R35 ;  /* 0x000000080e217223 */ /* 0x008fe40000010023 */
[----:B0-----:R-:W-:Y:S02]  /*0d20*/  FMUL.FTZ R24, R15, R26 ;  /* 0x0000001a0f187220 */ /* 0x001fe40000410000 */
[----:B------:R-:W-:Y:S02]  /*0d30*/  FMUL.FTZ R37, R33, -1.4426950216293334961 ;  /* 0xbfb8aa3b21257820 */ /* 0x000fe40000410000 */
[----:B------:R-:W-:-:S04]  /*0d40*/  FFMA.FTZ R25, R24, R10, R29 ;  /* 0x0000000a18197223 */ /* 0x000fc8000001001d */
[----:B------:R-:W0:Y:S01]  /*0d50*/  MUFU.EX2 R37, R37 ;  /* 0x0000002500257308 */ /* 0x000e220000000800 */
[----:B------:R-:W-:-:S07]  /*0d60*/  FMUL.FTZ R23, R25, -1.4426950216293334961 ;  /* 0xbfb8aa3b19177820 */ /* 0x000fce0000410000 */
[----:B------:R-:W1:Y:S01]  /*0d70*/  MUFU.EX2 R32, R23 ;  /* 0x0000001700207308 */ /* 0x000e620000000800 */
[----:B0-----:R-:W-:-:S07]  /*0d80*/  FADD.FTZ R15, R37, 1 ;  /* 0x3f800000250f7421 */ /* 0x001fce0000010000 */
[----:B------:R-:W0:Y:S01]  /*0d90*/  MUFU.RCP R15, R15 ;  /* 0x0000000f000f7308 */ /* 0x000e220000001000 */
[----:B-1----:R-:W-:-:S07]  /*0da0*/  FADD.FTZ R32, R32, 1 ;  /* 0x3f80000020207421 */ /* 0x002fce0000010000 */
[----:B------:R-:W1:Y:S01]  /*0db0*/  MUFU.RCP R32, R32 ;  /* 0x0000002000207308 */ /* 0x000e620000001000 */
[----:B-----5:R-:W-:Y:S02]  /*0dc0*/  FADD.FTZ R37, -R2, R18 ;  /* 0x0000001202257221 */ /* 0x020fe40000010100 */
[----:B0-----:R-:W-:-:S04]  /*0dd0*/  FADD.FTZ R22, -R15, 1 ;  /* 0x3f8000000f167421 */ /* 0x001fc80000010100 */
[----:B------:R-:W-:Y:S02]  /*0de0*/  FFMA.FTZ R22, R33, R22, 1 ;  /* 0x3f80000021167423 */ /* 0x000fe40000010016 */
[----:B----4-:R-:W-:Y:S02]  /*0df0*/  FMUL.FTZ R33, R15, R16 ;  /* 0x000000100f217220 */ /* 0x010fe40000410000 */
[C---:B-1----:R-:W-:Y:S02]  /*0e00*/  FADD.FTZ R16, -R32.reuse, 1 ;  /* 0x3f80000020107421 */ /* 0x042fe40000010100 */
[----:B------:R-:W-:Y:S02]  /*0e10*/  FMUL.FTZ R15, R37, R26 ;  /* 0x0000001a250f7220 */ /* 0x000fe40000410000 */
[----:B------:R-:W-:Y:S02]  /*0e20*/  FFMA.FTZ R23, R25, R16, 1 ;  /* 0x3f80000019177423 */ /* 0x000fe40000010010 */
[----:B------:R-:W-:-:S02]  /*0e30*/  FMUL.FTZ R25, R32, R17 ;  /* 0x0000001120197220 */ /* 0x000fc40000410000 */
[----:B------:R-:W-:Y:S02]  /*0e40*/  FADD.FTZ R17, -R2, R19 ;  /* 0x0000001302117221 */ /* 0x000fe40000010100 */
[----:B------:R-:W-:Y:S02]  /*0e50*/  FFMA.FTZ R16, R15, R8, R35 ;  /* 0x000000080f107223 */ /* 0x000fe40000010023 */
[----:B------:R-:W-:Y:S02]  /*0e60*/  FMUL.FTZ R17, R17, R26 ;  /* 0x0000001a11117220 */ /* 0x000fe40000410000 */
[----:B------:R-:W-:Y:S02]  /*0e70*/  FMUL.FTZ R32, R33, R22 ;  /* 0x0000001621207220 */ /* 0x000fe40000410000 */
[----:B------:R-:W-:Y:S02]  /*0e80*/  FMUL.FTZ R33, R16, -1.4426950216293334961 ;  /* 0xbfb8aa3b10217820 */ /* 0x000fe40000410000 */
[----:B------:R-:W-:-:S04]  /*0e90*/  FFMA.FTZ R18, R17, R10, R29 ;  /* 0x0000000a11127223 */ /* 0x000fc8000001001d */
[----:B------:R-:W-:Y:S01]  /*0ea0*/  FMUL.FTZ R37, R18, -1.4426950216293334961 ;  /* 0xbfb8aa3b12257820 */ /* 0x000fe20000410000 */
[----:B------:R-:W0:Y:S08]  /*0eb0*/  MUFU.EX2 R33, R33 ;  /* 0x0000002100217308 */ /* 0x000e300000000800 */
        /* <DEDUP_REMOVED lines=8> */
[C---:B------:R-:W-:Y:S02]  /*0f40*/  FFMA.FTZ R32, R14.reuse, R32, R7 ;  /* 0x000000200e207223 */ /* 0x040fe40000010007 */
[----:B------:R-:W-:Y:S02]  /*0f50*/  FFMA.FTZ R7, R14, R25, R4 ;  /* 0x000000190e077223 */ /* 0x000fe40000010004 */
[----:B------:R-:W-:-:S02]  /*0f60*/  FADD.FTZ R3, R25, R3 ;  /* 0x0000000319037221 */ /* 0x000fc40000010000 */
[C---:B0-----:R-:W-:Y:S01]  /*0f70*/  FADD.FTZ R25, -R19.reuse, 1 ;  /* 0x3f80000013197421 */ /* 0x041fe20000010100 */
[----:B------:R-:W-:Y:S01]  /*0f80*/  IADD3 R4, R34, 0x1, RZ ;  /* 0x0000000122047810 */ /* 0x000fe20007ffe0ff */
[----:B------:R-:W-:Y:S02]  /*0f90*/  FMUL.FTZ R19, R19, R20 ;  /* 0x0000001413137220 */ /* 0x000fe40000410000 */
[----:B------:R-:W-:Y:S01]  /*0fa0*/  FFMA.FTZ R16, R16, R25, 1 ;  /* 0x3f80000010107423 */ /* 0x000fe20000010019 */
[----:B------:R-:W-:Y:S01]  /*0fb0*/  ISETP.GE.AND P1, PT, R4, R11, PT ;  /* 0x0000000b0400720c */ /* 0x000fe20003f26270 */
[----:B-1----:R-:W-:Y:S02]  /*0fc0*/  FADD.FTZ R25, -R22, 1 ;  /* 0x3f80000016197421 */ /* 0x002fe40000010100 */
[----:B------:R-:W-:Y:S02]  /*0fd0*/  FMUL.FTZ R14, R23, R10 ;  /* 0x0000000a170e7220 */ /* 0x000fe40000410000 */
[----:B------:R-:W-:-:S02]  /*0fe0*/  FFMA.FTZ R18, R18, R25, 1 ;  /* 0x3f80000012127423 */ /* 0x000fc40000010019 */
[----:B------:R-:W-:Y:S02]  /*0ff0*/  FMUL.FTZ R16, R19, R16 ;  /* 0x0000001013107220 */ /* 0x000fe40000410000 */
[----:B------:R-:W-:Y:S02]  /*1000*/  FMUL.FTZ R21, R22, R21 ;  /* 0x0000001516157220 */ /* 0x000fe40000410000 */
[C---:B------:R-:W-:Y:S02]  /*1010*/  FFMA.FTZ R4, R24.reuse, R23, R9 ;  /* 0x0000001718047223 */ /* 0x040fe40000010009 */
[----:B------:R-:W-:Y:S02]  /*1020*/  FFMA.FTZ R24, R24, R14, R7 ;  /* 0x0000000e18187223 */ /* 0x000fe40000010007 */
[----:B------:R-:W-:Y:S02]  /*1030*/  FADD.FTZ R3, R14, R3 ;  /* 0x000000030e037221 */ /* 0x000fe40000010000 */
[----:B------:R-:W-:-:S02]  /*1040*/  FMUL.FTZ R14, R16, R8 ;  /* 0x00000008100e7220 */ /* 0x000fc40000410000 */
[----:B------:R-:W-:Y:S01]  /*1050*/  FMUL.FTZ R21, R21, R18 ;  /* 0x0000001215157220 */ /* 0x000fe20000410000 */
[----:B------:R-:W-:Y:S01]  /*1060*/  IADD3 R34, P2, R34, 0x2, RZ ;  /* 0x0000000222227810 */ /* 0x000fe20007f5e0ff */
[----:B------:R-:W-:Y:S02]  /*1070*/  FADD.FTZ R5, R5, R16 ;  /* 0x0000001005057221 */ /* 0x000fe40000010000 */
[----:B------:R-:W-:Y:S02]  /*1080*/  FFMA.FTZ R7, R15, R16, R32 ;  /* 0x000000100f077223 */ /* 0x000fe40000010020 */
[----:B------:R-:W-:Y:S02]  /*1090*/  FADD.FTZ R6, R23, R6 ;  /* 0x0000000617067221 */ /* 0x000fe40000010000 */
[----:B------:R-:W-:Y:S02]  /*10a0*/  FFMA.FTZ R15, R15, R14, R24 ;  /* 0x0000000e0f0f7223 */ /* 0x000fe40000010018 */
[----:B------:R-:W-:-:S02]  /*10b0*/  FMUL.FTZ R16, R21, R10 ;  /* 0x0000000a15107220 */ /* 0x000fc40000410000 */
[----:B------:R-:W-:Y:S02]  /*10c0*/  FADD.FTZ R3, R3, R14 ;  /* 0x0000000e03037221 */ /* 0x000fe40000010000 */
[C---:B------:R-:W-:Y:S02]  /*10d0*/  FFMA.FTZ R9, R17.reuse, R21, R4 ;  /* 0x0000001511097223 */ /* 0x040fe40000010004 */
[----:B------:R-:W-:Y:S02]  /*10e0*/  FADD.FTZ R6, R6, R21 ;  /* 0x0000001506067221 */ /* 0x000fe40000010000 */
[----:B------:R-:W-:Y:S02]  /*10f0*/  FFMA.FTZ R4, R17, R16, R15 ;  /* 0x0000001011047223 */ /* 0x000fe4000001000f */
[----:B------:R-:W-:Y:S02]  /*1100*/  FADD.FTZ R3, R16, R3 ;  /* 0x0000000310037221 */ /* 0x000fe40000010000 */
[----:B------:R-:W-:Y:S01]  /*1110*/  IMAD.X R36, RZ, RZ, R36, P2 ;  /* 0x000000ffff247224 */ /* 0x000fe200010e0624 */
[----:B------:R-:W-:Y:S05]  /*1120*/  @!P1 BRA `(.L_x_1262) ;  /* 0xfffff99000009947 */ /* 0x000fea000383ffff */
[----:B------:R-:W-:Y:S05]  /*1130*/  BRA `(.L_x_1259) ;  /* 0x00000b7000007947 */ /* 0x000fea0003800000 */
.L_x_1260:
[----:B------:R-:W-:Y:S01]  /*1140*/  LOP3.LUT P1, R14, R4, 0x3, RZ, 0xc0, !PT ;  /* 0x00000003040e7812 */ /* 0x000fe2000782c0ff */
        /* <DEDUP_REMOVED lines=11> */
.L_x_1264:
        /* <DEDUP_REMOVED lines=24> */
[C---:B------:R-:W-:Y:S02]  /*1380*/  FFMA.FTZ R7, R33.reuse, R16, R7 ;  /* 0x0000001021077223 */ /* 0x040fe40000010007 */
[----:B------:R-:W-:Y:S02]  /*1390*/  FFMA.FTZ R33, R33, R14, R4 ;  /* 0x0000000e21217223 */ /* 0x000fe40000010004 */
[----:B------:R-:W-:Y:S02]  /*13a0*/  FADD.FTZ R3, R14, R3 ;  /* 0x000000030e037221 */ /* 0x000fe40000010000 */
[----:B------:R-:W-:Y:S02]  /*13b0*/  FMUL.FTZ R4, R15, R26 ;  /* 0x0000001a0f047220 */ /* 0x000fe40000410000 */
[----:B------:R-:W-:Y:S02]  /*13c0*/  FMUL.FTZ R14, R17, R10 ;  /* 0x0000000a110e7220 */ /* 0x000fe40000410000 */
[----:B------:R-:W-:-:S02]  /*13d0*/  FFMA.FTZ R9, R4, R17, R9 ;  /* 0x0000001104097223 */ /* 0x000fc40000010009 */
[----:B------:R-:W-:Y:S02]  /*13e0*/  FADD.FTZ R5, R16, R5 ;  /* 0x0000000510057221 */ /* 0x000fe40000010000 */
[----:B------:R-:W-:Y:S02]  /*13f0*/  FADD.FTZ R6, R17, R6 ;  /* 0x0000000611067221 */ /* 0x000fe40000010000 */
[----:B------:R-:W-:Y:S02]  /*1400*/  FADD.FTZ R3, R14, R3 ;  /* 0x000000030e037221 */ /* 0x000fe40000010000 */
[----:B------:R-:W-:Y:S01]  /*1410*/  FFMA.FTZ R4, R4, R14, R33 ;  /* 0x0000000e04047223 */ /* 0x000fe20000010021 */
[----:B------:R-:W-:Y:S05]  /*1420*/  @P1 BRA `(.L_x_1264) ;  /* 0xfffffdd000001947 */ /* 0x000fea000383ffff */
[----:B------:R-:W-:Y:S02]  /*1430*/  IMAD.MOV.U32 R32, RZ, RZ, R25 ;  /* 0x000000ffff207224 */ /* 0x000fe400078e0019 */
.L_x_1263:
[----:B------:R-:W-:-:S13]  /*1440*/  ISETP.GE.U32.AND P0, PT, R29, 0x3, PT ;  /* 0x000000031d00780c */ /* 0x000fda0003f06070 */
[----:B------:R-:W-:Y:S05]  /*1450*/  @!P0 BRA `(.L_x_1259) ;  /* 0x0000085000008947 */ /* 0x000fea0003800000 */
[----:B------:R-:W-:Y:S02]  /*1460*/  ISETP.GE.U32.AND P0, PT, R18, c[0x0][0x1d8], PT ;  /* 0x0000760012007a0c */ /* 0x000fe40003f06070 */
[----:B------:R-:W-:Y:S02]  /*1470*/  SHF.R.S32.HI R29, RZ, 0x1f, R32 ;  /* 0x0000001fff1d7819 */ /* 0x000fe40000011420 */
[----:B------:R-:W-:-:S13]  /*1480*/  ISETP.GE.AND.EX P0, PT, R19, c[0x0][0x1dc], PT, P0 ;  /* 0x0000770013007a0c */ /* 0x000fda0003f06300 */
.L_x_1265:
        /* <DEDUP_REMOVED lines=21> */
[----:B---3--:R-:W-:Y:S01]  /*15e0*/  @!P0 MOV R20, R30 ;  /* 0x0000001e00148202 */ /* 0x008fe20000000f00 */
[----:B------:R-:W-:Y:S02]  /*15f0*/  @!P0 IMAD.MOV.U32 R18, RZ, RZ, R30 ;  /* 0x000000ffff128224 */ /* 0x000fe400078e001e */
[----:B------:R-:W-:Y:S02]  /*1600*/  @!P0 IMAD.X R24, RZ, RZ, R29, P1 ;  /* 0x000000ffff188224 */ /* 0x000fe400008e061d */
[----:B------:R-:W-:-:S04]  /*1610*/  @!P0 IMAD.WIDE.U32 R18, R33, c[0x0][0x1d8], R18 ;  /* 0x0000760021128a25 */ /* 0x000fc800078e0012 */
[----:B------:R-:W-:Y:S01]  /*1620*/  @!P0 IMAD R33, R33, c[0x0][0x1dc], R34 ;  /* 0x0000770021218a24 */ /* 0x000fe200078e0222 */
[----:B------:R-:W-:Y:S01]  /*1630*/  @!P0 SHF.L.U32 R34, R18, 0x2, RZ ;  /* 0x0000000212228819 */ /* 0x000fe200000006ff */
[----:B------:R-:W-:Y:S02]  /*1640*/  @!P0 IMAD.MOV.U32 R21, RZ, RZ, R13 ;  /* 0x000000ffff158224 */ /* 0x000fe400078e000d */
[----:B------:R-:W-:Y:S01]  /*1650*/  @!P0 IMAD R24, R24, c[0x0][0x1d8], RZ ;  /* 0x0000760018188a24 */ /* 0x000fe200078e02ff */
[----:B------:R-:W-:Y:S01]  /*1660*/  @!P0 IADD3 R19, R19, R33, RZ ;  /* 0x0000002113138210 */ /* 0x000fe20007ffe0ff */
[C---:B------:R-:W-:Y:S01]  /*1670*/  @!P0 IMAD.WIDE.U32 R20, R25.reuse, c[0x0][0x1d8], R20 ;  /* 0x0000760019148a25 */ /* 0x040fe200078e0014 */
[----:B------:R-:W-:Y:S02]  /*1680*/  @!P0 IADD3 R36, P1, R34, c[0x0][0x178], RZ ;  /* 0x00005e0022248a10 */ /* 0x000fe40007f3e0ff */
[----:B0-----:R-:W-:Y:S01]  /*1690*/  @!P0 SHF.L.U64.HI R22, R18, 0x2, R19 ;  /* 0x0000000212168819 */ /* 0x001fe20000010213 */
[----:B------:R-:W-:Y:S01]  /*16a0*/  @!P0 IMAD R25, R25, c[0x0][0x1dc], R24 ;  /* 0x0000770019198a24 */ /* 0x000fe200078e0218 */
[----:B------:R-:W-:-:S02]  /*16b0*/  CS2R R18, SRZ ;  /* 0x0000000000127805 */ /* 0x000fc4000001ff00 */
[----:B------:R-:W-:Y:S01]  /*16c0*/  @!P0 IADD3.X R37, R22, c[0x0][0x17c], RZ, P1, !PT ;  /* 0x00005f0016258a10 */ /* 0x000fe20000ffe4ff */
[----:B------:R-:W-:Y:S01]  /*16d0*/  @!P0 IMAD.IADD R21, R21, 0x1, R25 ;  /* 0x0000000115158824 */ /* 0x000fe200078e0219 */
        /* <DEDUP_REMOVED lines=11> */
[----:B------:R-:W-:-:S06]  /*1790*/  CS2R R24, SRZ ;  /* 0x0000000000187805 */ /* 0x000fcc000001ff00 */
[----:B------:R0:W5:Y:S01]  /*17a0*/  @!P0 LDG.E.64 R24, [R34.64] ;  /* 0x0000000822188981 */ /* 0x000162000c1e1b00 */
[----:B------:R-:W-:-:S06]  /*17b0*/  CS2R R22, SRZ ;  /* 0x0000000000167805 */ /* 0x000fcc000001ff00 */
        /* <DEDUP_REMOVED lines=13> */
[----:B------:R-:W-:-:S05]  /*1890*/  @!P0 IMAD.WIDE.U32 R34, R14, c[0x0][0x1d8], R34 ;  /* 0x000076000e228a25 */ /* 0x000fca00078e0022 */
[----:B------:R-:W-:Y:S01]  /*18a0*/  @!P0 IADD3 R35, R35, R5, RZ ;  /* 0x0000000523238210 */ /* 0x000fe20007ffe0ff */
[----:B------:R-:W-:Y:S02]  /*18b0*/  FADD.FTZ R5, -R2, R15 ;  /* 0x0000000f02057221 */ /* 0x000fe40000010100 */
[C---:B------:R-:W-:Y:S01]  /*18c0*/  @!P0 IMAD.SHL.U32 R15, R34.reuse, 0x4, RZ ;  /* 0x00000004220f8824 */ /* 0x040fe200078e00ff */
[----:B------:R-:W-:Y:S01]  /*18d0*/  @!P0 SHF.L.U64.HI R14, R34, 0x2, R35 ;  /* 0x00000002220e8819 */ /* 0x000fe20000010223 */
[----:B------:R-:W-:Y:S02]  /*18e0*/  FMUL.FTZ R34, R5, R26 ;  /* 0x0000001a05227220 */ /* 0x000fe40000410000 */
[----:B------:R-:W-:Y:S02]  /*18f0*/  FADD.FTZ R3, R16, R3 ;  /* 0x0000000310037221 */ /* 0x000fe40000010000 */
[----:B------:R-:W-:Y:S02]  /*1900*/  FADD.FTZ R6, R17, R6 ;  /* 0x0000000611067221 */ /* 0x000fe40000010000 */
[----:B------:R-:W-:-:S02]  /*1910*/  FFMA.FTZ R16, R34, R17, R9 ;  /* 0x0000001122107223 */ /* 0x000fc40000010009 */
[----:B------:R-:W-:Y:S01]  /*1920*/  FMUL.FTZ R17, R17, R10 ;  /* 0x0000000a11117220 */ /* 0x000fe20000410000 */
[----:B------:R-:W-:-:S03]  /*1930*/  @!P0 IADD3 R36, P1, R15, c[0x0][0x180], RZ ;  /* 0x000060000f248a10 */ /* 0x000fc60007f3e0ff */
[----:B------:R-:W-:Y:S01]  /*1940*/  FFMA.FTZ R34, R34, R17, R4 ;  /* 0x0000001122227223 */ /* 0x000fe20000010004 */
[----:B------:R-:W-:Y:S01]  /*1950*/  @!P0 IADD3.X R37, R14, c[0x0][0x184], RZ, P1, !PT ;  /* 0x000061000e258a10 */ /* 0x000fe20000ffe4ff */
[----:B------:R-:W-:-:S06]  /*1960*/  CS2R R4, SRZ ;  /* 0x0000000000047805 */ /* 0x000fcc000001ff00 */
[----:B------:R0:W2:Y:S02]  /*1970*/  @!P0 LDG.E.64 R4, [R36.64] ;  /* 0x0000000824048981 */ /* 0x0000a4000c1e1b00 */
[----:B0-----:R-:W-:-:S04]  /*1980*/  @!P0 IADD3 R36, P1, R15, c[0x0][0x178], RZ ;  /* 0x00005e000f248a10 */ /* 0x001fc80007f3e0ff */
[----:B------:R-:W-:Y:S02]  /*1990*/  @!P0 IADD3.X R37, R14, c[0x0][0x17c], RZ, P1, !PT ;  /* 0x00005f000e258a10 */ /* 0x000fe40000ffe4ff */
[----:B------:R-:W-:-:S06]  /*19a0*/  CS2R R14, SRZ ;  /* 0x00000000000e7805 */ /* 0x000fcc000001ff00 */
        /* <DEDUP_REMOVED lines=13> */
[----:B------:R-:W-:-:S02]  /*1a80*/  FADD.FTZ R3, R18, R3 ;  /* 0x0000000312037221 */ /* 0x000fc40000010000 */
[----:B------:R-:W-:Y:S02]  /*1a90*/  FFMA.FTZ R34, R21, R18, R34 ;  /* 0x0000001215227223 */ /* 0x000fe40000010022 */
[----:B------:R-:W-:Y:S02]  /*1aa0*/  FMUL.FTZ R18, R24, R8 ;  /* 0x0000000818127220 */ /* 0x000fe40000410000 */
[----:B------:R-:W-:Y:S01]  /*1ab0*/  FMUL.FTZ R9, R9, R26 ;  /* 0x0000001a09097220 */ /* 0x000fe20000410000 */
[----:B------:R-:W-:Y:S01]  /*1ac0*/  IADD3 R32, P2, R32, 0x4, RZ ;  /* 0x0000000420207810 */ /* 0x000fe20007f5e0ff */
[----:B------:R-:W-:Y:S02]  /*1ad0*/  FADD.FTZ R23, -R2, R23 ;  /* 0x0000001702177221 */ /* 0x000fe40000010100 */
[----:B------:R-:W-:Y:S02]  /*1ae0*/  FADD.FTZ R20, R3, R18 ;  /* 0x0000001203147221 */ /* 0x000fe40000010000 */
[----:B------:R-:W-:-:S02]  /*1af0*/  FFMA.FTZ R7, R9, R24, R7 ;  /* 0x0000001809077223 */ /* 0x000fc40000010007 */
[----:B------:R-:W-:Y:S01]  /*1b00*/  FFMA.FTZ R18, R9, R18, R34 ;  /* 0x0000001209127223 */ /* 0x000fe20000010022 */
[----:B------:R-:W-:Y:S01]  /*1b10*/  ISETP.GE.AND P1, PT, R32, R11, PT ;  /* 0x0000000b2000720c */ /* 0x000fe20003f26270 */
[----:B------:R-:W-:Y:S02]  /*1b20*/  FMUL.FTZ R23, R23, R26 ;  /* 0x0000001a17177220 */ /* 0x000fe40000410000 */
[----:B------:R-:W-:Y:S02]  /*1b30*/  FMUL.FTZ R3, R25, R10 ;  /* 0x0000000a19037220 */ /* 0x000fe40000410000 */
[----:B------:R-:W-:Y:S02]  /*1b40*/  FADD.FTZ R33, R33, R24 ;  /* 0x0000001821217221 */ /* 0x000fe40000010000 */
[----:B------:R-:W-:Y:S02]  /*1b50*/  FADD.FTZ R6, R6, R19 ;  /* 0x0000001306067221 */ /* 0x000fe40000010000 */
[----:B------:R-:W-:-:S02]  /*1b60*/  FFMA.FTZ R16, R21, R19, R16 ;  /* 0x0000001315107223 */ /* 0x000fc40000010010 */
[----:B------:R-:W-:Y:S02]  /*1b70*/  FADD.FTZ R19, R3, R20 ;  /* 0x0000001403137221 */ /* 0x000fe40000010000 */
[C---:B------:R-:W-:Y:S02]  /*1b80*/  FFMA.FTZ R17, R23.reuse, R3, R18 ;  /* 0x0000000317117223 */ /* 0x040fe40000010012 */
        /* <DEDUP_REMOVED lines=18> */
.L_x_1259:
        /* <DEDUP_REMOVED lines=16> */
[----:B------:R-:W4:Y:S04]  /*1db0*/  LDS R11, [R3+0x14] ;  /* 0x00001400030b7984 */ /* 0x000f280000000800 */
[----:B------:R-:W-:Y:S04]  /*1dc0*/  LDS R12, [R3+0x24] ;  /* 0x00002400030c7984 */ /* 0x000fe80000000800 */
[----:B------:R-:W5:Y:S04]  /*1dd0*/  LDS R13, [R3+0x18] ;  /* 0x00001800030d7984 */ /* 0x000f680000000800 */
[----:B------:R-:W1:Y:S04]  /*1de0*/  LDS R15, [R3+0x10] ;  /* 0x00001000030f7984 */ /* 0x000e680000000800 */
[----:B------:R-:W1:Y:S04]  /*1df0*/  LDS R17, [R3+0x2c] ;  /* 0x00002c0003117984 */ /* 0x000e680000000800 */
[----:B------:R-:W1:Y:S04]  /*1e00*/  LDS R19, [R3+0x30] ;  /* 0x0000300003137984 */ /* 0x000e680000000800 */
[----:B------:R-:W1:Y:S01]  /*1e10*/  LDS R4, [R3+0x38] ;  /* 0x0000380003047984 */ /* 0x000e620000000800 */
[----:B0-----:R-:W-:-:S03]  /*1e20*/  ISETP.NE.AND P0, PT, R8, RZ, PT ;  /* 0x000000ff0800720c */ /* 0x001fc60003f05270 */
[----:B------:R-:W0:Y:S01]  /*1e30*/  LDS R2, [R3+0x3c] ;  /* 0x00003c0003027984 */ /* 0x000e220000000800 */
[----:B--2---:R-:W-:Y:S02]  /*1e40*/  ISETP.NE.AND P1, PT, R14, RZ, PT ;  /* 0x000000ff0e00720c */ /* 0x004fe40003f25270 */
[----:B---3--:R-:W-:-:S07]  /*1e50*/  ISETP.NE.AND P2, PT, R21, RZ, PT ;  /* 0x000000ff1500720c */ /* 0x008fce0003f45270 */
[----:B----4-:R-:W-:Y:S02]  /*1e60*/  @!P0 FADD.FTZ R10, R10, R11 ;  /* 0x0000000b0a0a8221 */ /* 0x010fe40000010000 */
[----:B-----5:R-:W-:Y:S01]  /*1e70*/  @!P0 FADD.FTZ R12, R12, R13 ;  /* 0x0000000d0c0c8221 */ /* 0x020fe20000010000 */
[----:B-1----:R-:W-:Y:S01]  /*1e80*/  IADD3 R8, R14, R8, R15 ;  /* 0x000000080e087210 */ /* 0x002fe20007ffe00f */
[----:B------:R-:W-:-:S03]  /*1e90*/  @!P1 FADD.FTZ R17, R10, R17 ;  /* 0x000000110a119221 */ /* 0x000fc60000010000 */
[----:B------:R-:W-:Y:S01]  /*1ea0*/  IADD3 R8, R8, R21, RZ ;  /* 0x0000001508087210 */ /* 0x000fe20007ffe0ff */
[----:B------:R-:W-:Y:S02]  /*1eb0*/  @!P1 FADD.FTZ R19, R12, R19 ;  /* 0x000000130c139221 */ /* 0x000fe40000010000 */
[----:B------:R-:W-:Y:S02]  /*1ec0*/  @!P2 FADD.FTZ R4, R17, R4 ;  /* 0x000000041104a221 */ /* 0x000fe40000010000 */
[----:B0-----:R-:W-:Y:S01]  /*1ed0*/  @!P2 FADD.FTZ R2, R19, R2 ;  /* 0x000000021302a221 */ /* 0x001fe20000010000 */
[----:B------:R-:W-:Y:S05]  /*1ee0*/  BRA.DIV ~URZ, `(.L_x_1268) ;  /* 0x00000a027f007947 */ /* 0x000fea000b800000 */
[----:B------:R0:W1:Y:S02]  /*1ef0*/  SHFL.UP PT, R17, R8, 0x1, RZ ;  /* 0x0420000008117989 */ /* 0x00006400000e00ff */
.L_x_1272:
[----:B------:R-:W2:Y:S01]  /*1f00*/  S2R R16, SR_LANEID ;  /* 0x0000000000107919 */ /* 0x000ea20000000000 */
[----:B------:R-:W-:Y:S05]  /*1f10*/  BRA.DIV ~URZ, `(.L_x_1269) ;  /* 0x00000a527f007947 */ /* 0x000fea000b800000 */
[----:B------:R-:W3:Y:S01]  /*1f20*/  SHFL.UP PT, R13, R2, 0x1, RZ ;  /* 0x04200000020d7989 */ /* 0x000ee200000e00ff */
[----:B------:R-:W-:Y:S02]  /*1f30*/  ISETP.NE.AND P0, PT, R8, RZ, PT ;  /* 0x000000ff0800720c */ /* 0x000fe40003f05270 */
[----:B--2---:R-:W-:Y:S01]  /*1f40*/  ISETP.GE.AND P1, PT, R16, 0x1, PT ;  /* 0x000000011000780c */ /* 0x004fe20003f26270 */
[----:B------:R-:W2:-:S12]  /*1f50*/  SHFL.UP PT, R11, R4, 0x1, RZ ;  /* 0x04200000040b7989 */ /* 0x000e9800000e00ff */
[----:B01----:R-:W-:-:S05]  /*1f60*/  @P1 IMAD.IADD R8, R8, 0x1, R17 ;  /* 0x0000000108081824 */ /* 0x003fca00078e0211 */
        /* <DEDUP_REMOVED lines=41> */
[----:B0-----:R-:W-:Y:S01]  /*2200*/  @P1 IADD3 R8, R8, R15, RZ ;  /* 0x0000000f08081210 */ /* 0x001fe20007ffe0ff */
[----:B-1----:R-:W-:-:S02]  /*2210*/  FADD.FTZ R4, R13, R4 ;  /* 0x000000040d047221 */ /* 0x002fc40000010000 */
[----:B--2---:R-:W-:-:S03]  /*2220*/  FADD.FTZ R2, R11, R2 ;  /* 0x000000020b027221 */ /* 0x004fc60000010000 */
[----:B------:R-:W-:Y:S02]  /*2230*/  @P1 FSEL R13, R4, R13, !P0 ;  /* 0x0000000d040d1208 */ /* 0x000fe40004000000 */
[----:B------:R-:W-:Y:S02]  /*2240*/  @P1 FSEL R11, R2, R11, !P0 ;  /* 0x0000000b020b1208 */ /* 0x000fe40004000000 */
[----:B------:R0:W1:Y:S04]  /*2250*/  SHFL.UP PT, R2, R8, 0x1, RZ ;  /* 0x0420000008027989 */ /* 0x00006800000e00ff */
[----:B------:R0:W2:Y:S04]  /*2260*/  SHFL.UP PT, R4, R11, 0x1, RZ ;  /* 0x042000000b047989 */ /* 0x0000a800000e00ff */
[----:B------:R-:W3:Y:S02]  /*2270*/  SHFL.UP PT, R13, R13, 0x1, RZ ;  /* 0x042000000d0d7989 */ /* 0x000ee400000e00ff */
.L_x_1273:
[----:B------:R-:W4:Y:S01]  /*2280*/  LDS R19, [R3+0x10] ;  /* 0x0000100003137984 */ /* 0x000f220000000800 */
[----:B------:R-:W-:-:S02]  /*2290*/  ISETP.NE.AND P1, PT, R0, RZ, PT ;  /* 0x000000ff0000720c */ /* 0x000fc40003f25270 */
        /* <DEDUP_REMOVED lines=12> */
[----:B-1----:R-:W-:Y:S01]  /*2360*/  @P1 IADD3 R19, R19, R2, RZ ;  /* 0x0000000213131210 */ /* 0x002fe20007ffe0ff */
[----:B------:R-:W1:Y:S01]  /*2370*/  LDS R17, [R3+0x3c] ;  /* 0x00003c0003117984 */ /* 0x000e620000000800 */
[----:B------:R-:W-:Y:S02]  /*2380*/  @P1 PLOP3.LUT P0, PT, P2, PT, PT, 0x80, 0x0 ;  /* 0x000000000000181c */ /* 0x000fe4000170f070 */
[C---:B0-----:R-:W-:Y:S01]  /*2390*/  ISETP.NE.AND P2, PT, R8.reuse, RZ, PT ;  /* 0x000000ff0800720c */ /* 0x041fe20003f45270 */
[----:B------:R-:W-:Y:S01]  /*23a0*/  IMAD.IADD R8, R8, 0x1, R19 ;  /* 0x0000000108087824 */ /* 0x000fe200078e0213 */
[C---:B-----5:R-:W-:Y:S01]  /*23b0*/  ISETP.NE.AND P3, PT, R11.reuse, RZ, PT ;  /* 0x000000ff0b00720c */ /* 0x060fe20003f65270 */
[----:B------:R0:W-:Y:S03]  /*23c0*/  STS [R3+0x10], R19 ;  /* 0x0000101303007388 */ /* 0x0001e60000000800 */
[----:B------:R-:W-:Y:S01]  /*23d0*/  IADD3 R2, R11, R8, RZ ;  /* 0x000000080b027210 */ /* 0x000fe20007ffe0ff */
[----:B------:R0:W-:Y:S04]  /*23e0*/  STS [R3+0x1c], R8 ;  /* 0x00001c0803007388 */ /* 0x0001e80000000800 */
[----:B--23--:R-:W-:Y:S01]  /*23f0*/  @!P0 FADD.FTZ R21, R21, R4 ;  /* 0x0000000415158221 */ /* 0x00cfe20000010000 */
[----:B------:R0:W-:Y:S01]  /*2400*/  STS [R3+0x28], R2 ;  /* 0x0000280203007388 */ /* 0x0001e20000000800 */
[----:B------:R-:W-:Y:S01]  /*2410*/  @!P0 FADD.FTZ R18, R18, R13 ;  /* 0x0000000d12128221 */ /* 0x000fe20000010000 */
        /* <DEDUP_REMOVED lines=12> */
[----:B-1----:R-:W-:-:S03]  /*24e0*/  @!P0 FADD.FTZ R17, R17, R14 ;  /* 0x0000000e11118221 */ /* 0x002fc60000010000 */
[----:B------:R0:W-:Y:S04]  /*24f0*/  STS [R3+0x38], R16 ;  /* 0x0000381003007388 */ /* 0x0001e80000000800 */
[----:B------:R0:W-:Y:S04]  /*2500*/  STS [R3+0x24], R10 ;  /* 0x0000240a03007388 */ /* 0x0001e80000000800 */
[----:B------:R0:W-:Y:S04]  /*2510*/  STS [R3+0x30], R14 ;  /* 0x0000300e03007388 */ /* 0x0001e80000000800 */
[----:B------:R0:W-:Y:S02]  /*2520*/  STS [R3+0x3c], R17 ;  /* 0x00003c1103007388 */ /* 0x0001e40000000800 */
.L_x_1267:
[----:B0-----:R-:W-:Y:S05]  /*2530*/  BSYNC B0 ;  /* 0x0000000000007941 */ /* 0x001fea0003800000 */
.L_x_1266:
[----:B------:R-:W0:Y:S01]  /*2540*/  S2R R13, SR_TID.X ;  /* 0x00000000000d7919 */ /* 0x000e220000002100 */
        /* <DEDUP_REMOVED lines=24> */
[----:B------:R-:W-:-:S03]  /*26d0*/  HFMA2.MMA R10, -RZ, RZ, 0, 2.384185791015625e-07 ;  /* 0x00000004ff0a7435 */ /* 0x000fc600000001ff */
[----:B------:R-:W2:Y:S01]  /*26e0*/  LDS.64 R12, [R13.X8+0x7a0] ;  /* 0x0007a0000d0c7984 */ /* 0x000ea20000008a00 */
[----:B0-----:R-:W-:-:S04]  /*26f0*/  SHF.L.U32 R3, R3, 0x1, RZ ;  /* 0x0000000103037819 */ /* 0x001fc800000006ff */
[C---:B------:R-:W-:Y:S01]  /*2700*/  IADD3 R11, R3.reuse, 0x1, RZ ;  /* 0x00000001030b7810 */ /* 0x040fe20007ffe0ff */
[----:B------:R-:W-:-:S04]  /*2710*/  IMAD R3, R3, c[0x0][0x1f0], R0 ;  /* 0x00007c0003037a24 */ /* 0x000fc800078e0200 */
[----:B------:R-:W-:Y:S02]  /*2720*/  IMAD R11, R11, c[0x0][0x1f0], R0 ;  /* 0x00007c000b0b7a24 */ /* 0x000fe400078e0200 */
[----:B------:R-:W-:-:S04]  /*2730*/  IMAD.WIDE R2, R3, R10, c[0x0][0x1b8] ;  /* 0x00006e0003027625 */ /* 0x000fc800078e020a */
[----:B------:R-:W-:Y:S01]  /*2740*/  IMAD.WIDE R10, R11, R10, c[0x0][0x1b8] ;  /* 0x00006e000b0a7625 */ /* 0x000fe200078e020a */
[----:B--2---:R0:W-:Y:S04]  /*2750*/  RED.E.ADD.F32.FTZ.RN.STRONG.GPU [R2.64], R12 ;  /* 0x0000000c0200798e */ /* 0x0041e8000c10e788 */
[----:B------:R0:W-:Y:S02]  /*2760*/  RED.E.ADD.F32.FTZ.RN.STRONG.GPU [R10.64], R13 ;  /* 0x0000000d0a00798e */ /* 0x0001e4000c10e788 */
.L_x_1271:
[----:B------:R-:W-:Y:S05]  /*2770*/  BSYNC B0 ;  /* 0x0000000000007941 */ /* 0x000fea0003800000 */
.L_x_1270:
        /* <DEDUP_REMOVED lines=23> */
.L_x_1268:
[----:B------:R-:W-:Y:S01]  /*28f0*/  HFMA2.MMA R12, -RZ, RZ, 0, 0 ;  /* 0x00000000ff0c7435 */ /* 0x000fe200000001ff */
[----:B------:R-:W-:Y:S01]  /*2900*/  IMAD.MOV.U32 R15, RZ, RZ, R8 ;  /* 0x000000ffff0f7224 */ /* 0x000fe200078e0008 */
[----:B------:R-:W-:Y:S01]  /*2910*/  MOV R14, 0x1 ;  /* 0x00000001000e7802 */ /* 0x000fe20000000f00 */
[----:B------:R-:W-:Y:S01]  /*2920*/  IMAD.MOV.U32 R13, RZ, RZ, -0x1 ;  /* 0xffffffffff0d7424 */ /* 0x000fe200078e00ff */
[----:B------:R-:W-:-:S02]  /*2930*/  MOV R10, 0x2950 ;  /* 0x00002950000a7802 */ /* 0x000fc40000000f00 */
[----:B------:R-:W-:Y:S05]  /*2940*/  CALL.REL.NOINC `($__internal_13_$__cuda_sm70_shflsync_up) ;  /* 0x000009a000007944 */ /* 0x000fea0003c00000 */
[----:B-1----:R-:W-:Y:S01]  /*2950*/  MOV R17, R13 ;  /* 0x0000000d00117202 */ /* 0x002fe20000000f00 */
[----:B0-----:R-:W-:Y:S05]  /*2960*/  BRA `(.L_x_1272) ;  /* 0xfffff59000007947 */ /* 0x001fea000383ffff */
.L_x_1269:
[----:B------:R-:W-:Y:S01]  /*2970*/  HFMA2.MMA R12, -RZ, RZ, 0, 0 ;  /* 0x00000000ff0c7435 */ /* 0x000fe200000001ff */
[----:B------:R-:W-:Y:S01]  /*2980*/  MOV R15, R4 ;  /* 0x00000004000f7202 */ /* 0x000fe20000000f00 */
[----:B------:R-:W-:Y:S01]  /*2990*/  IMAD.MOV.U32 R14, RZ, RZ, 0x1 ;  /* 0x00000001ff0e7424 */ /* 0x000fe200078e00ff */
[----:B------:R-:W-:-:S02]  /*29a0*/  MOV R13, 0xffffffff ;  /* 0xffffffff000d7802 */ /* 0x000fc40000000f00 */
[----:B------:R-:W-:Y:S02]  /*29b0*/  MOV R10, 0x29d0 ;  /* 0x000029d0000a7802 */ /* 0x000fe40000000f00 */
[----:B012---:R-:W-:Y:S05]  /*29c0*/  CALL.REL.NOINC `($__internal_13_$__cuda_sm70_shflsync_up) ;  /* 0x0000092000007944 */ /* 0x007fea0003c00000 */
[----:B0-----:R-:W-:Y:S01]  /*29d0*/  HFMA2.MMA R14, -RZ, RZ, 0, 5.9604644775390625e-08 ;  /* 0x00000001ff0e7435 */ /* 0x001fe200000001ff */
[----:B-1----:R-:W-:Y:S01]  /*29e0*/  IMAD.MOV.U32 R19, RZ, RZ, R13 ;  /* 0x000000ffff137224 */ /* 0x002fe200078e000d */
[----:B------:R-:W-:Y:S01]  /*29f0*/  MOV R15, R2 ;  /* 0x00000002000f7202 */ /* 0x000fe20000000f00 */
[----:B------:R-:W-:Y:S01]  /*2a00*/  IMAD.MOV.U32 R12, RZ, RZ, RZ ;  /* 0x000000ffff0c7224 */ /* 0x000fe200078e00ff */
[----:B------:R-:W-:Y:S02]  /*2a10*/  MOV R13, 0xffffffff ;  /* 0xffffffff000d7802 */ /* 0x000fe40000000f00 */
[----:B------:R-:W-:Y:S02]  /*2a20*/  MOV R10, 0x2a40 ;  /* 0x00002a40000a7802 */ /* 0x000fe40000000f00 */
[----:B------:R-:W-:Y:S05]  /*2a30*/  CALL.REL.NOINC `($__internal_13_$__cuda_sm70_shflsync_up) ;  /* 0x000008b000007944 */ /* 0x000fea0003c00000 */
[----:B-1----:R-:W-:Y:S01]  /*2a40*/  FADD.FTZ R13, R2, R13 ;  /* 0x0000000d020d7221 */ /* 0x002fe20000010000 */
[----:B------:R-:W-:Y:S01]  /*2a50*/  ISETP.NE.AND P0, PT, R8, RZ, PT ;  /* 0x000000ff0800720c */ /* 0x000fe20003f05270 */
        /* <DEDUP_REMOVED lines=13> */
[----:B------:R-:W-:Y:S05]  /*2b30*/  CALL.REL.NOINC `($__internal_13_$__cuda_sm70_shflsync_up) ;  /* 0x000007b000007944 */ /* 0x000fea0003c00000 */
[----:B0-----:R-:W-:Y:S01]  /*2b40*/  HFMA2.MMA R12, -RZ, RZ, 0, 0 ;  /* 0x00000000ff0c7435 */ /* 0x001fe200000001ff */
[----:B-1----:R-:W-:Y:S01]  /*2b50*/  MOV R2, R13 ;  /* 0x0000000d00027202 */ /* 0x002fe20000000f00 */
[----:B------:R-:W-:Y:S01]  /*2b60*/  IMAD.MOV.U32 R14, RZ, RZ, 0x2 ;  /* 0x00000002ff0e7424 */ /* 0x000fe200078e00ff */
[----:B------:R-:W-:-:S02]  /*2b70*/  MOV R15, R17 ;  /* 0x00000011000f7202 */ /* 0x000fc40000000f00 */
[----:B------:R-:W-:Y:S02]  /*2b80*/  MOV R13, 0xffffffff ;  /* 0xffffffff000d7802 */ /* 0x000fe40000000f00 */
[----:B------:R-:W-:Y:S02]  /*2b90*/  MOV R10, 0x2bb0 ;  /* 0x00002bb0000a7802 */ /* 0x000fe40000000f00 */
[----:B------:R-:W-:Y:S05]  /*2ba0*/  CALL.REL.NOINC `($__internal_13_$__cuda_sm70_shflsync_up) ;  /* 0x0000074000007944 */ /* 0x000fea0003c00000 */
[----:B0-----:R-:W-:Y:S01]  /*2bb0*/  HFMA2.MMA R14, -RZ, RZ, 0, 1.1920928955078125e-07 ;  /* 0x00000002ff0e7435 */ /* 0x001fe200000001ff */
[----:B-1----:R-:W-:Y:S01]  /*2bc0*/  IMAD.MOV.U32 R4, RZ, RZ, R13 ;  /* 0x000000ffff047224 */ /* 0x002fe200078e000d */
[----:B------:R-:W-:Y:S01]  /*2bd0*/  MOV R15, R8 ;  /* 0x00000008000f7202 */ /* 0x000fe20000000f00 */
[----:B------:R-:W-:Y:S01]  /*2be0*/  IMAD.MOV.U32 R12, RZ, RZ, RZ ;  /* 0x000000ffff0c7224 */ /* 0x000fe200078e00ff */
[----:B------:R-:W-:Y:S02]  /*2bf0*/  MOV R13, 0xffffffff ;  /* 0xffffffff000d7802 */ /* 0x000fe40000000f00 */
[----:B------:R-:W-:Y:S02]  /*2c00*/  MOV R10, 0x2c20 ;  /* 0x00002c20000a7802 */ /* 0x000fe40000000f00 */
[----:B------:R-:W-:Y:S05]  /*2c10*/  CALL.REL.NOINC `($__internal_13_$__cuda_sm70_shflsync_up) ;  /* 0x000006d000007944 */ /* 0x000fea0003c00000 */
        /* <DEDUP_REMOVED lines=12> */
[----:B------:R-:W-:Y:S05]  /*2ce0*/  CALL.REL.NOINC `($__internal_13_$__cuda_sm70_shflsync_up) ;  /* 0x0000060000007944 */ /* 0x000fea0003c00000 */
[----:B0-----:R-:W-:Y:S01]  /*2cf0*/  HFMA2.MMA R12, -RZ, RZ, 0, 0 ;  /* 0x00000000ff0c7435 */ /* 0x001fe200000001ff */
[----:B-1----:R-:W-:Y:S01]  /*2d00*/  MOV R2, R13 ;  /* 0x0000000d00027202 */ /* 0x002fe20000000f00 */
[----:B------:R-:W-:Y:S01]  /*2d10*/  IMAD.MOV.U32 R14, RZ, RZ, 0x4 ;  /* 0x00000004ff0e7424 */ /* 0x000fe200078e00ff */
[----:B------:R-:W-:Y:S02]  /*2d20*/  MOV R15, R17 ;  /* 0x00000011000f7202 */ /* 0x000fe40000000f00 */
[----:B------:R-:W-:-:S02]  /*2d30*/  MOV R13, 0xffffffff ;  /* 0xffffffff000d7802 */ /* 0x000fc40000000f00 */
[----:B------:R-:W-:Y:S02]  /*2d40*/  MOV R10, 0x2d60 ;  /* 0x00002d60000a7802 */ /* 0x000fe40000000f00 */
[----:B------:R-:W-:Y:S05]  /*2d50*/  CALL.REL.NOINC `($__internal_13_$__cuda_sm70_shflsync_up) ;  /* 0x0000059000007944 */ /* 0x000fea0003c00000 */
[----:B0-----:R-:W-:Y:S01]  /*2d60*/  HFMA2.MMA R14, -RZ, RZ, 0, 2.384185791015625e-07 ;  /* 0x00000004ff0e7435 */ /* 0x001fe200000001ff */
        /* <DEDUP_REMOVED lines=26> */
[----:B0-----:R-:W-:Y:S01]  /*2f10*/  HFMA2.MMA R14, -RZ, RZ, 0, 4.76837158203125e-07 ;  /* 0x00000008ff0e7435 */ /* 0x001fe200000001ff */
        /* <DEDUP_REMOVED lines=26> */
[----:B0-----:R-:W-:Y:S01]  /*30c0*/  HFMA2.MMA R14, -RZ, RZ, 0, 9.5367431640625e-07 ;  /* 0x00000010ff0e7435 */ /* 0x001fe200000001ff */
[----:B-1----:R-:W-:Y:S01]  /*30d0*/  IMAD.MOV.U32 R4, RZ, RZ, R13 ;  /* 0x000000ffff047224 */ /* 0x002fe200078e000d */
[----:B------:R-:W-:Y:S01]  /*30e0*/  MOV R15, R8 ;  /* 0x00000008000f7202 */ /* 0x000fe20000000f00 */
[----:B------:R-:W-:Y:S01]  /*30f0*/  IMAD.MOV.U32 R12, RZ, RZ, RZ ;  /* 0x000000ffff0c7224 */ /* 0x000fe200078e00ff */
[----:B------:R-:W-:Y:S02]  /*3100*/  MOV R13, 0xffffffff ;  /* 0xffffffff000d7802 */ /* 0x000fe40000000f00 */
[----:B------:R-:W-:Y:S02]  /*3110*/  MOV R10, 0x3130 ;  /* 0x00003130000a7802 */ /* 0x000fe40000000f00 */
[----:B------:R-:W-:Y:S05]  /*3120*/  CALL.REL.NOINC `($__internal_13_$__cuda_sm70_shflsync_up) ;  /* 0x000001c000007944 */ /* 0x000fea0003c00000 */
        /* <DEDUP_REMOVED lines=20> */
[----:B0-----:R-:W-:Y:S01]  /*3270*/  HFMA2.MMA R14, -RZ, RZ, 0, 5.9604644775390625e-08 ;  /* 0x00000001ff0e7435 */ /* 0x001fe200000001ff */
[----:B-1----:R-:W-:Y:S01]  /*3280*/  IMAD.MOV.U32 R4, RZ, RZ, R13 ;  /* 0x000000ffff047224 */ /* 0x002fe200078e000d */
[----:B------:R-:W-:Y:S01]  /*3290*/  MOV R15, R8 ;  /* 0x00000008000f7202 */ /* 0x000fe20000000f00 */
[----:B------:R-:W-:Y:S01]  /*32a0*/  IMAD.MOV.U32 R12, RZ, RZ, RZ ;  /* 0x000000ffff0c7224 */ /* 0x000fe200078e00ff */
[----:B------:R-:W-:Y:S02]  /*32b0*/  MOV R13, 0xffffffff ;  /* 0xffffffff000d7802 */ /* 0x000fe40000000f00 */
[----:B------:R-:W-:Y:S02]  /*32c0*/  MOV R10, 0x32e0 ;  /* 0x000032e0000a7802 */ /* 0x000fe40000000f00 */
[----:B------:R-:W-:Y:S05]  /*32d0*/  CALL.REL.NOINC `($__internal_13_$__cuda_sm70_shflsync_up) ;  /* 0x0000001000007944 */ /* 0x000fea0003c00000 */
[----:B01----:R-:W-:Y:S05]  /*32e0*/  BRA `(.L_x_1273) ;  /* 0xffffef9000007947 */ /* 0x003fea000383ffff */
        .weak           $__internal_13_$__cuda_sm70_shflsync_up
        .type           $__internal_13_$__cuda_sm70_shflsync_up,@function
        .size           $__internal_13_$__cuda_sm70_shflsync_up,(.L_x_3096 - $__internal_13_$__cuda_sm70_shflsync_up)
$__internal_13_$__cuda_sm70_shflsync_up:
[----:B------:R-:W-:Y:S01]  /*32f0*/  HFMA2.MMA R11, -RZ, RZ, 0, 0 ;  /* 0x00000000ff0b7435 */ /* 0x000fe200000001ff */
[----:B------:R-:W-:Y:S04]  /*3300*/  WARPSYNC R13 ;  /* 0x0000000d00007348 */ /* 0x000fe80003800000 */
[----:B------:R0:W1:Y:S01]  /*3310*/  SHFL.UP PT, R13, R15, R14, R12 ;  /* 0x0400000e0f0d7389 */ /* 0x00006200000e000c */
[----:B------:R-:W-:Y:S05]  /*3320*/  RET.REL.NODEC R10 `(_Z30group_norm_nhwc_bwd_sum_kernelI11Fp32IOBf16WLi128EEv26Group_norm_nhwc_bwd_params) ;  /* 0xffffccd00a007950 */ /* 0x000fea0003c3ffff */
.L_x_1274:
        /* <DEDUP_REMOVED lines=13> */
.L_x_3096:


//--------------------- .text._Z30group_norm_nhwc_bwd_sum_kernelI11Fp32IOBf16WLi192EEv26Group_norm_nhwc_bwd_params --------------------------
	.section	.text._Z30group_norm_nhwc_bwd_sum_kernelI11Fp32IOBf16WLi192EEv26Group_norm_nhwc_bwd_params,"ax",@progbits
	.sectioninfo	@"SHI_REGISTERS=40"
	.align	128
        .global         _Z30group_norm_nhwc_bwd_sum_kernelI11Fp32IOBf16WLi192EEv26Group_norm_nhwc_bwd_params
        .type           _Z30group_norm_nhwc_bwd_sum_kernelI11Fp32IOBf16WLi192EEv26Group_norm_nhwc_bwd_params,@function
        .size           _Z30group_norm_nhwc_bwd_sum_kernelI11Fp32IOBf16WLi192EEv26Group_norm_nhwc_bwd_params,(.L_x_3097 - _Z30group_norm_nhwc_bwd_sum_kernelI11Fp32IOBf16WLi192EEv26Group_norm_nhwc_bwd_params)
        .other          _Z30group_norm_nhwc_bwd_sum_kernelI11Fp32IOBf16WLi192EEv26Group_norm_nhwc_bwd_params,@"STO_CUDA_ENTRY STV_DEFAULT"
_Z30group_norm_nhwc_bwd_sum_kernelI11Fp32IOBf16WLi192EEv26Group_norm_nhwc_bwd_params:
.text._Z30group_norm_nhwc_bwd_sum_kernelI11Fp32IOBf16WLi192EEv26Group_norm_nhwc_bwd_params:
        /* <DEDUP_REMOVED lines=97> */
.L_x_1276:
[----:B------:R-:W-:Y:S05]  /*0610*/  BSYNC B0 ;  /* 0x0000000000007941 */ /* 0x000fea0003800000 */
.L_x_1275:
        /* <DEDUP_REMOVED lines=71> */
.L_x_1279:
[----:B------:R-:W-:Y:S05]  /*0a90*/  @!P2 BRA `(.L_x_1277) ;  /* 0x000012100000a947 */ /* 0x000fea0003800000 */
[----:B------:R-:W-:-:S04]  /*0aa0*/  IADD3 R34, R32, 0x1, RZ ;  /* 0x0000000120227810 */ /* 0x000fc80007ffe0ff */
[----:B------:R-:W-:Y:S02]  /*0ab0*/  SHF.R.S32.HI R36, RZ, 0x1f, R34 ;  /* 0x0000001fff247819 */ /* 0x000fe40000011422 */
.L_x_1280:
        /* <DEDUP_REMOVED lines=104> */
.L_x_1278:
        /* <DEDUP_REMOVED lines=12> */
.L_x_1282:
        /* <DEDUP_REMOVED lines=36> */
.L_x_1281:
[----:B------:R-:W-:-:S13]  /*1440*/  ISETP.GE.U32.AND P0, PT, R29, 0x3, PT ;  /* 0x000000031d00780c */ /* 0x000fda0003f06070 */
[----:B------:R-:W-:Y:S05]  /*1450*/  @!P0 BRA `(.L_x_1277) ;  /* 0x0000085000008947 */ /* 0x000fea0003800000 */
[----:B------:R-:W-:Y:S02]  /*1460*/  ISETP.GE.U32.AND P0, PT, R18, c[0x0][0x1d8], PT ;  /* 0x0000760012007a0c */ /* 0x000fe40003f06070 */
[----:B------:R-:W-:Y:S02]  /*1470*/  SHF.R.S32.HI R29, RZ, 0x1f, R32 ;  /* 0x0000001fff1d7819 */ /* 0x000fe40000011420 */
[----:B------:R-:W-:-:S13]  /*1480*/  ISETP.GE.AND.EX P0, PT, R19, c[0x0][0x1dc], PT, P0 ;  /* 0x0000770013007a0c */ /* 0x000fda0003f06300 */
.L_x_1283:
        /* <DEDUP_REMOVED lines=70> */
[----:B------:R-:W-:Y:S02]  /*18f0*/  FADD.FTZ R3, R16, R3 ;  /* 0x0000000310037221 */ /* 0x000fe40000010000 */
[----:B------:R-:W-:-:S02]  /*1900*/  FADD.FTZ R6, R17, R6 ;  /* 0x0000000611067221 */ /* 0x000fc40000010000 */
[----:B------:R-:W-:Y:S02]  /*1910*/  FFMA.FTZ R16, R34, R17, R9 ;  /* 0x0000001122107223 */ /* 0x000fe40000010009 */
        /* <DEDUP_REMOVED lines=57> */
.L_x_1277:
[----:B------:R-:W-:Y:S01]  /*1cb0*/  IMAD.WIDE.U32 R10, R0, -0x55555555, RZ ;  /* 0xaaaaaaab000a7825 */ /* 0x000fe200078e00ff */
        /* <DEDUP_REMOVED lines=15> */
[----:B------:R-:W4:Y:S04]  /*1db0*/  LDS R21, [R3+0x40] ;  /* 0x0000400003157984 */ /* 0x000f280000000800 */
[----:B------:R-:W-:Y:S04]  /*1dc0*/  LDS R11, [R3+0x20] ;  /* 0x00002000030b7984 */ /* 0x000fe80000000800 */
[----:B------:R-:W5:Y:S04]  /*1dd0*/  LDS R12, [R3+0x14] ;  /* 0x00001400030c7984 */ /* 0x000f680000000800 */
[----:B------:R-:W-:Y:S04]  /*1de0*/  LDS R13, [R3+0x24] ;  /* 0x00002400030d7984 */ /* 0x000fe80000000800 */
[----:B------:R-:W1:Y:S04]  /*1df0*/  LDS R14, [R3+0x18] ;  /* 0x00001800030e7984 */ /* 0x000e680000000800 */
[----:B-1----:R-:W1:Y:S04]  /*1e00*/  LDS R26, [R3+0x4c] ;  /* 0x00004c00031a7984 */ /* 0x002e680000000800 */
        /* <DEDUP_REMOVED lines=14> */
[----:B------:R-:W-:Y:S01]  /*1ef0*/  @!P0 FADD.FTZ R13, R13, R14 ;  /* 0x0000000e0d0d8221 */ /* 0x000fe20000010000 */
[----:B-1----:R-:W-:Y:S01]  /*1f00*/  ISETP.NE.AND P0, PT, R26, RZ, PT ;  /* 0x000000ff1a00720c */ /* 0x002fe20003f05270 */
[----:B------:R-:W-:Y:S02]  /*1f10*/  @!P1 FADD.FTZ R18, R11, R18 ;  /* 0x000000120b129221 */ /* 0x000fe40000010000 */
[----:B------:R-:W-:Y:S01]  /*1f20*/  @!P1 FADD.FTZ R20, R13, R20 ;  /* 0x000000140d149221 */ /* 0x000fe20000010000 */
[----:B0-----:R-:W-:Y:S01]  /*1f30*/  IADD3 R15, R16, R10, R15 ;  /* 0x0000000a100f7210 */ /* 0x001fe20007ffe00f */
[----:B--2---:R-:W-:-:S03]  /*1f40*/  @!P2 FADD.FTZ R17, R18, R17 ;  /* 0x000000111211a221 */ /* 0x004fc60000010000 */
[----:B------:R-:W-:Y:S01]  /*1f50*/  IADD3 R15, R21, R15, R22 ;  /* 0x0000000f150f7210 */ /* 0x000fe20007ffe016 */
[----:B---3--:R-:W-:-:S04]  /*1f60*/  @!P2 FADD.FTZ R19, R20, R19 ;  /* 0x000000131413a221 */ /* 0x008fc80000010000 */
[----:B------:R-:W-:Y:S02]  /*1f70*/  IMAD.IADD R12, R15, 0x1, R26 ;  /* 0x000000010f0c7824 */ /* 0x000fe400078e021a */
[----:B----4-:R-:W-:Y:S02]  /*1f80*/  @!P3 FADD.FTZ R23, R17, R23 ;  /* 0x000000171117b221 */ /* 0x010fe40000010000 */
[----:B------:R-:W-:Y:S02]  /*1f90*/  @!P3 FADD.FTZ R24, R19, R24 ;  /* 0x000000181318b221 */ /* 0x000fe40000010000 */
[----:B-----5:R-:W-:Y:S02]  /*1fa0*/  @!P0 FADD.FTZ R8, R23, R8 ;  /* 0x0000000817088221 */ /* 0x020fe40000010000 */
[----:B------:R-:W-:Y:S01]  /*1fb0*/  @!P0 FADD.FTZ R4, R24, R4 ;  /* 0x0000000418048221 */ /* 0x000fe20000010000 */
[----:B------:R-:W-:Y:S05]  /*1fc0*/  BRA.DIV ~URZ, `(.L_x_1286) ;  /* 0x00000b227f007947 */ /* 0x000fea000b800000 */
[----:B------:R0:W1:Y:S02]  /*1fd0*/  SHFL.UP PT, R17, R12, 0x1, RZ ;  /* 0x042000000c117989 */ /* 0x00006400000e00ff */
.L_x_1290:
[----:B------:R-:W2:Y:S01]  /*1fe0*/  S2R R18, SR_LANEID ;  /* 0x0000000000127919 */ /* 0x000ea20000000000 */
[----:B------:R-:W-:Y:S05]  /*1ff0*/  BRA.DIV ~URZ, `(.L_x_1287) ;  /* 0x00000b727f007947 */ /* 0x000fea000b800000 */
[----:B------:R-:W3:Y:S01]  /*2000*/  SHFL.UP PT, R13, R4, 0x1, RZ ;  /* 0x04200000040d7989 */ /* 0x000ee200000e00ff */
[----:B------:R-:W-:-:S02]  /*2010*/  ISETP.NE.AND P0, PT, R12, RZ, PT ;  /* 0x000000ff0c00720c */ /* 0x000fc40003f05270 */
        /* <DEDUP_REMOVED lines=48> */
[----:B------:R0:W1:Y:S01]  /*2320*/  SHFL.UP PT, R8, R12, 0x1, RZ ;  /* 0x042000000c087989 */ /* 0x00006200000e00ff */
[----:B------:R-:W-:-:S03]  /*2330*/  @P1 FSEL R11, R4, R11, !P0 ;  /* 0x0000000b040b1208 */ /* 0x000fc60004000000 */
[----:B------:R-:W2:Y:S04]  /*2340*/  SHFL.UP PT, R13, R13, 0x1, RZ ;  /* 0x042000000d0d7989 */ /* 0x000ea800000e00ff */
[----:B------:R0:W3:Y:S02]  /*2350*/  SHFL.UP PT, R4, R11, 0x1, RZ ;  /* 0x042000000b047989 */ /* 0x0000e400000e00ff */
.L_x_1291:
[----:B------:R-:W4:Y:S01]  /*2360*/  LDS R23, [R3+0x10] ;  /* 0x0000100003177984 */ /* 0x000f220000000800 */
[----:B------:R-:W-:Y:S02]  /*2370*/  ISETP.NE.AND P1, PT, R0, RZ, PT ;  /* 0x000000ff0000720c */ /* 0x000fe40003f25270 */
[----:B------:R-:W-:Y:S01]  /*2380*/  PLOP3.LUT P0, PT, PT, PT, PT, 0x80, 0x0 ;  /* 0x000000000000781c */ /* 0x000fe20003f0f070 */
[----:B------:R-:W5:Y:S04]  /*2390*/  LDS R10, [R3+0x1c] ;  /* 0x00001c00030a7984 */ /* 0x000f680000000800 */
[----:B0-----:R-:W0:Y:S04]  /*23a0*/  LDS R11, [R3+0x28] ;  /* 0x00002800030b7984 */ /* 0x001e280000000800 */
        /* <DEDUP_REMOVED lines=9> */
[----:B-1----:R-:W-:-:S02]  /*2440*/  @P1 IMAD.IADD R23, R23, 0x1, R8 ;  /* 0x0000000117171824 */ /* 0x002fc400078e0208 */
[----:B------:R-:W1:Y:S01]  /*2450*/  LDS R15, [R3+0x30] ;  /* 0x00003000030f7984 */ /* 0x000e620000000800 */
[----:B------:R-:W-:Y:S02]  /*2460*/  @P1 PLOP3.LUT P0, PT, P2, PT, PT, 0x80, 0x0 ;  /* 0x000000000000181c */ /* 0x000fe4000170f070 */
[C---:B-----5:R-:W-:Y:S01]  /*2470*/  ISETP.NE.AND P2, PT, R10.reuse, RZ, PT ;  /* 0x000000ff0a00720c */ /* 0x060fe20003f45270 */
[----:B------:R-:W4:Y:S01]  /*2480*/  LDS R17, [R3+0x38] ;  /* 0x0000380003117984 */ /* 0x000f220000000800 */
[----:B0-----:R-:W-:Y:S02]  /*2490*/  ISETP.NE.AND P4, PT, R11, RZ, PT ;  /* 0x000000ff0b00720c */ /* 0x001fe40003f85270 */
[----:B------:R-:W-:Y:S01]  /*24a0*/  IADD3 R30, R10, R23, RZ ;  /* 0x000000170a1e7210 */ /* 0x000fe20007ffe0ff */
[----:B------:R-:W0:Y:S01]  /*24b0*/  LDS R18, [R3+0x3c] ;  /* 0x00003c0003127984 */ /* 0x000e220000000800 */
[----:B---3--:R-:W-:-:S03]  /*24c0*/  ISETP.NE.AND P3, PT, R16, RZ, PT ;  /* 0x000000ff1000720c */ /* 0x008fc60003f65270 */
[----:B------:R-:W3:Y:S02]  /*24d0*/  LDS R20, [R3+0x44] ;  /* 0x0000440003147984 */ /* 0x000ee40000000800 */
[----:B--2---:R-:W-:Y:S01]  /*24e0*/  @!P0 FADD.FTZ R25, R25, R4 ;  /* 0x0000000419198221 */ /* 0x004fe20000010000 */
[----:B------:R-:W-:Y:S01]  /*24f0*/  IADD3 R4, R11, R30, RZ ;  /* 0x0000001e0b047210 */ /* 0x000fe20007ffe0ff */
[----:B------:R-:W2:Y:S01]  /*2500*/  LDS R21, [R3+0x48] ;  /* 0x0000480003157984 */ /* 0x000ea20000000800 */
[----:B------:R-:W-:-:S03]  /*2510*/  @!P0 FADD.FTZ R26, R26, R13 ;  /* 0x0000000d1a1a8221 */ /* 0x000fc60000010000 */
[----:B------:R-:W5:Y:S01]  /*2520*/  LDS R8, [R3+0x50] ;  /* 0x0000500003087984 */ /* 0x000f620000000800 */
[C---:B------:R-:W-:Y:S01]  /*2530*/  ISETP.NE.AND P0, PT, R19.reuse, RZ, PT ;  /* 0x000000ff1300720c */ /* 0x040fe20003f05270 */
[----:B------:R-:W-:Y:S02]  /*2540*/  IMAD.IADD R10, R16, 0x1, R4 ;  /* 0x00000001100a7824 */ /* 0x000fe400078e0204 */
[----:B------:R-:W5:Y:S01]  /*2550*/  LDS R24, [R3+0x54] ;  /* 0x0000540003187984 */ /* 0x000f620000000800 */
        /* <DEDUP_REMOVED lines=8> */
[----:B-1----:R-:W-:Y:S01]  /*25e0*/  IADD3 R4, R22, R19, RZ ;  /* 0x0000001316047210 */ /* 0x002fe20007ffe0ff */
[----:B------:R-:W-:Y:S02]  /*25f0*/  @!P4 FADD.FTZ R15, R15, R12 ;  /* 0x0000000c0f0fc221 */ /* 0x000fe40000010000 */
[----:B------:R1:W-:Y:S01]  /*2600*/  STS [R3+0x34], R10 ;  /* 0x0000340a03007388 */ /* 0x0003e20000000800 */
[----:B----4-:R-:W-:-:S03]  /*2610*/  @!P3 FADD.FTZ R17, R17, R14 ;  /* 0x0000000e1111b221 */ /* 0x010fc60000010000 */
[----:B------:R1:W-:Y:S01]  /*2620*/  STS [R3+0x14], R25 ;  /* 0x0000141903007388 */ /* 0x0003e20000000800 */
[----:B0-----:R-:W-:-:S03]  /*2630*/  @!P3 FADD.FTZ R18, R18, R15 ;  /* 0x0000000f1212b221 */ /* 0x001fc60000010000 */
[----:B------:R1:W-:Y:S01]  /*2640*/  STS [R3+0x18], R26 ;  /* 0x0000181a03007388 */ /* 0x0003e20000000800 */
[----:B---3--:R-:W-:-:S03]  /*2650*/  @!P0 FADD.FTZ R20, R20, R17 ;  /* 0x0000001114148221 */ /* 0x008fc60000010000 */
[----:B------:R1:W-:Y:S01]  /*2660*/  STS [R3+0x40], R19 ;  /* 0x0000401303007388 */ /* 0x0003e20000000800 */
[----:B--2---:R-:W-:-:S03]  /*2670*/  @!P0 FADD.FTZ R21, R21, R18 ;  /* 0x0000001215158221 */ /* 0x004fc60000010000 */
[----:B------:R1:W-:Y:S01]  /*2680*/  STS [R3+0x4c], R4 ;  /* 0x00004c0403007388 */ /* 0x0003e20000000800 */
[----:B-----5:R-:W-:-:S03]  /*2690*/  @!P1 FADD.FTZ R8, R8, R20 ;  /* 0x0000001408089221 */ /* 0x020fc60000010000 */
        /* <DEDUP_REMOVED lines=11> */
.L_x_1285:
[----:B0-----:R-:W-:Y:S05]  /*2750*/  BSYNC B0 ;  /* 0x0000000000007941 */ /* 0x001fea0003800000 */
.L_x_1284:
[----:B------:R-:W0:Y:S01]  /*2760*/  S2R R13, SR_TID.X ;  /* 0x00000000000d7919 */ /* 0x000e220000002100 */
[----:B-1----:R-:W-:Y:S01]  /*2770*/  IMAD R0, R28, c[0x0][0x204], RZ ;  /* 0x000081001c007a24 */ /* 0x002fe200078e02ff */
        /* <DEDUP_REMOVED lines=31> */
.L_x_1289:
[----:B------:R-:W-:Y:S05]  /*2970*/  BSYNC B0 ;  /* 0x0000000000007941 */ /* 0x000fea0003800000 */
.L_x_1288:
        /* <DEDUP_REMOVED lines=23> */
.L_x_1286:
[----:B------:R-:W-:Y:S01]  /*2af0*/  HFMA2.MMA R14, -RZ, RZ, 0, 0 ;  /* 0x00000000ff0e7435 */ /* 0x000fe200000001ff */
[----:B------:R-:W-:Y:S01]  /*2b00*/  IMAD.MOV.U32 R16, RZ, RZ, R12 ;  /* 0x000000ffff107224 */ /* 0x000fe200078e000c */
[----:B------:R-:W-:Y:S01]  /*2b10*/  MOV R15, 0x1 ;  /* 0x00000001000f7802 */ /* 0x000fe20000000f00 */
[----:B------:R-:W-:Y:S01]  /*2b20*/  IMAD.MOV.U32 R13, RZ, RZ, -0x1 ;  /* 0xffffffffff0d7424 */ /* 0x000fe200078e00ff */
[----:B------:R-:W-:-:S02]  /*2b30*/  MOV R10, 0x2b50 ;  /* 0x00002b50000a7802 */ /* 0x000fc40000000f00 */
[----:B------:R-:W-:Y:S05]  /*2b40*/  CALL.REL.NOINC `($__internal_14_$__cuda_sm70_shflsync_up) ;  /* 0x000009a000007944 */ /* 0x000fea0003c00000 */
[----:B-1----:R-:W-:Y:S01]  /*2b50*/  MOV R17, R13 ;  /* 0x0000000d00117202 */ /* 0x002fe20000000f00 */
[----:B0-----:R-:W-:Y:S05]  /*2b60*/  BRA `(.L_x_1290) ;  /* 0xfffff47000007947 */ /* 0x001fea000383ffff */
.L_x_1287:
[----:B------:R-:W-:Y:S01]  /*2b70*/  HFMA2.MMA R14, -RZ, RZ, 0, 0 ;  /* 0x00000000ff0e7435 */ /* 0x000fe200000001ff */
[----:B------:R-:W-:Y:S01]  /*2b80*/  MOV R16, R8 ;  /* 0x0000000800107202 */ /* 0x000fe20000000f00 */
[----:B------:R-:W-:Y:S01]  /*2b90*/  IMAD.MOV.U32 R15, RZ, RZ, 0x1 ;  /* 0x00000001ff0f7424 */ /* 0x000fe200078e00ff */
[----:B------:R-:W-:-:S02]  /*2ba0*/  MOV R13, 0xffffffff ;  /* 0xffffffff000d7802 */ /* 0x000fc40000000f00 */
[----:B------:R-:W-:Y:S02]  /*2bb0*/  MOV R10, 0x2bd0 ;  /* 0x00002bd0000a7802 */ /* 0x000fe40000000f00 */
[----:B012---:R-:W-:Y:S05]  /*2bc0*/  CALL.REL.NOINC `($__internal_14_$__cuda_sm70_shflsync_up) ;  /* 0x0000092000007944 */ /* 0x007fea0003c00000 */
[----:B0-----:R-:W-:Y:S01]  /*2bd0*/  HFMA2.MMA R15, -RZ, RZ, 0, 5.9604644775390625e-08 ;  /* 0x00000001ff0f7435 */ /* 0x001fe200000001ff */
[----:B-1----:R-:W-:Y:S01]  /*2be0*/  IMAD.MOV.U32 R19, RZ, RZ, R13 ;  /* 0x000000ffff137224 */ /* 0x002fe200078e000d */
[----:B------:R-:W-:Y:S01]  /*2bf0*/  MOV R16, R4 ;  /* 0x0000000400107202 */ /* 0x000fe20000000f00 */
[----:B------:R-:W-:Y:S01]  /*2c00*/  IMAD.MOV.U32 R14, RZ, RZ, RZ ;  /* 0x000000ffff0e7224 */ /* 0x000fe200078e00ff */
[----:B------:R-:W-:Y:S02]  /*2c10*/  MOV R13, 0xffffffff ;  /* 0xffffffff000d7802 */ /* 0x000fe40000000f00 */
[----:B------:R-:W-:Y:S02]  /*2c20*/  MOV R10, 0x2c40 ;  /* 0x00002c40000a7802 */ /* 0x000fe40000000f00 */
[----:B------:R-:W-:Y:S05]  /*2c30*/  CALL.REL.NOINC `($__internal_14_$__cuda_sm70_shflsync_up) ;  /* 0x000008b000007944 */ /* 0x000fea0003c00000 */
        /* <DEDUP_REMOVED lines=15> */
[----:B------:R-:W-:Y:S05]  /*2d30*/  CALL.REL.NOINC `($__internal_14_$__cuda_sm70_shflsync_up) ;  /* 0x000007b000007944 */ /* 0x000fea0003c00000 */
[----:B0-----:R-:W-:Y:S01]  /*2d40*/  HFMA2.MMA R14, -RZ, RZ, 0, 0 ;  /* 0x00000000ff0e7435 */ /* 0x001fe200000001ff */
[----:B-1----:R-:W-:Y:S01]  /*2d50*/  MOV R4, R13 ;  /* 0x0000000d00047202 */ /* 0x002fe20000000f00 */
[----:B------:R-:W-:Y:S01]  /*2d60*/  IMAD.MOV.U32 R15, RZ, RZ, 0x2 ;  /* 0x00000002ff0f7424 */ /* 0x000fe200078e00ff */
[----:B------:R-:W-:-:S02]  /*2d70*/  MOV R16, R17 ;  /* 0x0000001100107202 */ /* 0x000fc40000000f00 */
[----:B------:R-:W-:Y:S02]  /*2d80*/  MOV R13, 0xffffffff ;  /* 0xffffffff000d7802 */ /* 0x000fe40000000f00 */
[----:B------:R-:W-:Y:S02]  /*2d90*/  MOV R10, 0x2db0 ;  /* 0x00002db0000a7802 */ /* 0x000fe40000000f00 */
[----:B------:R-:W-:Y:S05]  /*2da0*/  CALL.REL.NOINC `($__internal_14_$__cuda_sm70_shflsync_up) ;  /* 0x0000074000007944 */ /* 0x000fea0003c00000 */
[----:B0-----:R-:W-:Y:S01]  /*2db0*/  HFMA2.MMA R15, -RZ, RZ, 0, 1.1920928955078125e-07 ;  /* 0x00000002ff0f7435 */ /* 0x001fe200000001ff */
[----:B-1----:R-:W-:Y:S01]  /*2dc0*/  IMAD.MOV.U32 R8, RZ, RZ, R13 ;  /* 0x000000ffff087224 */ /* 0x002fe200078e000d */
[----:B------:R-:W-:Y:S01]  /*2dd0*/  MOV R16, R12 ;  /* 0x0000000c00107202 */ /* 0x000fe20000000f00 */
[----:B------:R-:W-:Y:S01]  /*2de0*/  IMAD.MOV.U32 R14, RZ, RZ, RZ ;  /* 0x000000ffff0e7224 */ /* 0x000fe200078e00ff */
[----:B------:R-:W-:Y:S02]  /*2df0*/  MOV R13, 0xffffffff ;  /* 0xffffffff000d7802 */ /* 0x000fe40000000f00 */
[----:B------:R-:W-:Y:S02]  /*2e00*/  MOV R10, 0x2e20 ;  /* 0x00002e20000a7802 */ /* 0x000fe40000000f00 */
[----:B------:R-:W-:Y:S05]  /*2e10*/  CALL.REL.NOINC `($__internal_14_$__cuda_sm70_shflsync_up) ;  /* 0x000006d000007944 */ /* 0x000fea0003c00000 */
        /* <DEDUP_REMOVED lines=12> */
[----:B------:R-:W-:Y:S05]  /*2ee0*/  CALL.REL.NOINC `($__internal_14_$__cuda_sm70_shflsync_up) ;  /* 0x0000060000007944 */ /* 0x000fea0003c00000 */
[----:B0-----:R-:W-:Y:S01]  /*2ef0*/  HFMA2.MMA R14, -RZ, RZ, 0, 0 ;  /* 0x00000000ff0e7435 */ /* 0x001fe200000001ff */
[----:B-1----:R-:W-:Y:S01]  /*2f00*/  MOV R4, R13 ;  /* 0x0000000d00047202 */ /* 0x002fe20000000f00 */
[----:B------:R-:W-:Y:S01]  /*2f10*/  IMAD.MOV.U32 R15, RZ, RZ, 0x4 ;  /* 0x00000004ff0f7424 */ /* 0x000fe200078e00ff */
[----:B------:R-:W-:Y:S02]  /*2f20*/  MOV R16, R17 ;  /* 0x0000001100107202 */ /* 0x000fe40000000f00 */
[----:B------:R-:W-:-:S02]  /*2f30*/  MOV R13, 0xffffffff ;  /* 0xffffffff000d7802 */ /* 0x000fc40000000f00 */
[----:B------:R-:W-:Y:S02]  /*2f40*/  MOV R10, 0x2f60 ;  /* 0x00002f60000a7802 */ /* 0x000fe40000000f00 */
[----:B------:R-:W-:Y:S05]  /*2f50*/  CALL.REL.NOINC `($__internal_14_$__cuda_sm70_shflsync_up) ;  /* 0x0000059000007944 */ /* 0x000fea0003c00000 */
[----:B0-----:R-:W-:Y:S01]  /*2f60*/  HFMA2.MMA R15, -RZ, RZ, 0, 2.384185791015625e-07 ;  /* 0x00000004ff0f7435 */ /* 0x001fe200000001ff */
        /* <DEDUP_REMOVED lines=26> */
[----:B0-----:R-:W-:Y:S01]  /*3110*/  HFMA2.MMA R15, -RZ, RZ, 0, 4.76837158203125e-07 ;  /* 0x00000008ff0f7435 */ /* 0x001fe200000001ff */
        /* <DEDUP_REMOVED lines=26> */
[----:B0-----:R-:W-:Y:S01]  /*32c0*/  HFMA2.MMA R15, -RZ, RZ, 0, 9.5367431640625e-07 ;  /* 0x00000010ff0f7435 */ /* 0x001fe200000001ff */
[----:B-1----:R-:W-:Y:S01]  /*32d0*/  IMAD.MOV.U32 R8, RZ, RZ, R13 ;  /* 0x000000ffff087224 */ /* 0x002fe200078e000d */
[----:B------:R-:W-:Y:S01]  /*32e0*/  MOV R16, R12 ;  /* 0x0000000c00107202 */ /* 0x000fe20000000f00 */
[----:B------:R-:W-:Y:S01]  /*32f0*/  IMAD.MOV.U32 R14, RZ, RZ, RZ ;  /* 0x000000ffff0e7224 */ /* 0x000fe200078e00ff */
[----:B------:R-:W-:Y:S02]  /*3300*/  MOV R13, 0xffffffff ;  /* 0xffffffff000d7802 */ /* 0x000fe40000000f00 */
[----:B------:R-:W-:Y:S02]  /*3310*/  MOV R10, 0x3330 ;  /* 0x00003330000a7802 */ /* 0x000fe40000000f00 */
[----:B------:R-:W-:Y:S05]  /*3320*/  CALL.REL.NOINC `($__internal_14_$__cuda_sm70_shflsync_up) ;  /* 0x000001c000007944 */ /* 0x000fea0003c00000 */
        /* <DEDUP_REMOVED lines=20> */
[----:B0-----:R-:W-:Y:S01]  /*3470*/  HFMA2.MMA R15, -RZ, RZ, 0, 5.9604644775390625e-08 ;  /* 0x00000001ff0f7435 */ /* 0x001fe200000001ff */
[----:B-1----:R-:W-:Y:S01]  /*3480*/  IMAD.MOV.U32 R4, RZ, RZ, R13 ;  /* 0x000000ffff047224 */ /* 0x002fe200078e000d */
[----:B------:R-:W-:Y:S01]  /*3490*/  MOV R16, R12 ;  /* 0x0000000c00107202 */ /* 0x000fe20000000f00 */
[----:B------:R-:W-:Y:S01]  /*34a0*/  IMAD.MOV.U32 R14, RZ, RZ, RZ ;  /* 0x000000ffff0e7224 */ /* 0x000fe200078e00ff */
[----:B------:R-:W-:Y:S02]  /*34b0*/  MOV R13, 0xffffffff ;  /* 0xffffffff000d7802 */ /* 0x000fe40000000f00 */
[----:B------:R-:W-:Y:S02]  /*34c0*/  MOV R10, 0x34e0 ;  /* 0x000034e0000a7802 */ /* 0x000fe40000000f00 */
[----:B------:R-:W-:Y:S05]  /*34d0*/  CALL.REL.NOINC `($__internal_14_$__cuda_sm70_shflsync_up) ;  /* 0x0000001000007944 */ /* 0x000fea0003c00000 */
[----:B01----:R-:W-:Y:S05]  /*34e0*/  BRA `(.L_x_1291) ;  /* 0xffffee7000007947 */ /* 0x003fea000383ffff */
        .weak           $__internal_14_$__cuda_sm70_shflsync_up
        .type           $__internal_14_$__cuda_sm70_shflsync_up,@function
        .size           $__internal_14_$__cuda_sm70_shflsync_up,(.L_x_3097 - $__internal_14_$__cuda_sm70_shflsync_up)
$__internal_14_$__cuda_sm70_shflsync_up:
[----:B------:R-:W-:Y:S01]  /*34f0*/  HFMA2.MMA R11, -RZ, RZ, 0, 0 ;  /* 0x00000000ff0b7435 */ /* 0x000fe200000001ff */
[----:B------:R-:W-:Y:S04]  /*3500*/  WARPSYNC R13 ;  /* 0x0000000d00007348 */ /* 0x000fe80003800000 */
[----:B------:R0:W1:Y:S01]  /*3510*/  SHFL.UP PT, R13, R16, R15, R14 ;  /* 0x0400000f100d7389 */ /* 0x00006200000e000e */
[----:B------:R-:W-:Y:S05]  /*3520*/  RET.REL.NODEC R10 `(_Z30group_norm_nhwc_bwd_sum_kernelI11Fp32IOBf16WLi192EEv26Group_norm_nhwc_bwd_params) ;  /* 0xffffcad00a007950 */ /* 0x000fea0003c3ffff */
.L_x_1292:
        /* <DEDUP_REMOVED lines=13> */
.L_x_3097:


//--------------------- .text._Z30group_norm_nhwc_bwd_sum_kernelI11Fp32IOBf16WLi448EEv26Group_norm_nhwc_bwd_params --------------------------
	.section	.text._Z30group_norm_nhwc_bwd_sum_kernelI11Fp32IOBf16WLi448EEv26Group_norm_nhwc_bwd_params,"ax",@progbits
	.sectioninfo	@"SHI_REGISTERS=40"
	.align	128
        .global         _Z30group_norm_nhwc_bwd_sum_kernelI11Fp32IOBf16WLi448EEv26Group_norm_nhwc_bwd_params
        .type           _Z30group_norm_nhwc_bwd_sum_kernelI11Fp32IOBf16WLi448EEv26Group_norm_nhwc_bwd_params,@function
        .size           _Z30group_norm_nhwc_bwd_sum_kernelI11Fp32IOBf16WLi448EEv26Group_norm_nhwc_bwd_params,(.L_x_3098 - _Z30group_norm_nhwc_bwd_sum_kernelI11Fp32IOBf16WLi448EEv26Group_norm_nhwc_bwd_params)
        .other          _Z30group_norm_nhwc_bwd_sum_kernelI11Fp32IOBf16WLi448EEv26Group_norm_nhwc_bwd_params,@"STO_CUDA_ENTRY STV_DEFAULT"
_Z30group_norm_nhwc_bwd_sum_kernelI11Fp32IOBf16WLi448EEv26Group_norm_nhwc_bwd_params:
.text._Z30group_norm_nhwc_bwd_sum_kernelI11Fp32IOBf16WLi448EEv26Group_norm_nhwc_bwd_params:
        /* <DEDUP_REMOVED lines=97> */
.L_x_1294:
[----:B------:R-:W-:Y:S05]  /*0610*/  BSYNC B0 ;  /* 0x0000000000007941 */ /* 0x000fea0003800000 */
.L_x_1293:
        /* <DEDUP_REMOVED lines=71> */
.L_x_1297:
[----:B------:R-:W-:Y:S05]  /*0a90*/  @!P2 BRA `(.L_x_1295) ;  /* 0x000012100000a947 */ /* 0x000fea0003800000 */
[----:B------:R-:W-:-:S04]  /*0aa0*/  IADD3 R34, R32, 0x1, RZ ;  /* 0x0000000120227810 */ /* 0x000fc80007ffe0ff */
[----:B------:R-:W-:Y:S02]  /*0ab0*/  SHF.R.S32.HI R36, RZ, 0x1f, R34 ;  /* 0x0000001fff247819 */ /* 0x000fe40000011422 */
.L_x_1298:
        /* <DEDUP_REMOVED lines=22> */
[C---:B------:R-:W-:Y:S01]  /*0c20*/  @!P0 IMAD.SHL.U32 R22, R18.reuse, 0x4, RZ ;  /* 0x0000000412168824 */ /* 0x040fe200078e00ff */
[----:B------:R-:W-:Y:S02]  /*0c30*/  @!P0 IADD3 R19, R19, R23, RZ ;  /* 0x0000001713138210 */ /* 0x000fe40007ffe0ff */
        /* <DEDUP_REMOVED lines=72> */
[----:B------:R-:W-:Y:S01]  /*10c0*/  FADD.FTZ R3, R3, R14 ;  /* 0x0000000e03037221 */ /* 0x000fe20000010000 */
[----:B------:R-:W-:Y:S01]  /*10d0*/  IADD3.X R36, RZ, R36, RZ, P2, !PT ;  /* 0x00000024ff247210 */ /* 0x000fe200017fe4ff */
[C---:B------:R-:W-:Y:S02]  /*10e0*/  FFMA.FTZ R9, R17.reuse, R21, R4 ;  /* 0x0000001511097223 */ /* 0x040fe40000010004 */
[----:B------:R-:W-:Y:S02]  /*10f0*/  FADD.FTZ R6, R6, R21 ;  /* 0x0000001506067221 */ /* 0x000fe40000010000 */
[----:B------:R-:W-:Y:S02]  /*1100*/  FFMA.FTZ R4, R17, R16, R15 ;  /* 0x0000001011047223 */ /* 0x000fe4000001000f */
[----:B------:R-:W-:Y:S01]  /*1110*/  FADD.FTZ R3, R16, R3 ;  /* 0x0000000310037221 */ /* 0x000fe20000010000 */
[----:B------:R-:W-:Y:S05]  /*1120*/  @!P1 BRA `(.L_x_1298) ;  /* 0xfffff99000009947 */ /* 0x000fea000383ffff */
[----:B------:R-:W-:Y:S05]  /*1130*/  BRA `(.L_x_1295) ;  /* 0x00000b7000007947 */ /* 0x000fea0003800000 */
.L_x_1296:
[----:B------:R-:W-:Y:S01]  /*1140*/  LOP3.LUT P1, R14, R4, 0x3, RZ, 0xc0, !PT ;  /* 0x00000003040e7812 */ /* 0x000fe2000782c0ff */
[----:B------:R-:W-:Y:S01]  /*1150*/  HFMA2.MMA R9, -RZ, RZ, 0, 0 ;  /* 0x00000000ff097435 */ /* 0x000fe200000001ff */
[----:B------:R-:W-:Y:S01]  /*1160*/  IADD3 R29, -R3, R6, RZ ;  /* 0x00000006031d7210 */ /* 0x000fe20007ffe1ff */
[----:B------:R-:W-:Y:S01]  /*1170*/  IMAD.MOV.U32 R3, RZ, RZ, RZ ;  /* 0x000000ffff037224 */ /* 0x000fe200078e00ff */
[----:B------:R-:W-:Y:S01]  /*1180*/  CS2R R4, SRZ ;  /* 0x0000000000047805 */ /* 0x000fe2000001ff00 */
[----:B------:R-:W-:-:S08]  /*1190*/  CS2R R6, SRZ ;  /* 0x0000000000067805 */ /* 0x000fd0000001ff00 */
[----:B------:R-:W-:Y:S05]  /*11a0*/  @!P1 BRA `(.L_x_1299) ;  /* 0x0000029000009947 */ /* 0x000fea0003800000 */
[----:B------:R-:W-:Y:S01]  /*11b0*/  MOV R32, R14 ;  /* 0x0000000e00207202 */ /* 0x000fe20000000f00 */
[----:B------:R-:W-:Y:S01]  /*11c0*/  IMAD.MOV.U32 R3, RZ, RZ, RZ ;  /* 0x000000ffff037224 */ /* 0x000fe200078e00ff */
[----:B------:R-:W-:Y:S01]  /*11d0*/  CS2R R4, SRZ ;  /* 0x0000000000047805 */ /* 0x000fe2000001ff00 */
[----:B------:R-:W-:Y:S01]  /*11e0*/  CS2R R6, SRZ ;  /* 0x0000000000067805 */ /* 0x000fe2000001ff00 */
[----:B------:R-:W-:Y:S02]  /*11f0*/  MOV R9, RZ ;  /* 0x000000ff00097202 */ /* 0x000fe40000000f00 */
.L_x_1300:
        /* <DEDUP_REMOVED lines=22> */
[----:B-1----:R-:W-:Y:S02]  /*1360*/  FMUL.FTZ R33, R33, R26 ;  /* 0x0000001a21217220 */ /* 0x002fe40000410000 */
[----:B---3--:R-:W-:Y:S02]  /*1370*/  FMUL.FTZ R14, R16, R8 ;  /* 0x00000008100e7220 */ /* 0x008fe40000410000 */
[----:B------:R-:W-:-:S02]  /*1380*/  FFMA.FTZ R7, R33, R16, R7 ;  /* 0x0000001021077223 */ /* 0x000fc40000010007 */
[----:B------:R-:W-:Y:S02]  /*1390*/  FFMA.FTZ R33, R33, R14, R4 ;  /* 0x0000000e21217223 */ /* 0x000fe40000010004 */
[----:B------:R-:W-:Y:S02]  /*13a0*/  FADD.FTZ R3, R14, R3 ;  /* 0x000000030e037221 */ /* 0x000fe40000010000 */
[----:B------:R-:W-:Y:S02]  /*13b0*/  FMUL.FTZ R4, R15, R26 ;  /* 0x0000001a0f047220 */ /* 0x000fe40000410000 */
[----:B------:R-:W-:Y:S02]  /*13c0*/  FMUL.FTZ R14, R17, R10 ;  /* 0x0000000a110e7220 */ /* 0x000fe40000410000 */
[----:B------:R-:W-:Y:S02]  /*13d0*/  FFMA.FTZ R9, R4, R17, R9 ;  /* 0x0000001104097223 */ /* 0x000fe40000010009 */
[----:B------:R-:W-:-:S02]  /*13e0*/  FADD.FTZ R5, R16, R5 ;  /* 0x0000000510057221 */ /* 0x000fc40000010000 */
[----:B------:R-:W-:Y:S02]  /*13f0*/  FADD.FTZ R6, R17, R6 ;  /* 0x0000000611067221 */ /* 0x000fe40000010000 */
[----:B------:R-:W-:Y:S02]  /*1400*/  FADD.FTZ R3, R14, R3 ;  /* 0x000000030e037221 */ /* 0x000fe40000010000 */
[----:B------:R-:W-:Y:S01]  /*1410*/  FFMA.FTZ R4, R4, R14, R33 ;  /* 0x0000000e04047223 */ /* 0x000fe20000010021 */
[----:B------:R-:W-:Y:S05]  /*1420*/  @P1 BRA `(.L_x_1300) ;  /* 0xfffffdd000001947 */ /* 0x000fea000383ffff */
[----:B------:R-:W-:Y:S02]  /*1430*/  MOV R32, R25 ;  /* 0x0000001900207202 */ /* 0x000fe40000000f00 */
.L_x_1299:
[----:B------:R-:W-:-:S13]  /*1440*/  ISETP.GE.U32.AND P0, PT, R29, 0x3, PT ;  /* 0x000000031d00780c */ /* 0x000fda0003f06070 */
[----:B------:R-:W-:Y:S05]  /*1450*/  @!P0 BRA `(.L_x_1295) ;  /* 0x0000085000008947 */ /* 0x000fea0003800000 */
[----:B------:R-:W-:Y:S02]  /*1460*/  ISETP.GE.U32.AND P0, PT, R18, c[0x0][0x1d8], PT ;  /* 0x0000760012007a0c */ /* 0x000fe40003f06070 */
[----:B------:R-:W-:Y:S02]  /*1470*/  SHF.R.S32.HI R29, RZ, 0x1f, R32 ;  /* 0x0000001fff1d7819 */ /* 0x000fe40000011420 */
[----:B------:R-:W-:-:S13]  /*1480*/  ISETP.GE.AND.EX P0, PT, R19, c[0x0][0x1dc], PT, P0 ;  /* 0x0000770013007a0c */ /* 0x000fda0003f06300 */
.L_x_1301:
        /* <DEDUP_REMOVED lines=17> */
[----:B------:R-:W-:-:S03]  /*15a0*/  @!P0 MOV R19, R13 ;  /* 0x0000000d00138202 */ /* 0x000fc60000000f00 */
[----:B------:R-:W-:Y:S01]  /*15b0*/  @!P0 IMAD.X R18, RZ, RZ, R29, P1 ;  /* 0x000000ffff128224 */ /* 0x000fe200008e061d */
[----:B------:R-:W-:-:S03]  /*15c0*/  @!P0 IADD3 R25, P1, R32, 0x2, RZ ;  /* 0x0000000220198810 */ /* 0x000fc60007f3e0ff */
[----:B------:R-:W-:Y:S01]  /*15d0*/  @!P0 IMAD R34, R18, c[0x0][0x1d8], RZ ;  /* 0x0000760012228a24 */ /* 0x000fe200078e02ff */
[-C--:B------:R-:W-:Y:S01]  /*15e0*/  @!P0 MOV R18, R30.reuse ;  /* 0x0000001e00128202 */ /* 0x080fe20000000f00 */
[----:B------:R-:W-:Y:S01]  /*15f0*/  @!P0 IMAD.X R24, RZ, RZ, R29, P1 ;  /* 0x000000ffff188224 */ /* 0x000fe200008e061d */
[----:B---3--:R-:W-:Y:S02]  /*1600*/  @!P0 MOV R20, R30 ;  /* 0x0000001e00148202 */ /* 0x008fe40000000f00 */
[----:B------:R-:W-:Y:S01]  /*1610*/  @!P0 MOV R21, R13 ;  /* 0x0000000d00158202 */ /* 0x000fe20000000f00 */
[----:B------:R-:W-:-:S04]  /*1620*/  @!P0 IMAD.WIDE.U32 R18, R33, c[0x0][0x1d8], R18 ;  /* 0x0000760021128a25 */ /* 0x000fc800078e0012 */
[----:B------:R-:W-:Y:S01]  /*1630*/  @!P0 IMAD R33, R33, c[0x0][0x1dc], R34 ;  /* 0x0000770021218a24 */ /* 0x000fe200078e0222 */
[----:B------:R-:W-:Y:S01]  /*1640*/  @!P0 SHF.L.U32 R34, R18, 0x2, RZ ;  /* 0x0000000212228819 */ /* 0x000fe200000006ff */
[----:B------:R-:W-:Y:S02]  /*1650*/  @!P0 IMAD R24, R24, c[0x0][0x1d8], RZ ;  /* 0x0000760018188a24 */ /* 0x000fe400078e02ff */
[----:B------:R-:W-:Y:S01]  /*1660*/  @!P0 IMAD.IADD R19, R19, 0x1, R33 ;  /* 0x0000000113138824 */ /* 0x000fe200078e0221 */
[----:B------:R-:W-:Y:S01]  /*1670*/  @!P0 IADD3 R36, P1, R34, c[0x0][0x178], RZ ;  /* 0x00005e0022248a10 */ /* 0x000fe20007f3e0ff */
[----:B------:R-:W-:-:S03]  /*1680*/  @!P0 IMAD.WIDE.U32 R20, R25, c[0x0][0x1d8], R20 ;  /* 0x0000760019148a25 */ /* 0x000fc600078e0014 */
[----:B0-----:R-:W-:Y:S01]  /*1690*/  @!P0 SHF.L.U64.HI R22, R18, 0x2, R19 ;  /* 0x0000000212168819 */ /* 0x001fe20000010213 */
[----:B------:R-:W-:Y:S01]  /*16a0*/  @!P0 IMAD R25, R25, c[0x0][0x1dc], R24 ;  /* 0x0000770019198a24 */ /* 0x000fe200078e0218 */
[----:B------:R-:W-:Y:S02]  /*16b0*/  CS2R R18, SRZ ;  /* 0x0000000000127805 */ /* 0x000fe4000001ff00 */
[----:B------:R-:W-:Y:S02]  /*16c0*/  @!P0 IADD3.X R37, R22, c[0x0][0x17c], RZ, P1, !PT ;  /* 0x00005f0016258a10 */ /* 0x000fe40000ffe4ff */
[----:B------:R-:W-:Y:S01]  /*16d0*/  @!P0 IADD3 R21, R21, R25, RZ ;  /* 0x0000001915158210 */ /* 0x000fe20007ffe0ff */
[----:B------:R-:W-:Y:S01]  /*16e0*/  @!P0 IMAD.SHL.U32 R25, R20, 0x4, RZ ;  /* 0x0000000414198824 */ /* 0x000fe200078e00ff */
[----:B------:R-:W-:Y:S01]  /*16f0*/  @!P0 IADD3 R34, P1, R34, c[0x0][0x180], RZ ;  /* 0x0000600022228a10 */ /* 0x000fe20007f3e0ff */
[----:B------:R0:W3:Y:S01]  /*1700*/  @!P0 LDG.E.64 R18, [R36.64] ;  /* 0x0000000824128981 */ /* 0x0000e2000c1e1b00 */
[----:B------:R-:W-:-:S02]  /*1710*/  @!P0 SHF.L.U64.HI R24, R20, 0x2, R21 ;  /* 0x0000000214188819 */ /* 0x000fc40000010215 */
        /* <DEDUP_REMOVED lines=18> */
[----:B------:R-:W-:Y:S01]  /*1840*/  @!P0 IMAD R5, R34, c[0x0][0x1d8], RZ ;  /* 0x0000760022058a24 */ /* 0x000fe200078e02ff */
[----:B------:R-:W-:Y:S01]  /*1850*/  @!P0 MOV R34, R30 ;  /* 0x0000001e00228202 */ /* 0x000fe20000000f00 */
[----:B------:R-:W-:-:S02]  /*1860*/  FFMA.FTZ R4, R35, R16, R4 ;  /* 0x0000001023047223 */ /* 0x000fc40000010004 */
[----:B------:R-:W-:Y:S02]  /*1870*/  @!P0 IMAD.MOV.U32 R35, RZ, RZ, R13 ;  /* 0x000000ffff238224 */ /* 0x000fe400078e000d */
[C---:B------:R-:W-:Y:S02]  /*1880*/  @!P0 IMAD R5, R14.reuse, c[0x0][0x1dc], R5 ;  /* 0x000077000e058a24 */ /* 0x040fe400078e0205 */
[----:B------:R-:W-:-:S05]  /*1890*/  @!P0 IMAD.WIDE.U32 R34, R14, c[0x0][0x1d8], R34 ;  /* 0x000076000e228a25 */ /* 0x000fca00078e0022 */
[----:B------:R-:W-:Y:S01]  /*18a0*/  @!P0 IADD3 R35, R35, R5, RZ ;  /* 0x0000000523238210 */ /* 0x000fe20007ffe0ff */
[----:B------:R-:W-:Y:S01]  /*18b0*/  FADD.FTZ R5, -R2, R15 ;  /* 0x0000000f02057221 */ /* 0x000fe20000010100 */
[C---:B------:R-:W-:Y:S02]  /*18c0*/  @!P0 SHF.L.U32 R15, R34.reuse, 0x2, RZ ;  /* 0x00000002220f8819 */ /* 0x040fe400000006ff */
        /* <DEDUP_REMOVED lines=45> */
[----:B------:R-:W-:Y:S02]  /*1ba0*/  FADD.FTZ R6, R6, R25 ;  /* 0x0000001906067221 */ /* 0x000fe40000010000 */
[----:B------:R-:W-:Y:S02]  /*1bb0*/  IMAD.X R29, RZ, RZ, R29, P2 ;  /* 0x000000ffff1d7224 */ /* 0x000fe400010e061d */
        /* <DEDUP_REMOVED lines=15> */
.L_x_1295:
[----:B------:R-:W-:Y:S01]  /*1cb0*/  SHF.R.U32.HI R10, RZ, 0x1, R0 ;  /* 0x00000001ff0a7819 */ /* 0x000fe20000011600 */
[----:B------:R-:W-:Y:S01]  /*1cc0*/  BSSY B0, `(.L_x_1302) ;  /* 0x000012e000007945 */ /* 0x000fe20003800000 */
[----:B------:R-:W-:-:S03]  /*1cd0*/  ISETP.NE.AND P0, PT, R27, RZ, PT ;  /* 0x000000ff1b00720c */ /* 0x000fc60003f05270 */
[----:B------:R-:W-:-:S05]  /*1ce0*/  IMAD.WIDE.U32 R10, R10, -0x6db6db6d, RZ ;  /* 0x924924930a0a7825 */ /* 0x000fca00078e00ff */
[----:B------:R-:W-:Y:S02]  /*1cf0*/  LEA.HI R2, R11, R0, RZ, 0x1e ;  /* 0x000000000b027211 */ /* 0x000fe400078ff0ff */
        /* <DEDUP_REMOVED lines=25> */
[----:B------:R-:W3:Y:S04]  /*1e90*/  LDS R22, [R3+0x3c] ;  /* 0x00003c0003167984 */ /* 0x000ee80000000800 */
[----:B-1----:R-:W1:Y:S01]  /*1ea0*/  LDS R26, [R3+0x44] ;  /* 0x00004400031a7984 */ /* 0x002e620000000800 */
[----:B----4-:R-:W-:-:S03]  /*1eb0*/  @!P0 FADD.FTZ R8, R8, R11 ;  /* 0x0000000b08088221 */ /* 0x010fc60000010000 */
[----:B------:R-:W4:Y:S04]  /*1ec0*/  LDS R18, [R3+0x58] ;  /* 0x0000580003127984 */ /* 0x000f280000000800 */
[----:B------:R-:W4:Y:S01]  /*1ed0*/  LDS R27, [R3+0x48] ;  /* 0x00004800031b7984 */ /* 0x000f220000000800 */
[----:B-----5:R-:W-:-:S03]  /*1ee0*/  @!P0 FADD.FTZ R10, R10, R15 ;  /* 0x0000000f0a0a8221 */ /* 0x020fc60000010000 */
[----:B------:R-:W5:Y:S01]  /*1ef0*/  LDS R29, [R3+0x50] ;  /* 0x00005000031d7984 */ /* 0x000f620000000800 */
[----:B------:R-:W-:-:S03]  /*1f00*/  ISETP.NE.AND P0, PT, R31, RZ, PT ;  /* 0x000000ff1f00720c */ /* 0x000fc60003f05270 */
[----:B------:R-:W5:Y:S01]  /*1f10*/  LDS R24, [R3+0x54] ;  /* 0x0000540003187984 */ /* 0x000f620000000800 */
[----:B------:R-:W-:-:S03]  /*1f20*/  @!P1 FADD.FTZ R23, R8, R23 ;  /* 0x0000001708179221 */ /* 0x000fc60000010000 */
[----:B------:R-:W5:Y:S01]  /*1f30*/  LDS R12, [R3+0x5c] ;  /* 0x00005c00030c7984 */ /* 0x000f620000000800 */
[----:B------:R-:W-:-:S03]  /*1f40*/  @!P1 FADD.FTZ R25, R10, R25 ;  /* 0x000000190a199221 */ /* 0x000fc60000010000 */
[----:B------:R-:W5:Y:S01]  /*1f50*/  LDS R13, [R3+0x60] ;  /* 0x00006000030d7984 */ /* 0x000f620000000800 */
[----:B------:R-:W-:-:S03]  /*1f60*/  IADD3 R19, R14, R4, R19 ;  /* 0x000000040e137210 */ /* 0x000fc60007ffe013 */
[----:B------:R-:W5:Y:S01]  /*1f70*/  LDS R17, [R3+0x64] ;  /* 0x0000640003117984 */ /* 0x000f620000000800 */
[----:B0-----:R-:W-:Y:S01]  /*1f80*/  @!P2 FADD.FTZ R21, R23, R21 ;  /* 0x000000151715a221 */ /* 0x001fe20000010000 */
[----:B------:R-:W-:Y:S02]  /*1f90*/  IADD3 R19, R31, R19, R30 ;  /* 0x000000131f137210 */ /* 0x000fe40007ffe01e */
[----:B------:R-:W0:Y:S01]  /*1fa0*/  LDS R16, [R3+0x70] ;  /* 0x0000700003107984 */ /* 0x000e220000000800 */
[----:B--2---:R-:W-:-:S03]  /*1fb0*/  ISETP.NE.AND P1, PT, R20, RZ, PT ;  /* 0x000000ff1400720c */ /* 0x004fc60003f25270 */
[----:B------:R-:W2:Y:S01]  /*1fc0*/  LDS R15, [R3+0x7c] ;  /* 0x00007c00030f7984 */ /* 0x000ea20000000800 */
[----:B---3--:R-:W-:-:S03]  /*1fd0*/  @!P2 FADD.FTZ R22, R25, R22 ;  /* 0x000000161916a221 */ /* 0x008fc60000010000 */
[----:B------:R-:W3:Y:S01]  /*1fe0*/  LDS R11, [R3+0x68] ;  /* 0x00006800030b7984 */ /* 0x000ee20000000800 */
[----:B-1----:R-:W-:-:S03]  /*1ff0*/  @!P0 FADD.FTZ R26, R21, R26 ;  /* 0x0000001a151a8221 */ /* 0x002fc60000010000 */
[----:B------:R-:W1:Y:S01]  /*2000*/  LDS R10, [R3+0x6c] ;  /* 0x00006c00030a7984 */ /* 0x000e620000000800 */
[C---:B----4-:R-:W-:Y:S02]  /*2010*/  ISETP.NE.AND P2, PT, R18.reuse, RZ, PT ;  /* 0x000000ff1200720c */ /* 0x050fe40003f45270 */
[----:B------:R-:W-:Y:S01]  /*2020*/  IADD3 R19, R18, R19, R20 ;  /* 0x0000001312137210 */ /* 0x000fe20007ffe014 */
[----:B------:R-:W4:Y:S01]  /*2030*/  LDS R14, [R3+0x88] ;  /* 0x00008800030e7984 */ /* 0x000f220000000800 */
[----:B------:R-:W-:-:S03]  /*2040*/  @!P0 FADD.FTZ R27, R22, R27 ;  /* 0x0000001b161b8221 */ /* 0x000fc60000010000 */
[----:B------:R-:W4:Y:S01]  /*2050*/  LDS R4, [R3+0x94] ;  /* 0x0000940003047984 */ /* 0x000f220000000800 */
[----:B-----5:R-:W-:-:S03]  /*2060*/  @!P1 FADD.FTZ R29, R26, R29 ;  /* 0x0000001d1a1d9221 */ /* 0x020fc60000010000 */
[----:B------:R-:W5:Y:S01]  /*2070*/  LDS R8, [R3+0x74] ;  /* 0x0000740003087984 */ /* 0x000f620000000800 */
[----:B------:R-:W-:-:S03]  /*2080*/  @!P1 FADD.FTZ R24, R27, R24 ;  /* 0x000000181b189221 */ /* 0x000fc60000010000 */
        /* <DEDUP_REMOVED lines=14> */
[----:B-1----:R-:W-:-:S03]  /*2170*/  @!P0 FADD.FTZ R10, R13, R10 ;  /* 0x0000000a0d0a8221 */ /* 0x002fc60000010000 */
[----:B------:R-:W1:Y:S01]  /*2180*/  LDS R27, [R3+0x98] ;  /* 0x00009800031b7984 */ /* 0x000e620000000800 */
[C---:B----4-:R-:W-:Y:S02]  /*2190*/  ISETP.NE.AND P0, PT, R14.reuse, RZ, PT ;  /* 0x000000ff0e00720c */ /* 0x050fe40003f05270 */
[----:B------:R-:W-:Y:S01]  /*21a0*/  IADD3 R19, R14, R19, R15 ;  /* 0x000000130e137210 */ /* 0x000fe20007ffe00f */
[----:B------:R-:W4:Y:S01]  /*21b0*/  LDS R34, [R3+0x9c] ;  /* 0x00009c0003227984 */ /* 0x000f220000000800 */
[----:B------:R-:W-:-:S03]  /*21c0*/  ISETP.NE.AND P3, PT, R4, RZ, PT ;  /* 0x000000ff0400720c */ /* 0x000fc60003f65270 */
[----:B------:R-:W4:Y:S01]  /*21d0*/  LDS R29, [R3+0xa4] ;  /* 0x0000a400031d7984 */ /* 0x000f220000000800 */
[----:B-----5:R-:W-:-:S03]  /*21e0*/  @!P1 FADD.FTZ R8, R11, R8 ;  /* 0x000000080b089221 */ /* 0x020fc60000010000 */
[----:B------:R-:W5:Y:S01]  /*21f0*/  LDS R33, [R3+0xa8] ;  /* 0x0000a80003217984 */ /* 0x000f620000000800 */
[----:B------:R-:W-:-:S03]  /*2200*/  @!P1 FADD.FTZ R21, R10, R21 ;  /* 0x000000150a159221 */ /* 0x000fc60000010000 */
[----:B------:R-:W5:Y:S01]  /*2210*/  LDS R26, [R3+0xb0] ;  /* 0x0000b000031a7984 */ /* 0x000f620000000800 */
[C---:B------:R-:W-:Y:S02]  /*2220*/  ISETP.NE.AND P1, PT, R25.reuse, RZ, PT ;  /* 0x000000ff1900720c */ /* 0x040fe40003f25270 */
[----:B------:R-:W-:Y:S01]  /*2230*/  IADD3 R19, R25, R19, R4 ;  /* 0x0000001319137210 */ /* 0x000fe20007ffe004 */
[----:B------:R-:W5:Y:S01]  /*2240*/  LDS R24, [R3+0xb4] ;  /* 0x0000b40003187984 */ /* 0x000f620000000800 */
[----:B------:R-:W-:Y:S02]  /*2250*/  @!P2 FADD.FTZ R23, R8, R23 ;  /* 0x000000170817a221 */ /* 0x000fe40000010000 */
[----:B------:R-:W-:Y:S01]  /*2260*/  @!P2 FADD.FTZ R22, R21, R22 ;  /* 0x000000161516a221 */ /* 0x000fe20000010000 */
[----:B0-----:R-:W-:Y:S02]  /*2270*/  ISETP.NE.AND P2, PT, R30, RZ, PT ;  /* 0x000000ff1e00720c */ /* 0x001fe40003f45270 */
[----:B------:R-:W-:Y:S01]  /*2280*/  IADD3 R30, R19, R30, RZ ;  /* 0x0000001e131e7210 */ /* 0x000fe20007ffe0ff */
[----:B--2---:R-:W-:-:S02]  /*2290*/  @!P0 FADD.FTZ R32, R23, R32 ;  /* 0x0000002017208221 */ /* 0x004fc40000010000 */
[----:B---3--:R-:W-:Y:S02]  /*22a0*/  @!P0 FADD.FTZ R31, R22, R31 ;  /* 0x0000001f161f8221 */ /* 0x008fe40000010000 */
[----:B-1----:R-:W-:Y:S02]  /*22b0*/  @!P3 FADD.FTZ R27, R32, R27 ;  /* 0x0000001b201bb221 */ /* 0x002fe40000010000 */
[----:B----4-:R-:W-:Y:S02]  /*22c0*/  @!P3 FADD.FTZ R34, R31, R34 ;  /* 0x000000221f22b221 */ /* 0x010fe40000010000 */
[----:B------:R-:W-:Y:S02]  /*22d0*/  @!P1 FADD.FTZ R29, R27, R29 ;  /* 0x0000001d1b1d9221 */ /* 0x000fe40000010000 */
[----:B-----5:R-:W-:Y:S02]  /*22e0*/  @!P1 FADD.FTZ R33, R34, R33 ;  /* 0x0000002122219221 */ /* 0x020fe40000010000 */
[----:B------:R-:W-:-:S02]  /*22f0*/  @!P2 FADD.FTZ R26, R29, R26 ;  /* 0x0000001a1d1aa221 */ /* 0x000fc40000010000 */
[----:B------:R-:W-:Y:S01]  /*2300*/  @!P2 FADD.FTZ R24, R33, R24 ;  /* 0x000000182118a221 */ /* 0x000fe20000010000 */
[----:B------:R-:W-:Y:S05]  /*2310*/  BRA.DIV ~URZ, `(.L_x_1304) ;  /* 0x000010227f007947 */ /* 0x000fea000b800000 */
[----:B------:R0:W1:Y:S02]  /*2320*/  SHFL.UP PT, R17, R30, 0x1, RZ ;  /* 0x042000001e117989 */ /* 0x00006400000e00ff */
.L_x_1308:
        /* <DEDUP_REMOVED lines=53> */
[----:B------:R-:W-:-:S04]  /*2680*/  @P1 FSEL R11, R4, R11, !P0 ;  /* 0x0000000b040b1208 */ /* 0x000fc80004000000 */
[----:B------:R-:W1:Y:S04]  /*2690*/  SHFL.UP PT, R13, R13, 0x1, RZ ;  /* 0x042000000d0d7989 */ /* 0x000e6800000e00ff */
[----:B------:R0:W2:Y:S02]  /*26a0*/  SHFL.UP PT, R17, R11, 0x1, RZ ;  /* 0x042000000b117989 */ /* 0x0000a400000e00ff */
.L_x_1309:
[----:B------:R-:W4:Y:S01]  /*26b0*/  LDS R25, [R3+0x10] ;  /* 0x0000100003197984 */ /* 0x000f220000000800 */
[----:B------:R-:W-:Y:S02]  /*26c0*/  ISETP.NE.AND P1, PT, R0, RZ, PT ;  /* 0x000000ff0000720c */ /* 0x000fe40003f25270 */
[----:B------:R-:W-:Y:S01]  /*26d0*/  PLOP3.LUT P0, PT, PT, PT, PT, 0x80, 0x0 ;  /* 0x000000000000781c */ /* 0x000fe20003f0f070 */
[----:B------:R-:W5:Y:S04]  /*26e0*/  LDS R4, [R3+0x1c] ;  /* 0x00001c0003047984 */ /* 0x000f680000000800 */
[----:B------:R-:W-:Y:S04]  /*26f0*/  LDS R12, [R3+0x14] ;  /* 0x00001400030c7984 */ /* 0x000fe80000000800 */
[----:B------:R-:W0:Y:S04]  /*2700*/  LDS R15, [R3+0x28] ;  /* 0x00002800030f7984 */ /* 0x000e280000000800 */
[----:B0-----:R-:W-:Y:S04]  /*2710*/  LDS R11, [R3+0x18] ;  /* 0x00001800030b7984 */ /* 0x001fe80000000800 */
[----:B------:R-:W0:Y:S04]  /*2720*/  LDS R18, [R3+0x34] ;  /* 0x0000340003127984 */ /* 0x000e280000000800 */
[----:B------:R-:W3:Y:S04]  /*2730*/  LDS R23, [R3+0x40] ;  /* 0x0000400003177984 */ /* 0x000ee80000000800 */
[----:B------:R-:W2:Y:S04]  /*2740*/  LDS R24, [R3+0x4c] ;  /* 0x00004c0003187984 */ /* 0x000ea80000000800 */
[----:B------:R-:W1:Y:S04]  /*2750*/  LDS R20, [R3+0x58] ;  /* 0x0000580003147984 */ /* 0x000e680000000800 */
[----:B------:R-:W1:Y:S01]  /*2760*/  LDS R19, [R3+0x64] ;  /* 0x0000640003137984 */ /* 0x000e620000000800 */
[----:B----4-:R-:W-:-:S03]  /*2770*/  @P1 ISETP.NE.AND P2, PT, R25, RZ, PT ;  /* 0x000000ff1900120c */ /* 0x010fc60003f45270 */
[----:B------:R-:W4:Y:S01]  /*2780*/  LDS R0, [R3+0x20] ;  /* 0x0000200003007984 */ /* 0x000f220000000800 */
[----:B---3--:R-:W-:Y:S02]  /*2790*/  @P1 IADD3 R25, R25, R14, RZ ;  /* 0x0000000e19191210 */ /* 0x008fe40007ffe0ff */
[----:B------:R-:W-:Y:S01]  /*27a0*/  @P1 PLOP3.LUT P0, PT, P2, PT, PT, 0x80, 0x0 ;  /* 0x000000000000181c */ /* 0x000fe2000170f070 */
[----:B------:R-:W-:Y:S01]  /*27b0*/  LDS R21, [R3+0x70] ;  /* 0x0000700003157984 */ /* 0x000fe20000000800 */
[C---:B-----5:R-:W-:Y:S02]  /*27c0*/  ISETP.NE.AND P6, PT, R4.reuse, RZ, PT ;  /* 0x000000ff0400720c */ /* 0x060fe40003fc5270 */
[----:B------:R-:W-:Y:S01]  /*27d0*/  IADD3 R30, R4, R25, RZ ;  /* 0x00000019041e7210 */ /* 0x000fe20007ffe0ff */
[----:B------:R-:W3:Y:S01]  /*27e0*/  LDS R8, [R3+0x2c] ;  /* 0x00002c0003087984 */ /* 0x000ee20000000800 */
[----:B------:R-:W-:-:S03]  /*27f0*/  ISETP.NE.AND P5, PT, R15, RZ, PT ;  /* 0x000000ff0f00720c */ /* 0x000fc60003fa5270 */
[----:B------:R-:W5:Y:S04]  /*2800*/  LDS R4, [R3+0x24] ;  /* 0x0000240003047984 */ /* 0x000f680000000800 */
[----:B--2---:R-:W-:Y:S01]  /*2810*/  @!P0 FADD.FTZ R12, R12, R17 ;  /* 0x000000110c0c8221 */ /* 0x004fe20000010000 */
[----:B------:R-:W2:Y:S01]  /*2820*/  LDS R10, [R3+0x30] ;  /* 0x00003000030a7984 */ /* 0x000ea20000000800 */
[----:B------:R-:W-:Y:S01]  /*2830*/  IMAD.IADD R17, R15, 0x1, R30 ;  /* 0x000000010f117824 */ /* 0x000fe200078e021e */
[C---:B0-----:R-:W-:Y:S01]  /*2840*/  ISETP.NE.AND P4, PT, R18.reuse, RZ, PT ;  /* 0x000000ff1200720c */ /* 0x041fe20003f85270 */
[----:B-1----:R-:W-:Y:S01]  /*2850*/  @!P0 FADD.FTZ R11, R11, R13 ;  /* 0x0000000d0b0b8221 */ /* 0x002fe20000010000 */
[----:B------:R-:W0:Y:S02]  /*2860*/  LDS R22, [R3+0x7c] ;  /* 0x00007c0003167984 */ /* 0x000e240000000800 */
[----:B------:R-:W-:-:S02]  /*2870*/  IADD3 R32, R18, R17, RZ ;  /* 0x0000001112207210 */ /* 0x000fc40007ffe0ff */
[----:B------:R-:W1:Y:S01]  /*2880*/  LDS R13, [R3+0x38] ;  /* 0x00003800030d7984 */ /* 0x000e620000000800 */
[C---:B------:R-:W-:Y:S02]  /*2890*/  ISETP.NE.AND P3, PT, R23.reuse, RZ, PT ;  /* 0x000000ff1700720c */ /* 0x040fe40003f65270 */
[----:B------:R-:W-:Y:S01]  /*28a0*/  IADD3 R27, R23, R32, RZ ;  /* 0x00000020171b7210 */ /* 0x000fe20007ffe0ff */
[----:B------:R-:W1:Y:S01]  /*28b0*/  LDS R14, [R3+0x3c] ;  /* 0x00003c00030e7984 */ /* 0x000e620000000800 */
[----:B------:R-:W-:Y:S02]  /*28c0*/  ISETP.NE.AND P2, PT, R24, RZ, PT ;  /* 0x000000ff1800720c */ /* 0x000fe40003f45270 */
[----:B------:R-:W-:Y:S01]  /*28d0*/  ISETP.NE.AND P0, PT, R20, RZ, PT ;  /* 0x000000ff1400720c */ /* 0x000fe20003f05270 */
[----:B------:R-:W1:Y:S01]  /*28e0*/  LDS R26, [R3+0x88] ;  /* 0x00008800031a7984 */ /* 0x000e620000000800 */
[----:B------:R-:W-:Y:S01]  /*28f0*/  IMAD.IADD R29, R24, 0x1, R27 ;  /* 0x00000001181d7824 */ /* 0x000fe200078e021b */
[----:B------:R-:W-:-:S02]  /*2900*/  ISETP.NE.AND P1, PT, R19, RZ, PT ;  /* 0x000000ff1300720c */ /* 0x000fc40003f25270 */
[----:B------:R-:W-:Y:S01]  /*2910*/  STS [R3+0x10], R25 ;  /* 0x0000101903007388 */ /* 0x000fe20000000800 */
[----:B----4-:R-:W-:-:S03]  /*2920*/  @!P6 FADD.FTZ R0, R0, R12 ;  /* 0x0000000c0000e221 */ /* 0x010fc60000010000 */
[----:B------:R-:W4:Y:S04]  /*2930*/  LDS R16, [R3+0x44] ;  /* 0x0000440003107984 */ /* 0x000f280000000800 */
[----:B------:R-:W4:Y:S01]  /*2940*/  LDS R15, [R3+0x48] ;  /* 0x00004800030f7984 */ /* 0x000f220000000800 */
[----:B---3--:R-:W-:-:S03]  /*2950*/  @!P5 FADD.FTZ R8, R8, R0 ;  /* 0x000000000808d221 */ /* 0x008fc60000010000 */
[----:B------:R-:W3:Y:S01]  /*2960*/  LDS R25, [R3+0x94] ;  /* 0x0000940003197984 */ /* 0x000ee20000000800 */
[----:B-----5:R-:W-:-:S03]  /*2970*/  @!P6 FADD.FTZ R4, R4, R11 ;  /* 0x0000000b0404e221 */ /* 0x020fc60000010000 */
[----:B------:R-:W-:Y:S01]  /*2980*/  STS [R3+0x28], R17 ;  /* 0x0000281103007388 */ /* 0x000fe20000000800 */
[----:B------:R-:W-:-:S03]  /*2990*/  ISETP.NE.AND P6, PT, R21, RZ, PT ;  /* 0x000000ff1500720c */ /* 0x000fc60003fc5270 */
[----:B------:R-:W5:Y:S01]  /*29a0*/  LDS R17, [R3+0x50] ;  /* 0x0000500003117984 */ /* 0x000f620000000800 */
[----:B--2---:R-:W-:-:S03]  /*29b0*/  @!P5 FADD.FTZ R10, R10, R4 ;  /* 0x000000040a0ad221 */ /* 0x004fc60000010000 */
[----:B------:R-:W2:Y:S01]  /*29c0*/  LDS R18, [R3+0x54] ;  /* 0x0000540003127984 */ /* 0x000ea20000000800 */
[----:B0-----:R-:W-:-:S03]  /*29d0*/  ISETP.NE.AND P5, PT, R22, RZ, PT ;  /* 0x000000ff1600720c */ /* 0x001fc60003fa5270 */
[----:B------:R-:W0:Y:S01]  /*29e0*/  LDS R23, [R3+0xa0] ;  /* 0x0000a00003177984 */ /* 0x000e220000000800 */
[----:B-1----:R-:W-:-:S03]  /*29f0*/  @!P4 FADD.FTZ R13, R13, R8 ;  /* 0x000000080d0dc221 */ /* 0x002fc60000010000 */
[----:B------:R1:W-:Y:S01]  /*2a00*/  STS [R3+0x1c], R30 ;  /* 0x00001c1e03007388 */ /* 0x0003e20000000800 */
[----:B------:R-:W-:-:S03]  /*2a10*/  @!P4 FADD.FTZ R14, R14, R10 ;  /* 0x0000000a0e0ec221 */ /* 0x000fc60000010000 */
[----:B------:R4:W-:Y:S01]  /*2a20*/  STS [R3+0x34], R32 ;  /* 0x0000342003007388 */ /* 0x0009e20000000800 */
[----:B------:R-:W-:-:S03]  /*2a30*/  ISETP.NE.AND P4, PT, R26, RZ, PT ;  /* 0x000000ff1a00720c */ /* 0x000fc60003f85270 */
[----:B------:R-:W-:Y:S01]  /*2a40*/  LDS R24, [R3+0xac] ;  /* 0x0000ac0003187984 */ /* 0x000fe20000000800 */
[----:B-1----:R-:W-:-:S03]  /*2a50*/  IADD3 R30, R20, R29, RZ ;  /* 0x0000001d141e7210 */ /* 0x002fc60007ffe0ff */
[----:B------:R-:W1:Y:S01]  /*2a60*/  LDS R20, [R3+0x5c] ;  /* 0x00005c0003147984 */ /* 0x000e620000000800 */
[----:B----4-:R-:W-:Y:S01]  /*2a70*/  @!P3 FADD.FTZ R16, R16, R13 ;  /* 0x0000000d1010b221 */ /* 0x010fe20000010000 */
[----:B------:R-:W-:Y:S02]  /*2a80*/  IADD3 R32, R19, R30, RZ ;  /* 0x0000001e13207210 */ /* 0x000fe40007ffe0ff */
[----:B------:R-:W4:Y:S01]  /*2a90*/  LDS R19, [R3+0x60] ;  /* 0x0000600003137984 */ /* 0x000f220000000800 */
[----:B------:R-:W-:-:S03]  /*2aa0*/  @!P3 FADD.FTZ R15, R15, R14 ;  /* 0x0000000e0f0fb221 */ /* 0x000fc60000010000 */
[----:B------:R2:W-:Y:S01]  /*2ab0*/  STS [R3+0x40], R27 ;  /* 0x0000401b03007388 */ /* 0x0005e20000000800 */
[----:B---3--:R-:W-:-:S03]  /*2ac0*/  ISETP.NE.AND P3, PT, R25, RZ, PT ;  /* 0x000000ff1900720c */ /* 0x008fc60003f65270 */
[----:B------:R3:W-:Y:S04]  /*2ad0*/  STS [R3+0x4c], R29 ;  /* 0x00004c1d03007388 */ /* 0x0007e80000000800 */
[----:B------:R0:W-:Y:S01]  /*2ae0*/  STS [R3+0x64], R32 ;  /* 0x0000642003007388 */ /* 0x0001e20000000800 */
[----:B-----5:R-:W-:Y:S02]  /*2af0*/  @!P2 FADD.FTZ R17, R17, R16 ;  /* 0x000000101111a221 */ /* 0x020fe40000010000 */
[----:B--2---:R-:W-:Y:S01]  /*2b00*/  IMAD.IADD R27, R21, 0x1, R32 ;  /* 0x00000001151b7824 */ /* 0x004fe200078e0220 */
[----:B------:R-:W-:Y:S01]  /*2b10*/  STS [R3+0x58], R30 ;  /* 0x0000581e03007388 */ /* 0x000fe20000000800 */
[----:B------:R-:W-:-:S03]  /*2b20*/  @!P2 FADD.FTZ R18, R18, R15 ;  /* 0x0000000f1212a221 */ /* 0x000fc60000010000 */
[----:B---3--:R-:W-:Y:S01]  /*2b30*/  IADD3 R29, R22, R27, RZ ;  /* 0x0000001b161d7210 */ /* 0x008fe20007ffe0ff */
[----:B------:R-:W2:Y:S01]  /*2b40*/  LDS R30, [R3+0x68] ;  /* 0x00006800031e7984 */ /* 0x000ea20000000800 */
[----:B0-----:R-:W-:Y:S02]  /*2b50*/  ISETP.NE.AND P2, PT, R23, RZ, PT ;  /* 0x000000ff1700720c */ /* 0x001fe40003f45270 */
[----:B------:R-:W-:Y:S01]  /*2b60*/  IADD3 R32, R26, R29, RZ ;  /* 0x0000001d1a207210 */ /* 0x000fe20007ffe0ff */
[----:B------:R-:W-:Y:S04]  /*2b70*/  STS [R3+0x18], R11 ;  /* 0x0000180b03007388 */ /* 0x000fe80000000800 */
[----:B------:R-:W0:Y:S01]  /*2b80*/  LDS R26, [R3+0x6c] ;  /* 0x00006c00031a7984 */ /* 0x000e220000000800 */
[----:B------:R-:W-:-:S03]  /*2b90*/  IMAD.IADD R36, R25, 0x1, R32 ;  /* 0x0000000119247824 */ /* 0x000fc600078e0220 */
[----:B------:R-:W3:Y:S02]  /*2ba0*/  LDS R21, [R3+0x74] ;  /* 0x0000740003157984 */ /* 0x000ee40000000800 */
[----:B------:R-:W-:Y:S01]  /*2bb0*/  IADD3 R31, R23, R36, RZ ;  /* 0x00000024171f7210 */ /* 0x000fe20007ffe0ff */
[----:B-1----:R-:W-:Y:S01]  /*2bc0*/  @!P0 FADD.FTZ R20, R20, R17 ;  /* 0x0000001114148221 */ /* 0x002fe20000010000 */
[----:B------:R-:W1:Y:S02]  /*2bd0*/  LDS R11, [R3+0x78] ;  /* 0x00007800030b7984 */ /* 0x000e640000000800 */
[C---:B------:R-:W-:Y:S01]  /*2be0*/  IADD3 R33, R24.reuse, R31, RZ ;  /* 0x0000001f18217210 */ /* 0x040fe20007ffe0ff */
[----:B----4-:R-:W-:Y:S01]  /*2bf0*/  @!P0 FADD.FTZ R19, R19, R18 ;  /* 0x0000001213138221 */ /* 0x010fe20000010000 */
[----:B------:R-:W-:Y:S01]  /*2c00*/  STS [R3+0x14], R12 ;  /* 0x0000140c03007388 */ /* 0x000fe20000000800 */
[----:B------:R-:W-:-:S03]  /*2c10*/  ISETP.NE.AND P0, PT, R24, RZ, PT ;  /* 0x000000ff1800720c */ /* 0x000fc60003f05270 */
[----:B------:R-:W4:Y:S04]  /*2c20*/  LDS R22, [R3+0x80] ;  /* 0x0000800003167984 */ /* 0x000f280000000800 */
[----:B------:R-:W5:Y:S04]  /*2c30*/  LDS R12, [R3+0x84] ;  /* 0x00008400030c7984 */ /* 0x000f680000000800 */
[----:B------:R-:W5:Y:S04]  /*2c40*/  LDS R23, [R3+0x8c] ;  /* 0x00008c0003177984 */ /* 0x000f680000000800 */
[----:B------:R-:W5:Y:S04]  /*2c50*/  LDS R25, [R3+0x90] ;  /* 0x0000900003197984 */ /* 0x000f680000000800 */
[----:B------:R-:W-:Y:S01]  /*2c60*/  STS [R3+0x88], R32 ;  /* 0x0000882003007388 */ /* 0x000fe20000000800 */
[----:B--2---:R-:W-:-:S03]  /*2c70*/  @!P1 FADD.FTZ R30, R30, R20 ;  /* 0x000000141e1e9221 */ /* 0x004fc60000010000 */
[----:B------:R-:W2:Y:S04]  /*2c80*/  LDS R32, [R3+0x98] ;  /* 0x0000980003207984 */ /* 0x000ea80000000800 */
[----:B------:R-:W2:Y:S01]  /*2c90*/  LDS R34, [R3+0x9c] ;  /* 0x00009c0003227984 */ /* 0x000ea20000000800 */
[----:B0-----:R-:W-:-:S03]  /*2ca0*/  @!P1 FADD.FTZ R26, R26, R19 ;  /* 0x000000131a1a9221 */ /* 0x001fc60000010000 */
[----:B------:R-:W-:Y:S01]  /*2cb0*/  STS [R3+0x70], R27 ;  /* 0x0000701b03007388 */ /* 0x000fe20000000800 */
[----:B---3--:R-:W-:-:S03]  /*2cc0*/  @!P6 FADD.FTZ R21, R21, R30 ;  /* 0x0000001e1515e221 */ /* 0x008fc60000010000 */
[----:B------:R-:W0:Y:S01]  /*2cd0*/  LDS R24, [R3+0xa4] ;  /* 0x0000a40003187984 */ /* 0x000e220000000800 */
[----:B-1----:R-:W-:-:S03]  /*2ce0*/  @!P6 FADD.FTZ R11, R11, R26 ;  /* 0x0000001a0b0be221 */ /* 0x002fc60000010000 */
[----:B------:R-:W1:Y:S04]  /*2cf0*/  LDS R27, [R3+0xa8] ;  /* 0x0000a800031b7984 */ /* 0x000e680000000800 */
[----:B------:R-:W-:Y:S01]  /*2d00*/  STS [R3+0x7c], R29 ;  /* 0x00007c1d03007388 */ /* 0x000fe20000000800 */
[----:B----4-:R-:W-:-:S03]  /*2d10*/  @!P5 FADD.FTZ R22, R22, R21 ;  /* 0x000000151616d221 */ /* 0x010fc60000010000 */
[----:B------:R-:W-:Y:S01]  /*2d20*/  STS [R3+0x94], R36 ;  /* 0x0000942403007388 */ /* 0x000fe20000000800 */
[----:B-----5:R-:W-:-:S03]  /*2d30*/  @!P5 FADD.FTZ R12, R12, R11 ;  /* 0x0000000b0c0cd221 */ /* 0x020fc60000010000 */
[----:B------:R-:W3:Y:S01]  /*2d40*/  LDS R29, [R3+0xb0] ;  /* 0x0000b000031d7984 */ /* 0x000ee20000000800 */
[----:B------:R-:W-:-:S03]  /*2d50*/  @!P4 FADD.FTZ R23, R23, R22 ;  /* 0x000000161717c221 */ /* 0x000fc60000010000 */
[----:B------:R-:W4:Y:S01]  /*2d60*/  LDS R36, [R3+0xb4] ;  /* 0x0000b40003247984 */ /* 0x000f220000000800 */
[----:B------:R-:W-:-:S03]  /*2d70*/  @!P4 FADD.FTZ R25, R25, R12 ;  /* 0x0000000c1919c221 */ /* 0x000fc60000010000 */
[----:B------:R0:W-:Y:S01]  /*2d80*/  STS [R3+0xa0], R31 ;  /* 0x0000a01f03007388 */ /* 0x0001e20000000800 */
[----:B--2---:R-:W-:-:S03]  /*2d90*/  @!P3 FADD.FTZ R32, R32, R23 ;  /* 0x000000172020b221 */ /* 0x004fc60000010000 */
[----:B------:R2:W-:Y:S01]  /*2da0*/  STS [R3+0xac], R33 ;  /* 0x0000ac2103007388 */ /* 0x0005e20000000800 */
[----:B------:R-:W-:-:S03]  /*2db0*/  @!P3 FADD.FTZ R34, R34, R25 ;  /* 0x000000192222b221 */ /* 0x000fc60000010000 */
[----:B------:R2:W-:Y:S04]  /*2dc0*/  STS [R3+0x20], R0 ;  /* 0x0000200003007388 */ /* 0x0005e80000000800 */
[----:B------:R2:W-:Y:S01]  /*2dd0*/  STS [R3+0x24], R4 ;  /* 0x0000240403007388 */ /* 0x0005e20000000800 */
[----:B0-----:R-:W-:-:S03]  /*2de0*/  @!P2 FADD.FTZ R24, R24, R32 ;  /* 0x000000201818a221 */ /* 0x001fc60000010000 */
[----:B------:R2:W-:Y:S01]  /*2df0*/  STS [R3+0x2c], R8 ;  /* 0x00002c0803007388 */ /* 0x0005e20000000800 */
[----:B-1----:R-:W-:-:S03]  /*2e00*/  @!P2 FADD.FTZ R27, R27, R34 ;  /* 0x000000221b1ba221 */ /* 0x002fc60000010000 */
[----:B------:R2:W-:Y:S04]  /*2e10*/  STS [R3+0x30], R10 ;  /* 0x0000300a03007388 */ /* 0x0005e80000000800 */
[----:B------:R2:W-:Y:S04]  /*2e20*/  STS [R3+0x38], R13 ;  /* 0x0000380d03007388 */ /* 0x0005e80000000800 */
[----:B------:R2:W-:Y:S01]  /*2e30*/  STS [R3+0x3c], R14 ;  /* 0x00003c0e03007388 */ /* 0x0005e20000000800 */
[----:B---3--:R-:W-:-:S03]  /*2e40*/  @!P0 FADD.FTZ R29, R29, R24 ;  /* 0x000000181d1d8221 */ /* 0x008fc60000010000 */
[----:B------:R2:W-:Y:S01]  /*2e50*/  STS [R3+0x44], R16 ;  /* 0x0000441003007388 */ /* 0x0005e20000000800 */
[----:B----4-:R-:W-:-:S03]  /*2e60*/  @!P0 FADD.FTZ R36, R36, R27 ;  /* 0x0000001b24248221 */ /* 0x010fc60000010000 */
        /* <DEDUP_REMOVED lines=19> */
.L_x_1303:
[----:B0-----:R-:W-:Y:S05]  /*2fa0*/  BSYNC B0 ;  /* 0x0000000000007941 */ /* 0x001fea0003800000 */
.L_x_1302:
[----:B--2---:R-:W0:Y:S01]  /*2fb0*/  S2R R13, SR_TID.X ;  /* 0x00000000000d7919 */ /* 0x004e220000002100 */
[----:B------:R-:W-:Y:S01]  /*2fc0*/  IMAD R0, R28, c[0x0][0x204], RZ ;  /* 0x000081001c007a24 */ /* 0x000fe200078e02ff */
        /* <DEDUP_REMOVED lines=9> */
[----:B------:R-:W2:Y:S01]  /*3060*/  @!P2 LDS R10, [R2+0x14] ;  /* 0x00001400020aa984 */ /* 0x000ea20000000800 */
[C-C-:B0-----:R-:W-:Y:S02]  /*3070*/  IMAD R0, R4.reuse, c[0x0][0x200], R13.reuse ;  /* 0x0000800004007a24 */ /* 0x141fe400078e020d */
[----:B------:R-:W-:-:S03]  /*3080*/  IMAD R4, R4, c[0x0][0x208], R13 ;  /* 0x0000820004047a24 */ /* 0x000fc600078e020d */
[----:B------:R-:W-:Y:S02]  /*3090*/  ISETP.GE.AND P0, PT, R0, c[0x0][0x1f0], PT ;  /* 0x00007c0000007a0c */ /* 0x000fe40003f06270 */
[----:B------:R-:W-:Y:S02]  /*30a0*/  ISETP.GE.U32.AND P1, PT, R4, c[0x0][0x1d8], PT ;  /* 0x0000760004007a0c */ /* 0x000fe40003f26070 */
[----:B------:R-:W-:Y:S02]  /*30b0*/  ISETP.LT.U32.AND P0, PT, R13, c[0x0][0x200], !P0 ;  /* 0x000080000d007a0c */ /* 0x000fe40004701070 */
[----:B------:R-:W-:-:S04]  /*30c0*/  SHF.R.S32.HI R8, RZ, 0x1f, R4 ;  /* 0x0000001fff087819 */ /* 0x000fc80000011404 */
[----:B------:R-:W-:Y:S01]  /*30d0*/  ISETP.GE.AND.EX P1, PT, R8, c[0x0][0x1dc], PT, P1 ;  /* 0x0000770008007a0c */ /* 0x000fe20003f26310 */
[----:B--2---:R0:W-:Y:S04]  /*30e0*/  @!P2 STS.64 [R28.X8+0x16a0], R10 ;  /* 0x0016a00a1c00a388 */ /* 0x0041e80000008a00 */
[----:B------:R-:W-:Y:S06]  /*30f0*/  BAR.SYNC.DEFER_BLOCKING 0x0 ;  /* 0x0000000000007b1d */ /* 0x000fec0000010000 */
[----:B------:R-:W-:Y:S05]  /*3100*/  @!P0 BRA `(.L_x_1307) ;  /* 0x000000b000008947 */ /* 0x000fea0003800000 */
[----:B------:R-:W2:Y:S01]  /*3110*/  S2R R3, SR_CTAID.Z ;  /* 0x0000000000037919 */ /* 0x000ea20000002700 */
[----:B0-----:R-:W-:-:S03]  /*3120*/  HFMA2.MMA R10, -RZ, RZ, 0, 2.384185791015625e-07 ;  /* 0x00000004ff0a7435 */ /* 0x001fc600000001ff */
[----:B------:R-:W0:Y:S01]  /*3130*/  LDS.64 R12, [R13.X8+0x16a0] ;  /* 0x0016a0000d0c7984 */ /* 0x000e220000008a00 */
[----:B--2---:R-:W-:-:S04]  /*3140*/  SHF.L.U32 R3, R3, 0x1, RZ ;  /* 0x0000000103037819 */ /* 0x004fc800000006ff */
[C---:B------:R-:W-:Y:S01]  /*3150*/  IADD3 R11, R3.reuse, 0x1, RZ ;  /* 0x00000001030b7810 */ /* 0x040fe20007ffe0ff */
[----:B------:R-:W-:-:S04]  /*3160*/  IMAD R3, R3, c[0x0][0x1f0], R0 ;  /* 0x00007c0003037a24 */ /* 0x000fc800078e0200 */
[----:B------:R-:W-:Y:S02]  /*3170*/  IMAD R11, R11, c[0x0][0x1f0], R0 ;  /* 0x00007c000b0b7a24 */ /* 0x000fe400078e0200 */
[----:B------:R-:W-:-:S04]  /*3180*/  IMAD.WIDE R2, R3, R10, c[0x0][0x1b8] ;  /* 0x00006e0003027625 */ /* 0x000fc800078e020a */
[----:B------:R-:W-:Y:S01]  /*3190*/  IMAD.WIDE R10, R11, R10, c[0x0][0x1b8] ;  /* 0x00006e000b0a7625 */ /* 0x000fe200078e020a */
[----:B0-----:R0:W-:Y:S04]  /*31a0*/  RED.E.ADD.F32.FTZ.RN.STRONG.GPU [R2.64], R12 ;  /* 0x0000000c0200798e */ /* 0x0011e8000c10e788 */
[----:B------:R0:W-:Y:S02]  /*31b0*/  RED.E.ADD.F32.FTZ.RN.STRONG.GPU [R10.64], R13 ;  /* 0x0000000d0a00798e */ /* 0x0001e4000c10e788 */
.L_x_1307:
[----:B------:R-:W-:Y:S05]  /*31c0*/  BSYNC B0 ;  /* 0x0000000000007941 */ /* 0x000fea0003800000 */
.L_x_1306:
        /* <DEDUP_REMOVED lines=23> */
.L_x_1304:
[----:B------:R-:W-:Y:S01]  /*3340*/  HFMA2.MMA R4, -RZ, RZ, 0, 0 ;  /* 0x00000000ff047435 */ /* 0x000fe200000001ff */
[----:B------:R-:W-:Y:S01]  /*3350*/  IMAD.MOV.U32 R15, RZ, RZ, R30 ;  /* 0x000000ffff0f7224 */ /* 0x000fe200078e001e */
[----:B------:R-:W-:Y:S01]  /*3360*/  MOV R8, 0x1 ;  /* 0x0000000100087802 */ /* 0x000fe20000000f00 */
[----:B------:R-:W-:Y:S01]  /*3370*/  IMAD.MOV.U32 R13, RZ, RZ, -0x1 ;  /* 0xffffffffff0d7424 */ /* 0x000fe200078e00ff */
[----:B------:R-:W-:-:S02]  /*3380*/  MOV R10, 0x33a0 ;  /* 0x000033a0000a7802 */ /* 0x000fc40000000f00 */
[----:B------:R-:W-:Y:S05]  /*3390*/  CALL.REL.NOINC `($__internal_15_$__cuda_sm70_shflsync_up) ;  /* 0x000009a000007944 */ /* 0x000fea0003c00000 */
[----:B-1----:R-:W-:Y:S01]  /*33a0*/  MOV R17, R13 ;  /* 0x0000000d00117202 */ /* 0x002fe20000000f00 */
[----:B0-----:R-:W-:Y:S05]  /*33b0*/  BRA `(.L_x_1308) ;  /* 0xffffef7000007947 */ /* 0x001fea000383ffff */
.L_x_1305:
[----:B------:R-:W-:Y:S01]  /*33c0*/  HFMA2.MMA R4, -RZ, RZ, 0, 0 ;  /* 0x00000000ff047435 */ /* 0x000fe200000001ff */
[----:B------:R-:W-:Y:S01]  /*33d0*/  MOV R15, R26 ;  /* 0x0000001a000f7202 */ /* 0x000fe20000000f00 */
[----:B------:R-:W-:Y:S01]  /*33e0*/  IMAD.MOV.U32 R8, RZ, RZ, 0x1 ;  /* 0x00000001ff087424 */ /* 0x000fe200078e00ff */
[----:B------:R-:W-:-:S02]  /*33f0*/  MOV R13, 0xffffffff ;  /* 0xffffffff000d7802 */ /* 0x000fc40000000f00 */
[----:B------:R-:W-:Y:S02]  /*3400*/  MOV R10, 0x3420 ;  /* 0x00003420000a7802 */ /* 0x000fe40000000f00 */
[----:B012---:R-:W-:Y:S05]  /*3410*/  CALL.REL.NOINC `($__internal_15_$__cuda_sm70_shflsync_up) ;  /* 0x0000092000007944 */ /* 0x007fea0003c00000 */
[----:B0-----:R-:W-:Y:S01]  /*3420*/  HFMA2.MMA R8, -RZ, RZ, 0, 5.9604644775390625e-08 ;  /* 0x00000001ff087435 */ /* 0x001fe200000001ff */
[----:B-1----:R-:W-:Y:S01]  /*3430*/  IMAD.MOV.U32 R19, RZ, RZ, R13 ;  /* 0x000000ffff137224 */ /* 0x002fe200078e000d */
[----:B------:R-:W-:Y:S01]  /*3440*/  MOV R15, R24 ;  /* 0x00000018000f7202 */ /* 0x000fe20000000f00 */
[----:B------:R-:W-:Y:S01]  /*3450*/  IMAD.MOV.U32 R4, RZ, RZ, RZ ;  /* 0x000000ffff047224 */ /* 0x000fe200078e00ff */
[----:B------:R-:W-:Y:S02]  /*3460*/  MOV R13, 0xffffffff ;  /* 0xffffffff000d7802 */ /* 0x000fe40000000f00 */
[----:B------:R-:W-:Y:S02]  /*3470*/  MOV R10, 0x3490 ;  /* 0x00003490000a7802 */ /* 0x000fe40000000f00 */
[----:B------:R-:W-:Y:S05]  /*3480*/  CALL.REL.NOINC `($__internal_15_$__cuda_sm70_shflsync_up) ;  /* 0x000008b000007944 */ /* 0x000fea0003c00000 */
        /* <DEDUP_REMOVED lines=15> */
[----:B------:R-:W-:Y:S05]  /*3580*/  CALL.REL.NOINC `($__internal_15_$__cuda_sm70_shflsync_up) ;  /* 0x000007b000007944 */ /* 0x000fea0003c00000 */
[----:B0-----:R-:W-:Y:S01]  /*3590*/  HFMA2.MMA R4, -RZ, RZ, 0, 0 ;  /* 0x00000000ff047435 */ /* 0x001fe200000001ff */
[----:B-1----:R-:W-:Y:S01]  /*35a0*/  MOV R12, R13 ;  /* 0x0000000d000c7202 */ /* 0x002fe20000000f00 */
[----:B------:R-:W-:Y:S01]  /*35b0*/  IMAD.MOV.U32 R8, RZ, RZ, 0x2 ;  /* 0x00000002ff087424 */ /* 0x000fe200078e00ff */
[----:B------:R-:W-:-:S02]  /*35c0*/  MOV R15, R17 ;  /* 0x00000011000f7202 */ /* 0x000fc40000000f00 */
[----:B------:R-:W-:Y:S02]  /*35d0*/  MOV R13, 0xffffffff ;  /* 0xffffffff000d7802 */ /* 0x000fe40000000f00 */
[----:B------:R-:W-:Y:S02]  /*35e0*/  MOV R10, 0x3600 ;  /* 0x00003600000a7802 */ /* 0x000fe40000000f00 */
[----:B------:R-:W-:Y:S05]  /*35f0*/  CALL.REL.NOINC `($__internal_15_$__cuda_sm70_shflsync_up) ;  /* 0x0000074000007944 */ /* 0x000fea0003c00000 */
[----:B0-----:R-:W-:Y:S01]  /*3600*/  HFMA2.MMA R8, -RZ, RZ, 0, 1.1920928955078125e-07 ;  /* 0x00000002ff087435 */ /* 0x001fe200000001ff */
[----:B-1----:R-:W-:Y:S01]  /*3610*/  IMAD.MOV.U32 R14, RZ, RZ, R13 ;  /* 0x000000ffff0e7224 */ /* 0x002fe200078e000d */
[----:B------:R-:W-:Y:S01]  /*3620*/  MOV R15, R24 ;  /* 0x00000018000f7202 */ /* 0x000fe20000000f00 */
[----:B------:R-:W-:Y:S01]  /*3630*/  IMAD.MOV.U32 R4, RZ, RZ, RZ ;  /* 0x000000ffff047224 */ /* 0x000fe200078e00ff */
[----:B------:R-:W-:Y:S02]  /*3640*/  MOV R13, 0xffffffff ;  /* 0xffffffff000d7802 */ /* 0x000fe40000000f00 */
[----:B------:R-:W-:Y:S02]  /*3650*/  MOV R10, 0x3670 ;  /* 0x00003670000a7802 */ /* 0x000fe40000000f00 */
[----:B------:R-:W-:Y:S05]  /*3660*/  CALL.REL.NOINC `($__internal_15_$__cuda_sm70_shflsync_up) ;  /* 0x000006d000007944 */ /* 0x000fea0003c00000 */
[----:B------:R-:W-:Y:S01]  /*3670*/  ISETP.GE.AND P1, PT, R16, 0x2, PT ;  /* 0x000000021000780c */ /* 0x000fe20003f26270 */
[----:B0-----:R-:W-:Y:S01]  /*3680*/  FADD.FTZ R4, R14, R17 ;  /* 0x000000110e047221 */ /* 0x001fe20000010000 */
[----:B------:R-:W-:Y:S01]  /*3690*/  ISETP.NE.AND P0, PT, R19, RZ, PT ;  /* 0x000000ff1300720c */ /* 0x000fe20003f05270 */
[----:B-1----:R-:W-:Y:S01]  /*36a0*/  FADD.FTZ R11, R24, R13 ;  /* 0x0000000d180b7221 */ /* 0x002fe20000010000 */
[----:B------:R-:W-:Y:S01]  /*36b0*/  MOV R13, 0xffffffff ;  /* 0xffffffff000d7802 */ /* 0x000fe20000000f00 */
[----:B------:R-:W-:Y:S01]  /*36c0*/  IMAD.MOV.U32 R8, RZ, RZ, 0x4 ;  /* 0x00000004ff087424 */ /* 0x000fe200078e00ff */
[----:B------:R-:W-:-:S07]  /*36d0*/  MOV R10, 0x3740 ;  /* 0x00003740000a7802 */ /* 0x000fce0000000f00 */
[----:B------:R-:W-:Y:S02]  /*36e0*/  @P1 IADD3 R19, R12, R19, RZ ;  /* 0x000000130c131210 */ /* 0x000fe40007ffe0ff */
[----:B------:R-:W-:Y:S01]  /*36f0*/  @P1 FSEL R17, R4, R17, !P0 ;  /* 0x0000001104111208 */ /* 0x000fe20004000000 */
[----:B------:R-:W-:Y:S01]  /*3700*/  HFMA2.MMA R4, -RZ, RZ, 0, 0 ;  /* 0x00000000ff047435 */ /* 0x000fe200000001ff */
[----:B------:R-:W-:Y:S01]  /*3710*/  @P1 FSEL R24, R11, R24, !P0 ;  /* 0x000000180b181208 */ /* 0x000fe20004000000 */
[----:B------:R-:W-:-:S04]  /*3720*/  IMAD.MOV.U32 R15, RZ, RZ, R19 ;  /* 0x000000ffff0f7224 */ /* 0x000fc800078e0013 */
[----:B------:R-:W-:Y:S05]  /*3730*/  CALL.REL.NOINC `($__internal_15_$__cuda_sm70_shflsync_up) ;  /* 0x0000060000007944 */ /* 0x000fea0003c00000 */
[----:B0-----:R-:W-:Y:S01]  /*3740*/  HFMA2.MMA R4, -RZ, RZ, 0, 0 ;  /* 0x00000000ff047435 */ /* 0x001fe200000001ff */
[----:B-1----:R-:W-:Y:S01]  /*3750*/  MOV R12, R13 ;  /* 0x0000000d000c7202 */ /* 0x002fe20000000f00 */
[----:B------:R-:W-:Y:S01]  /*3760*/  IMAD.MOV.U32 R8, RZ, RZ, 0x4 ;  /* 0x00000004ff087424 */ /* 0x000fe200078e00ff */
[----:B------:R-:W-:Y:S02]  /*3770*/  MOV R15, R17 ;  /* 0x00000011000f7202 */ /* 0x000fe40000000f00 */
[----:B------:R-:W-:-:S02]  /*3780*/  MOV R13, 0xffffffff ;  /* 0xffffffff000d7802 */ /* 0x000fc40000000f00 */
[----:B------:R-:W-:Y:S02]  /*3790*/  MOV R10, 0x37b0 ;  /* 0x000037b0000a7802 */ /* 0x000fe40000000f00 */
[----:B------:R-:W-:Y:S05]  /*37a0*/  CALL.REL.NOINC `($__internal_15_$__cuda_sm70_shflsync_up) ;  /* 0x0000059000007944 */ /* 0x000fea0003c00000 */
[----:B0-----:R-:W-:Y:S01]  /*37b0*/  HFMA2.MMA R8, -RZ, RZ, 0, 2.384185791015625e-07 ;  /* 0x00000004ff087435 */ /* 0x001fe200000001ff */
        /* <DEDUP_REMOVED lines=26> */
[----:B0-----:R-:W-:Y:S01]  /*3960*/  HFMA2.MMA R8, -RZ, RZ, 0, 4.76837158203125e-07 ;  /* 0x00000008ff087435 */ /* 0x001fe200000001ff */
        /* <DEDUP_REMOVED lines=26> */
[----:B0-----:R-:W-:Y:S01]  /*3b10*/  HFMA2.MMA R8, -RZ, RZ, 0, 9.5367431640625e-07 ;  /* 0x00000010ff087435 */ /* 0x001fe200000001ff */
[----:B-1----:R-:W-:Y:S01]  /*3b20*/  IMAD.MOV.U32 R14, RZ, RZ, R13 ;  /* 0x000000ffff0e7224 */ /* 0x002fe200078e000d */
[----:B------:R-:W-:Y:S01]  /*3b30*/  MOV R15, R24 ;  /* 0x00000018000f7202 */ /* 0x000fe20000000f00 */
[----:B------:R-:W-:Y:S01]  /*3b40*/  IMAD.MOV.U32 R4, RZ, RZ, RZ ;  /* 0x000000ffff047224 */ /* 0x000fe200078e00ff */
[----:B------:R-:W-:Y:S02]  /*3b50*/  MOV R13, 0xffffffff ;  /* 0xffffffff000d7802 */ /* 0x000fe40000000f00 */
[----:B------:R-:W-:Y:S02]  /*3b60*/  MOV R10, 0x3b80 ;  /* 0x00003b80000a7802 */ /* 0x000fe40000000f00 */
[----:B------:R-:W-:Y:S05]  /*3b70*/  CALL.REL.NOINC `($__internal_15_$__cuda_sm70_shflsync_up) ;  /* 0x000001c000007944 */ /* 0x000fea0003c00000 */
        /* <DEDUP_REMOVED lines=20> */
[----:B0-----:R-:W-:Y:S01]  /*3cc0*/  HFMA2.MMA R8, -RZ, RZ, 0, 5.9604644775390625e-08 ;  /* 0x00000001ff087435 */ /* 0x001fe200000001ff */
[----:B-1----:R-:W-:Y:S01]  /*3cd0*/  IMAD.MOV.U32 R17, RZ, RZ, R13 ;  /* 0x000000ffff117224 */ /* 0x002fe200078e000d */
[----:B------:R-:W-:Y:S01]  /*3ce0*/  MOV R15, R24 ;  /* 0x00000018000f7202 */ /* 0x000fe20000000f00 */
[----:B------:R-:W-:Y:S01]  /*3cf0*/  IMAD.MOV.U32 R4, RZ, RZ, RZ ;  /* 0x000000ffff047224 */ /* 0x000fe200078e00ff */
[----:B------:R-:W-:Y:S02]  /*3d00*/  MOV R13, 0xffffffff ;  /* 0xffffffff000d7802 */ /* 0x000fe40000000f00 */
[----:B------:R-:W-:Y:S02]  /*3d10*/  MOV R10, 0x3d30 ;  /* 0x00003d30000a7802 */ /* 0x000fe40000000f00 */
[----:B------:R-:W-:Y:S05]  /*3d20*/  CALL.REL.NOINC `($__internal_15_$__cuda_sm70_shflsync_up) ;  /* 0x0000001000007944 */ /* 0x000fea0003c00000 */
[----:B01----:R-:W-:Y:S05]  /*3d30*/  BRA `(.L_x_1309) ;  /* 0xffffe97000007947 */ /* 0x003fea000383ffff */
        .weak           $__internal_15_$__cuda_sm70_shflsync_up
        .type           $__internal_15_$__cuda_sm70_shflsync_up,@function
        .size           $__internal_15_$__cuda_sm70_shflsync_up,(.L_x_3098 - $__internal_15_$__cuda_sm70_shflsync_up)
$__internal_15_$__cuda_sm70_shflsync_up:
[----:B------:R-:W-:Y:S01]  /*3d40*/  HFMA2.MMA R11, -RZ, RZ, 0, 0 ;  /* 0x00000000ff0b7435 */ /* 0x000fe200000001ff */
[----:B------:R-:W-:Y:S04]  /*3d50*/  WARPSYNC R13 ;  /* 0x0000000d00007348 */ /* 0x000fe80003800000 */
[----:B------:R0:W1:Y:S01]  /*3d60*/  SHFL.UP PT, R13, R15, R8, R4 ;  /* 0x040000080f0d7389 */ /* 0x00006200000e0004 */
[----:B------:R-:W-:Y:S05]  /*3d70*/  RET.REL.NODEC R10 `(_Z30group_norm_nhwc_bwd_sum_kernelI11Fp32IOBf16WLi448EEv26Group_norm_nhwc_bwd_params) ;  /* 0xffffc2800a007950 */ /* 0x000fea0003c3ffff */
.L_x_1310:
        /* <DEDUP_REMOVED lines=16> */
.L_x_3098:


//--------------------- .text._Z30group_norm_nhwc_bwd_sum_kernelI11Fp32IOBf16WLi256EEv26Group_norm_nhwc_bwd_params --------------------------
	.section	.text._Z30group_norm_nhwc_bwd_sum_kernelI11Fp32IOBf16WLi256EEv26Group_norm_nhwc_bwd_params,"ax",@progbits
	.sectioninfo	@"SHI_REGISTERS=40"
	.align	128
        .global         _Z30group_norm_nhwc_bwd_sum_kernelI11Fp32IOBf16WLi256EEv26Group_norm_nhwc_bwd_params
        .type           _Z30group_norm_nhwc_bwd_sum_kernelI11Fp32IOBf16WLi256EEv26Group_norm_nhwc_bwd_params,@function
        .size           _Z30group_norm_nhwc_bwd_sum_kernelI11Fp32IOBf16WLi256EEv26Group_norm_nhwc_bwd_params,(.L_x_3099 - _Z30group_norm_nhwc_bwd_sum_kernelI11Fp32IOBf16WLi256EEv26Group_norm_nhwc_bwd_params)
        .other          _Z30group_norm_nhwc_bwd_sum_kernelI11Fp32IOBf16WLi256EEv26Group_norm_nhwc_bwd_params,@"STO_CUDA_ENTRY STV_DEFAULT"
_Z30group_norm_nhwc_bwd_sum_kernelI11Fp32IOBf16WLi256EEv26Group_norm_nhwc_bwd_params:
.text._Z30group_norm_nhwc_bwd_sum_kernelI11Fp32IOBf16WLi256EEv26Group_norm_nhwc_bwd_params:
        /* <DEDUP_REMOVED lines=97> */
.L_x_1312:
[----:B------:R-:W-:Y:S05]  /*0610*/  BSYNC B0 ;  /* 0x0000000000007941 */ /* 0x000fea0003800000 */
.L_x_1311:
        /* <DEDUP_REMOVED lines=71> */
.L_x_1315:
[----:B------:R-:W-:Y:S05]  /*0a90*/  @!P2 BRA `(.L_x_1313) ;  /* 0x000012100000a947 */ /* 0x000fea0003800000 */
[----:B------:R-:W-:-:S04]  /*0aa0*/  IADD3 R34, R32, 0x1, RZ ;  /* 0x0000000120227810 */ /* 0x000fc80007ffe0ff */
[----:B------:R-:W-:Y:S02]  /*0ab0*/  SHF.R.S32.HI R36, RZ, 0x1f, R34 ;  /* 0x0000001fff247819 */ /* 0x000fe40000011422 */
.L_x_1316:
        /* <DEDUP_REMOVED lines=104> */
.L_x_1314:
        /* <DEDUP_REMOVED lines=12> */
.L_x_1318:
        /* <DEDUP_REMOVED lines=36> */
.L_x_1317:
[----:B------:R-:W-:-:S13]  /*1440*/  ISETP.GE.U32.AND P0, PT, R29, 0x3, PT ;  /* 0x000000031d00780c */ /* 0x000fda0003f06070 */
[----:B------:R-:W-:Y:S05]  /*1450*/  @!P0 BRA `(.L_x_1313) ;  /* 0x0000085000008947 */ /* 0x000fea0003800000 */
[----:B------:R-:W-:Y:S02]  /*1460*/  ISETP.GE.U32.AND P0, PT, R18, c[0x0][0x1d8], PT ;  /* 0x0000760012007a0c */ /* 0x000fe40003f06070 */
[----:B------:R-:W-:Y:S02]  /*1470*/  SHF.R.S32.HI R29, RZ, 0x1f, R32 ;  /* 0x0000001fff1d7819 */ /* 0x000fe40000011420 */
[----:B------:R-:W-:-:S13]  /*1480*/  ISETP.GE.AND.EX P0, PT, R19, c[0x0][0x1dc], PT, P0 ;  /* 0x0000770013007a0c */ /* 0x000fda0003f06300 */
.L_x_1319:
        /* <DEDUP_REMOVED lines=130> */
.L_x_1313:
        /* <DEDUP_REMOVED lines=35> */
[----:B-1----:R-:W-:-:S03]  /*1ee0*/  @!P0 FADD.FTZ R12, R12, R13 ;  /* 0x0000000d0c0c8221 */ /* 0x002fc60000010000 */
        /* <DEDUP_REMOVED lines=12> */
[----:B----4-:R-:W-:Y:S02]  /*1fb0*/  IADD3 R15, R14, R8, R15 ;  /* 0x000000080e0f7210 */ /* 0x010fe40007ffe00f */
[----:B------:R-:W-:Y:S02]  /*1fc0*/  ISETP.NE.AND P2, PT, R30, RZ, PT ;  /* 0x000000ff1e00720c */ /* 0x000fe40003f45270 */
[----:B------:R-:W-:Y:S01]  /*1fd0*/  IADD3 R15, R21, R15, R16 ;  /* 0x0000000f150f7210 */ /* 0x000fe20007ffe010 */
[----:B-----5:R-:W-:-:S03]  /*1fe0*/  @!P3 FADD.FTZ R23, R18, R23 ;  /* 0x000000171217b221 */ /* 0x020fc60000010000 */
[----:B------:R-:W-:Y:S01]  /*1ff0*/  IADD3 R15, R27, R15, R22 ;  /* 0x0000000f1b0f7210 */ /* 0x000fe20007ffe016 */
[----:B------:R-:W-:-:S04]  /*2000*/  @!P3 FADD.FTZ R25, R20, R25 ;  /* 0x000000191419b221 */ /* 0x000fc80000010000 */
[----:B------:R-:W-:Y:S02]  /*2010*/  IMAD.IADD R8, R15, 0x1, R30 ;  /* 0x000000010f087824 */ /* 0x000fe400078e021e */
[----:B-1----:R-:W-:Y:S02]  /*2020*/  @!P0 FADD.FTZ R24, R23, R24 ;  /* 0x0000001817188221 */ /* 0x002fe40000010000 */
[----:B------:R-:W-:Y:S02]  /*2030*/  @!P0 FADD.FTZ R26, R25, R26 ;  /* 0x0000001a191a8221 */ /* 0x000fe40000010000 */
[----:B------:R-:W-:Y:S02]  /*2040*/  @!P1 FADD.FTZ R29, R24, R29 ;  /* 0x0000001d181d9221 */ /* 0x000fe40000010000 */
[----:B------:R-:W-:Y:S02]  /*2050*/  @!P1 FADD.FTZ R31, R26, R31 ;  /* 0x0000001f1a1f9221 */ /* 0x000fe40000010000 */
[----:B0-----:R-:W-:-:S02]  /*2060*/  @!P2 FADD.FTZ R3, R29, R3 ;  /* 0x000000031d03a221 */ /* 0x001fc40000010000 */
[----:B--2---:R-:W-:Y:S01]  /*2070*/  @!P2 FADD.FTZ R4, R31, R4 ;  /* 0x000000041f04a221 */ /* 0x004fe20000010000 */
[----:B------:R-:W-:Y:S05]  /*2080*/  BRA.DIV ~URZ, `(.L_x_1322) ;  /* 0x00000c827f007947 */ /* 0x000fea000b800000 */
[----:B------:R0:W1:Y:S02]  /*2090*/  SHFL.UP PT, R17, R8, 0x1, RZ ;  /* 0x0420000008117989 */ /* 0x00006400000e00ff */
.L_x_1326:
        /* <DEDUP_REMOVED lines=56> */
.L_x_1327:
[----:B------:R-:W4:Y:S01]  /*2420*/  LDS R25, [R2+0x10] ;  /* 0x0000100002197984 */ /* 0x000f220000000800 */
[----:B------:R-:W-:Y:S02]  /*2430*/  ISETP.NE.AND P1, PT, R0, RZ, PT ;  /* 0x000000ff0000720c */ /* 0x000fe40003f25270 */
        /* <DEDUP_REMOVED lines=12> */
[----:B---3--:R-:W-:Y:S01]  /*2500*/  @P1 IMAD.IADD R25, R25, 0x1, R16 ;  /* 0x0000000119191824 */ /* 0x008fe200078e0210 */
[----:B------:R-:W-:Y:S02]  /*2510*/  @P1 PLOP3.LUT P0, PT, P2, PT, PT, 0x80, 0x0 ;  /* 0x000000000000181c */ /* 0x000fe4000170f070 */
[----:B------:R-:W3:Y:S02]  /*2520*/  LDS R13, [R2+0x30] ;  /* 0x00003000020d7984 */ /* 0x000ee40000000800 */
[C---:B0-----:R-:W-:Y:S02]  /*2530*/  IADD3 R27, R17.reuse, R25, RZ ;  /* 0x00000019111b7210 */ /* 0x041fe40007ffe0ff */
[----:B------:R-:W0:Y:S01]  /*2540*/  LDS R10, [R2+0x58] ;  /* 0x00005800020a7984 */ /* 0x000e220000000800 */
[----:B------:R-:W-:-:S03]  /*2550*/  ISETP.NE.AND P6, PT, R17, RZ, PT ;  /* 0x000000ff1100720c */ /* 0x000fc60003fc5270 */
[----:B------:R-:W0:Y:S01]  /*2560*/  LDS R16, [R2+0x3c] ;  /* 0x00003c0002107984 */ /* 0x000e220000000800 */
[----:B-----5:R-:W-:Y:S02]  /*2570*/  IADD3 R29, R19, R27, RZ ;  /* 0x0000001b131d7210 */ /* 0x020fe40007ffe0ff */
[----:B--2---:R-:W-:Y:S01]  /*2580*/  @!P0 FADD.FTZ R11, R11, R14 ;  /* 0x0000000e0b0b8221 */ /* 0x004fe20000010000 */
[----:B------:R-:W2:Y:S01]  /*2590*/  LDS R8, [R2+0x64] ;  /* 0x0000640002087984 */ /* 0x000ea20000000800 */
[----:B-1----:R-:W-:Y:S01]  /*25a0*/  @!P0 FADD.FTZ R3, R3, R18 ;  /* 0x0000001203038221 */ /* 0x002fe20000010000 */
[----:B------:R-:W-:Y:S01]  /*25b0*/  ISETP.NE.AND P5, PT, R19, RZ, PT ;  /* 0x000000ff1300720c */ /* 0x000fe20003fa5270 */
[C---:B------:R-:W-:Y:S01]  /*25c0*/  IMAD.IADD R30, R20.reuse, 0x1, R29 ;  /* 0x00000001141e7824 */ /* 0x040fe200078e021d */
[----:B------:R-:W1:Y:S01]  /*25d0*/  LDS R14, [R2+0x38] ;  /* 0x00003800020e7984 */ /* 0x000e620000000800 */
[----:B------:R-:W-:Y:S02]  /*25e0*/  ISETP.NE.AND P4, PT, R20, RZ, PT ;  /* 0x000000ff1400720c */ /* 0x000fe40003f85270 */
[C---:B------:R-:W-:Y:S01]  /*25f0*/  ISETP.NE.AND P3, PT, R21.reuse, RZ, PT ;  /* 0x000000ff1500720c */ /* 0x040fe20003f65270 */
[----:B------:R-:W5:Y:S01]  /*2600*/  LDS R17, [R2+0x44] ;  /* 0x0000440002117984 */ /* 0x000f620000000800 */
[----:B------:R-:W-:Y:S01]  /*2610*/  IADD3 R31, R21, R30, RZ ;  /* 0x0000001e151f7210 */ /* 0x000fe20007ffe0ff */
[----:B------:R-:W-:-:S02]  /*2620*/  @!P6 FADD.FTZ R4, R4, R3 ;  /* 0x000000030404e221 */ /* 0x000fc40000010000 */
[----:B------:R-:W5:Y:S01]  /*2630*/  LDS R23, [R2+0x48] ;  /* 0x0000480002177984 */ /* 0x000f620000000800 */
[----:B------:R-:W-:-:S03]  /*2640*/  @!P6 FADD.FTZ R0, R0, R11 ;  /* 0x0000000b0000e221 */ /* 0x000fc60000010000 */
[----:B------:R-:W5:Y:S01]  /*2650*/  LDS R18, [R2+0x50] ;  /* 0x0000500002127984 */ /* 0x000f620000000800 */
[----:B------:R-:W-:-:S03]  /*2660*/  ISETP.NE.AND P2, PT, R12, RZ, PT ;  /* 0x000000ff0c00720c */ /* 0x000fc60003f45270 */
[----:B------:R-:W5:Y:S01]  /*2670*/  LDS R22, [R2+0x54] ;  /* 0x0000540002167984 */ /* 0x000f620000000800 */
[----:B------:R-:W-:Y:S01]  /*2680*/  IADD3 R21, R12, R31, RZ ;  /* 0x0000001f0c157210 */ /* 0x000fe20007ffe0ff */
[----:B----4-:R-:W-:Y:S02]  /*2690*/  @!P5 FADD.FTZ R15, R15, R4 ;  /* 0x000000040f0fd221 */ /* 0x010fe40000010000 */
[----:B------:R-:W-:Y:S01]  /*26a0*/  STS [R2+0x10], R25 ;  /* 0x0000101902007388 */ /* 0x000fe20000000800 */
[----:B---3--:R-:W-:-:S03]  /*26b0*/  @!P5 FADD.FTZ R13, R13, R0 ;  /* 0x000000000d0dd221 */ /* 0x008fc60000010000 */
[----:B------:R-:W3:Y:S01]  /*26c0*/  LDS R19, [R2+0x5c] ;  /* 0x00005c0002137984 */ /* 0x000ee20000000800 */
[----:B0-----:R-:W-:-:S03]  /*26d0*/  ISETP.NE.AND P0, PT, R10, RZ, PT ;  /* 0x000000ff0a00720c */ /* 0x001fc60003f05270 */
[----:B------:R-:W0:Y:S01]  /*26e0*/  LDS R25, [R2+0x60] ;  /* 0x0000600002197984 */ /* 0x000e220000000800 */
[----:B------:R-:W-:-:S03]  /*26f0*/  @!P4 FADD.FTZ R16, R16, R13 ;  /* 0x0000000d1010c221 */ /* 0x000fc60000010000 */
[----:B------:R-:W4:Y:S04]  /*2700*/  LDS R24, [R2+0x68] ;  /* 0x0000680002187984 */ /* 0x000f280000000800 */
[----:B------:R-:W4:Y:S01]  /*2710*/  LDS R26, [R2+0x6c] ;  /* 0x00006c00021a7984 */ /* 0x000f220000000800 */
[----:B--2---:R-:W-:Y:S01]  /*2720*/  ISETP.NE.AND P1, PT, R8, RZ, PT ;  /* 0x000000ff0800720c */ /* 0x004fe20003f25270 */
[----:B-1----:R-:W-:Y:S02]  /*2730*/  @!P4 FADD.FTZ R14, R14, R15 ;  /* 0x0000000f0e0ec221 */ /* 0x002fe40000010000 */
[----:B------:R1:W-:Y:S02]  /*2740*/  STS [R2+0x1c], R27 ;  /* 0x00001c1b02007388 */ /* 0x0003e40000000800 */
[----:B-----5:R-:W-:-:S02]  /*2750*/  @!P3 FADD.FTZ R17, R17, R14 ;  /* 0x0000000e1111b221 */ /* 0x020fc40000010000 */
[----:B------:R2:W-:Y:S01]  /*2760*/  STS [R2+0x28], R29 ;  /* 0x0000281d02007388 */ /* 0x0005e20000000800 */
[----:B------:R-:W-:-:S03]  /*2770*/  @!P3 FADD.FTZ R23, R23, R16 ;  /* 0x000000101717b221 */ /* 0x000fc60000010000 */
[----:B------:R0:W-:Y:S01]  /*2780*/  STS [R2+0x34], R30 ;  /* 0x0000341e02007388 */ /* 0x0001e20000000800 */
[----:B-1----:R-:W-:Y:S02]  /*2790*/  IMAD.IADD R27, R10, 0x1, R21 ;  /* 0x000000010a1b7824 */ /* 0x002fe400078e0215 */
[----:B------:R-:W-:Y:S01]  /*27a0*/  @!P2 FADD.FTZ R18, R18, R17 ;  /* 0x000000111212a221 */ /* 0x000fe20000010000 */
[----:B------:R1:W-:Y:S01]  /*27b0*/  STS [R2+0x40], R31 ;  /* 0x0000401f02007388 */ /* 0x0003e20000000800 */
[----:B------:R-:W-:Y:S01]  /*27c0*/  @!P2 FADD.FTZ R22, R22, R23 ;  /* 0x000000171616a221 */ /* 0x000fe20000010000 */
[----:B--2---:R-:W-:Y:S02]  /*27d0*/  IADD3 R29, R8, R27, RZ ;  /* 0x0000001b081d7210 */ /* 0x004fe40007ffe0ff */
[----:B------:R1:W-:Y:S04]  /*27e0*/  STS [R2+0x4c], R21 ;  /* 0x00004c1502007388 */ /* 0x0003e80000000800 */
[----:B------:R1:W-:Y:S01]  /*27f0*/  STS [R2+0x14], R3 ;  /* 0x0000140302007388 */ /* 0x0003e20000000800 */
[----:B---3--:R-:W-:-:S03]  /*2800*/  @!P0 FADD.FTZ R19, R19, R18 ;  /* 0x0000001213138221 */ /* 0x008fc60000010000 */
        /* <DEDUP_REMOVED lines=20> */
.L_x_1321:
[----:B0-----:R-:W-:Y:S05]  /*2950*/  BSYNC B0 ;  /* 0x0000000000007941 */ /* 0x001fea0003800000 */
.L_x_1320:
[----:B-1----:R-:W0:Y:S01]  /*2960*/  S2R R13, SR_TID.X ;  /* 0x00000000000d7919 */ /* 0x002e220000002100 */
        /* <DEDUP_REMOVED lines=34> */
.L_x_1325:
[----:B------:R-:W-:Y:S05]  /*2b90*/  BSYNC B0 ;  /* 0x0000000000007941 */ /* 0x000fea0003800000 */
.L_x_1324:
        /* <DEDUP_REMOVED lines=23> */
.L_x_1322:
[----:B------:R-:W-:Y:S01]  /*2d10*/  HFMA2.MMA R12, -RZ, RZ, 0, 0 ;  /* 0x00000000ff0c7435 */ /* 0x000fe200000001ff */
[----:B------:R-:W-:Y:S01]  /*2d20*/  MOV R15, R8 ;  /* 0x00000008000f7202 */ /* 0x000fe20000000f00 */
[----:B------:R-:W-:Y:S01]  /*2d30*/  IMAD.MOV.U32 R14, RZ, RZ, 0x1 ;  /* 0x00000001ff0e7424 */ /* 0x000fe200078e00ff */
[----:B------:R-:W-:-:S02]  /*2d40*/  MOV R13, 0xffffffff ;  /* 0xffffffff000d7802 */ /* 0x000fc40000000f00 */
[----:B------:R-:W-:Y:S02]  /*2d50*/  MOV R10, 0x2d70 ;  /* 0x00002d70000a7802 */ /* 0x000fe40000000f00 */
[----:B------:R-:W-:Y:S05]  /*2d60*/  CALL.REL.NOINC `($__internal_16_$__cuda_sm70_shflsync_up) ;  /* 0x000009b000007944 */ /* 0x000fea0003c00000 */
[----:B-1----:R-:W-:Y:S01]  /*2d70*/  IMAD.MOV.U32 R17, RZ, RZ, R13 ;  /* 0x000000ffff117224 */ /* 0x002fe200078e000d */
[----:B0-----:R-:W-:Y:S05]  /*2d80*/  BRA `(.L_x_1326) ;  /* 0xfffff31000007947 */ /* 0x001fea000383ffff */
.L_x_1323:
[----:B------:R-:W-:Y:S01]  /*2d90*/  HFMA2.MMA R14, -RZ, RZ, 0, 5.9604644775390625e-08 ;  /* 0x00000001ff0e7435 */ /* 0x000fe200000001ff */
[----:B------:R-:W-:Y:S01]  /*2da0*/  MOV R15, R3 ;  /* 0x00000003000f7202 */ /* 0x000fe20000000f00 */
[----:B------:R-:W-:Y:S01]  /*2db0*/  IMAD.MOV.U32 R12, RZ, RZ, RZ ;  /* 0x000000ffff0c7224 */ /* 0x000fe200078e00ff */
[----:B------:R-:W-:Y:S02]  /*2dc0*/  MOV R13, 0xffffffff ;  /* 0xffffffff000d7802 */ /* 0x000fe40000000f00 */
[----:B------:R-:W-:Y:S02]  /*2dd0*/  MOV R10, 0x2df0 ;  /* 0x00002df0000a7802 */ /* 0x000fe40000000f00 */
[----:B012---:R-:W-:Y:S05]  /*2de0*/  CALL.REL.NOINC `($__internal_16_$__cuda_sm70_shflsync_up) ;  /* 0x0000093000007944 */ /* 0x007fea0003c00000 */
[----:B0-----:R-:W-:Y:S01]  /*2df0*/  HFMA2.MMA R14, -RZ, RZ, 0, 5.9604644775390625e-08 ;  /* 0x00000001ff0e7435 */ /* 0x001fe200000001ff */
[----:B-1----:R-:W-:Y:S01]  /*2e00*/  MOV R16, R13 ;  /* 0x0000000d00107202 */ /* 0x002fe20000000f00 */
[----:B------:R-:W-:Y:S01]  /*2e10*/  IMAD.MOV.U32 R15, RZ, RZ, R4 ;  /* 0x000000ffff0f7224 */ /* 0x000fe200078e0004 */
[----:B------:R-:W-:Y:S01]  /*2e20*/  MOV R12, RZ ;  /* 0x000000ff000c7202 */ /* 0x000fe20000000f00 */
[----:B------:R-:W-:Y:S01]  /*2e30*/  IMAD.MOV.U32 R13, RZ, RZ, -0x1 ;  /* 0xffffffffff0d7424 */ /* 0x000fe200078e00ff */
[----:B------:R-:W-:-:S02]  /*2e40*/  MOV R10, 0x2e60 ;  /* 0x00002e60000a7802 */ /* 0x000fc40000000f00 */
[----:B------:R-:W-:Y:S05]  /*2e50*/  CALL.REL.NOINC `($__internal_16_$__cuda_sm70_shflsync_up) ;  /* 0x000008c000007944 */ /* 0x000fea0003c00000 */
        /* <DEDUP_REMOVED lines=15> */
[----:B------:R-:W-:Y:S05]  /*2f50*/  CALL.REL.NOINC `($__internal_16_$__cuda_sm70_shflsync_up) ;  /* 0x000007c000007944 */ /* 0x000fea0003c00000 */
[----:B0-----:R-:W-:Y:S01]  /*2f60*/  HFMA2.MMA R14, -RZ, RZ, 0, 1.1920928955078125e-07 ;  /* 0x00000002ff0e7435 */ /* 0x001fe200000001ff */
[----:B-1----:R-:W-:Y:S01]  /*2f70*/  IMAD.MOV.U32 R3, RZ, RZ, R13 ;  /* 0x000000ffff037224 */ /* 0x002fe200078e000d */
[----:B------:R-:W-:Y:S01]  /*2f80*/  MOV R15, R17 ;  /* 0x00000011000f7202 */ /* 0x000fe20000000f00 */
[----:B------:R-:W-:Y:S01]  /*2f90*/  IMAD.MOV.U32 R12, RZ, RZ, RZ ;  /* 0x000000ffff0c7224 */ /* 0x000fe200078e00ff */
[----:B------:R-:W-:Y:S02]  /*2fa0*/  MOV R13, 0xffffffff ;  /* 0xffffffff000d7802 */ /* 0x000fe40000000f00 */
[----:B------:R-:W-:Y:S02]  /*2fb0*/  MOV R10, 0x2fd0 ;  /* 0x00002fd0000a7802 */ /* 0x000fe40000000f00 */
[----:B------:R-:W-:Y:S05]  /*2fc0*/  CALL.REL.NOINC `($__internal_16_$__cuda_sm70_shflsync_up) ;  /* 0x0000075000007944 */ /* 0x000fea0003c00000 */
[----:B0-----:R-:W-:Y:S01]  /*2fd0*/  HFMA2.MMA R14, -RZ, RZ, 0, 1.1920928955078125e-07 ;  /* 0x00000002ff0e7435 */ /* 0x001fe200000001ff */
[----:B-1----:R-:W-:Y:S01]  /*2fe0*/  MOV R4, R13 ;  /* 0x0000000d00047202 */ /* 0x002fe20000000f00 */
[----:B------:R-:W-:Y:S01]  /*2ff0*/  IMAD.MOV.U32 R15, RZ, RZ, R8 ;  /* 0x000000ffff0f7224 */ /* 0x000fe200078e0008 */
[----:B------:R-:W-:Y:S01]  /*3000*/  MOV R12, RZ ;  /* 0x000000ff000c7202 */ /* 0x000fe20000000f00 */
[----:B------:R-:W-:Y:S01]  /*3010*/  IMAD.MOV.U32 R13, RZ, RZ, -0x1 ;  /* 0xffffffffff0d7424 */ /* 0x000fe200078e00ff */
[----:B------:R-:W-:-:S02]  /*3020*/  MOV R10, 0x3040 ;  /* 0x00003040000a7802 */ /* 0x000fc40000000f00 */
[----:B------:R-:W-:Y:S05]  /*3030*/  CALL.REL.NOINC `($__internal_16_$__cuda_sm70_shflsync_up) ;  /* 0x000006e000007944 */ /* 0x000fea0003c00000 */
[----:B------:R-:W-:Y:S01]  /*3040*/  ISETP.GE.AND P1, PT, R18, 0x2, PT ;  /* 0x000000021200780c */ /* 0x000fe20003f26270 */
[----:B------:R-:W-:Y:S01]  /*3050*/  FADD.FTZ R4, R4, R17 ;  /* 0x0000001104047221 */ /* 0x000fe20000010000 */
[----:B------:R-:W-:Y:S01]  /*3060*/  ISETP.NE.AND P0, PT, R16, RZ, PT ;  /* 0x000000ff1000720c */ /* 0x000fe20003f05270 */
[----:B-1----:R-:W-:Y:S01]  /*3070*/  FADD.FTZ R11, R8, R13 ;  /* 0x0000000d080b7221 */ /* 0x002fe20000010000 */
[----:B0-----:R-:W-:Y:S01]  /*3080*/  HFMA2.MMA R14, -RZ, RZ, 0, 2.384185791015625e-07 ;  /* 0x00000004ff0e7435 */ /* 0x001fe200000001ff */
[----:B------:R-:W-:Y:S01]  /*3090*/  IMAD.MOV.U32 R12, RZ, RZ, RZ ;  /* 0x000000ffff0c7224 */ /* 0x000fe200078e00ff */
[----:B------:R-:W-:-:S02]  /*30a0*/  MOV R13, 0xffffffff ;  /* 0xffffffff000d7802 */ /* 0x000fc40000000f00 */
[----:B------:R-:W-:-:S05]  /*30b0*/  MOV R10, 0x3110 ;  /* 0x00003110000a7802 */ /* 0x000fca0000000f00 */
[----:B------:R-:W-:Y:S02]  /*30c0*/  @P1 IADD3 R16, R3, R16, RZ ;  /* 0x0000001003101210 */ /* 0x000fe40007ffe0ff */
[----:B------:R-:W-:Y:S02]  /*30d0*/  @P1 FSEL R17, R4, R17, !P0 ;  /* 0x0000001104111208 */ /* 0x000fe40004000000 */
[----:B------:R-:W-:Y:S02]  /*30e0*/  @P1 FSEL R8, R11, R8, !P0 ;  /* 0x000000080b081208 */ /* 0x000fe40004000000 */
[----:B------:R-:W-:Y:S02]  /*30f0*/  MOV R15, R16 ;  /* 0x00000010000f7202 */ /* 0x000fe40000000f00 */
[----:B------:R-:W-:Y:S05]  /*3100*/  CALL.REL.NOINC `($__internal_16_$__cuda_sm70_shflsync_up) ;  /* 0x0000061000007944 */ /* 0x000fea0003c00000 */
[----:B0-----:R-:W-:Y:S01]  /*3110*/  HFMA2.MMA R14, -RZ, RZ, 0, 2.384185791015625e-07 ;  /* 0x00000004ff0e7435 */ /* 0x001fe200000001ff */
[----:B-1----:R-:W-:Y:S01]  /*3120*/  IMAD.MOV.U32 R3, RZ, RZ, R13 ;  /* 0x000000ffff037224 */ /* 0x002fe200078e000d */
[----:B------:R-:W-:Y:S01]  /*3130*/  MOV R15, R17 ;  /* 0x00000011000f7202 */ /* 0x000fe20000000f00 */
[----:B------:R-:W-:Y:S01]  /*3140*/  IMAD.MOV.U32 R12, RZ, RZ, RZ ;  /* 0x000000ffff0c7224 */ /* 0x000fe200078e00ff */
[----:B------:R-:W-:-:S02]  /*3150*/  MOV R13, 0xffffffff ;  /* 0xffffffff000d7802 */ /* 0x000fc40000000f00 */
[----:B------:R-:W-:Y:S02]  /*3160*/  MOV R10, 0x3180 ;  /* 0x00003180000a7802 */ /* 0x000fe40000000f00 */
[----:B------:R-:W-:Y:S05]  /*3170*/  CALL.REL.NOINC `($__internal_16_$__cuda_sm70_shflsync_up) ;  /* 0x000005a000007944 */ /* 0x000fea0003c00000 */
[----:B0-----:R-:W-:Y:S01]  /*3180*/  HFMA2.MMA R14, -RZ, RZ, 0, 2.384185791015625e-07 ;  /* 0x00000004ff0e7435 */ /* 0x001fe200000001ff */
[----:B-1----:R-:W-:Y:S01]  /*3190*/  MOV R4, R13 ;  /* 0x0000000d00047202 */ /* 0x002fe20000000f00 */
[----:B------:R-:W-:Y:S01]  /*31a0*/  IMAD.MOV.U32 R15, RZ, RZ, R8 ;  /* 0x000000ffff0f7224 */ /* 0x000fe200078e0008 */
[----:B------:R-:W-:Y:S01]  /*31b0*/  MOV R12, RZ ;  /* 0x000000ff000c7202 */ /* 0x000fe20000000f00 */
[----:B------:R-:W-:Y:S01]  /*31c0*/  IMAD.MOV.U32 R13, RZ, RZ, -0x1 ;  /* 0xffffffffff0d7424 */ /* 0x000fe200078e00ff */
[----:B------:R-:W-:Y:S02]  /*31d0*/  MOV R10, 0x31f0 ;  /* 0x000031f0000a7802 */ /* 0x000fe40000000f00 */
[----:B------:R-:W-:Y:S05]  /*31e0*/  CALL.REL.NOINC `($__internal_16_$__cuda_sm70_shflsync_up) ;  /* 0x0000053000007944 */ /* 0x000fea0003c00000 */
[----:B------:R-:W-:Y:S01]  /*31f0*/  ISETP.GE.AND P1, PT, R18, 0x4, PT ;  /* 0x000000041200780c */ /* 0x000fe20003f26270 */
[----:B------:R-:W-:Y:S01]  /*3200*/  FADD.FTZ R4, R4, R17 ;  /* 0x0000001104047221 */ /* 0x000fe20000010000 */
[----:B------:R-:W-:Y:S01]  /*3210*/  ISETP.NE.AND P0, PT, R16, RZ, PT ;  /* 0x000000ff1000720c */ /* 0x000fe20003f05270 */
[----:B-1----:R-:W-:Y:S01]  /*3220*/  FADD.FTZ R11, R8, R13 ;  /* 0x0000000d080b7221 */ /* 0x002fe20000010000 */
[----:B0-----:R-:W-:Y:S01]  /*3230*/  HFMA2.MMA R14, -RZ, RZ, 0, 4.76837158203125e-07 ;  /* 0x00000008ff0e7435 */ /* 0x001fe200000001ff */
        /* <DEDUP_REMOVED lines=8> */
[----:B0-----:R-:W-:Y:S01]  /*32c0*/  HFMA2.MMA R14, -RZ, RZ, 0, 4.76837158203125e-07 ;  /* 0x00000008ff0e7435 */ /* 0x001fe200000001ff */
[----:B-1----:R-:W-:Y:S01]  /*32d0*/  IMAD.MOV.U32 R3, RZ, RZ, R13 ;  /* 0x000000ffff037224 */ /* 0x002fe200078e000d */
[----:B------:R-:W-:Y:S01]  /*32e0*/  MOV R15, R17 ;  /* 0x00000011000f7202 */ /* 0x000fe20000000f00 */
[----:B------:R-:W-:Y:S01]  /*32f0*/  IMAD.MOV.U32 R12, RZ, RZ, RZ ;  /* 0x000000ffff0c7224 */ /* 0x000fe200078e00ff */
[----:B------:R-:W-:-:S02]  /*3300*/  MOV R13, 0xffffffff ;  /* 0xffffffff000d7802 */ /* 0x000fc40000000f00 */
[----:B------:R-:W-:Y:S02]  /*3310*/  MOV R10, 0x3330 ;  /* 0x00003330000a7802 */ /* 0x000fe40000000f00 */
[----:B------:R-:W-:Y:S05]  /*3320*/  CALL.REL.NOINC `($__internal_16_$__cuda_sm70_shflsync_up) ;  /* 0x000003f000007944 */ /* 0x000fea0003c00000 */
[----:B0-----:R-:W-:Y:S01]  /*3330*/  HFMA2.MMA R14, -RZ, RZ, 0, 4.76837158203125e-07 ;  /* 0x00000008ff0e7435 */ /* 0x001fe200000001ff */
        /* <DEDUP_REMOVED lines=10> */
[----:B0-----:R-:W-:Y:S01]  /*33e0*/  HFMA2.MMA R14, -RZ, RZ, 0, 9.5367431640625e-07 ;  /* 0x00000010ff0e7435 */ /* 0x001fe200000001ff */
        /* <DEDUP_REMOVED lines=8> */
[----:B0-----:R-:W-:Y:S01]  /*3470*/  HFMA2.MMA R14, -RZ, RZ, 0, 9.5367431640625e-07 ;  /* 0x00000010ff0e7435 */ /* 0x001fe200000001ff */
[----:B-1----:R-:W-:Y:S01]  /*3480*/  IMAD.MOV.U32 R3, RZ, RZ, R13 ;  /* 0x000000ffff037224 */ /* 0x002fe200078e000d */
[----:B------:R-:W-:Y:S01]  /*3490*/  MOV R15, R17 ;  /* 0x00000011000f7202 */ /* 0x000fe20000000f00 */
[----:B------:R-:W-:Y:S01]  /*34a0*/  IMAD.MOV.U32 R12, RZ, RZ, RZ ;  /* 0x000000ffff0c7224 */ /* 0x000fe200078e00ff */
[----:B------:R-:W-:-:S02]  /*34b0*/  MOV R13, 0xffffffff ;  /* 0xffffffff000d7802 */ /* 0x000fc40000000f00 */
[----:B------:R-:W-:Y:S02]  /*34c0*/  MOV R10, 0x34e0 ;  /* 0x000034e0000a7802 */ /* 0x000fe40000000f00 */
[----:B------:R-:W-:Y:S05]  /*34d0*/  CALL.REL.NOINC `($__internal_16_$__cuda_sm70_shflsync_up) ;  /* 0x0000024000007944 */ /* 0x000fea0003c00000 */
[----:B0-----:R-:W-:Y:S01]  /*34e0*/  HFMA2.MMA R14, -RZ, RZ, 0, 9.5367431640625e-07 ;  /* 0x00000010ff0e7435 */ /* 0x001fe200000001ff */
[----:B-1----:R-:W-:Y:S01]  /*34f0*/  MOV R4, R13 ;  /* 0x0000000d00047202 */ /* 0x002fe20000000f00 */
[----:B------:R-:W-:Y:S01]  /*3500*/  IMAD.MOV.U32 R15, RZ, RZ, R8 ;  /* 0x000000ffff0f7224 */ /* 0x000fe200078e0008 */
[----:B------:R-:W-:Y:S01]  /*3510*/  MOV R12, RZ ;  /* 0x000000ff000c7202 */ /* 0x000fe20000000f00 */
[----:B------:R-:W-:Y:S01]  /*3520*/  IMAD.MOV.U32 R13, RZ, RZ, -0x1 ;  /* 0xffffffffff0d7424 */ /* 0x000fe200078e00ff */
[----:B------:R-:W-:Y:S02]  /*3530*/  MOV R10, 0x3550 ;  /* 0x00003550000a7802 */ /* 0x000fe40000000f00 */
[----:B------:R-:W-:Y:S05]  /*3540*/  CALL.REL.NOINC `($__internal_16_$__cuda_sm70_shflsync_up) ;  /* 0x000001d000007944 */ /* 0x000fea0003c00000 */
        /* <DEDUP_REMOVED lines=13> */
[----:B0-----:R-:W-:Y:S01]  /*3620*/  HFMA2.MMA R14, -RZ, RZ, 0, 5.9604644775390625e-08 ;  /* 0x00000001ff0e7435 */ /* 0x001fe200000001ff */
[----:B-1----:R-:W-:Y:S01]  /*3630*/  IMAD.MOV.U32 R16, RZ, RZ, R13 ;  /* 0x000000ffff107224 */ /* 0x002fe200078e000d */
[----:B------:R-:W-:Y:S01]  /*3640*/  MOV R15, R17 ;  /* 0x00000011000f7202 */ /* 0x000fe20000000f00 */
[----:B------:R-:W-:Y:S01]  /*3650*/  IMAD.MOV.U32 R12, RZ, RZ, RZ ;  /* 0x000000ffff0c7224 */ /* 0x000fe200078e00ff */
[----:B------:R-:W-:-:S02]  /*3660*/  MOV R13, 0xffffffff ;  /* 0xffffffff000d7802 */ /* 0x000fc40000000f00 */
[----:B------:R-:W-:Y:S02]  /*3670*/  MOV R10, 0x3690 ;  /* 0x00003690000a7802 */ /* 0x000fe40000000f00 */
[----:B------:R-:W-:Y:S05]  /*3680*/  CALL.REL.NOINC `($__internal_16_$__cuda_sm70_shflsync_up) ;  /* 0x0000009000007944 */ /* 0x000fea0003c00000 */
[----:B0-----:R-:W-:Y:S01]  /*3690*/  HFMA2.MMA R14, -RZ, RZ, 0, 5.9604644775390625e-08 ;  /* 0x00000001ff0e7435 */ /* 0x001fe200000001ff */
[----:B-1----:R-:W-:Y:S01]  /*36a0*/  MOV R18, R13 ;  /* 0x0000000d00127202 */ /* 0x002fe20000000f00 */
[----:B------:R-:W-:Y:S01]  /*36b0*/  IMAD.MOV.U32 R15, RZ, RZ, R8 ;  /* 0x000000ffff0f7224 */ /* 0x000fe200078e0008 */
[----:B------:R-:W-:Y:S01]  /*36c0*/  MOV R12, RZ ;  /* 0x000000ff000c7202 */ /* 0x000fe20000000f00 */
[----:B------:R-:W-:Y:S01]  /*36d0*/  IMAD.MOV.U32 R13, RZ, RZ, -0x1 ;  /* 0xffffffffff0d7424 */ /* 0x000fe200078e00ff */
[----:B------:R-:W-:Y:S02]  /*36e0*/  MOV R10, 0x3700 ;  /* 0x00003700000a7802 */ /* 0x000fe40000000f00 */
[----:B------:R-:W-:Y:S05]  /*36f0*/  CALL.REL.NOINC `($__internal_16_$__cuda_sm70_shflsync_up) ;  /* 0x0000002000007944 */ /* 0x000fea0003c00000 */
[----:B01----:R-:W-:Y:S01]  /*3700*/  MOV R14, R13 ;  /* 0x0000000d000e7202 */ /* 0x003fe20000000f00 */
[----:B------:R-:W-:Y:S05]  /*3710*/  BRA `(.L_x_1327) ;  /* 0xffffed0000007947 */ /* 0x000fea000383ffff */
        .weak           $__internal_16_$__cuda_sm70_shflsync_up
        .type           $__internal_16_$__cuda_sm70_shflsync_up,@function
        .size           $__internal_16_$__cuda_sm70_shflsync_up,(.L_x_3099 - $__internal_16_$__cuda_sm70_shflsync_up)
$__internal_16_$__cuda_sm70_shflsync_up:
[----:B------:R-:W-:Y:S01]  /*3720*/  HFMA2.MMA R11, -RZ, RZ, 0, 0 ;  /* 0x00000000ff0b7435 */ /* 0x000fe200000001ff */
[----:B------:R-:W-:Y:S04]  /*3730*/  WARPSYNC R13 ;  /* 0x0000000d00007348 */ /* 0x000fe80003800000 */
[----:B------:R0:W1:Y:S01]  /*3740*/  SHFL.UP PT, R13, R15, R14, R12 ;  /* 0x0400000e0f0d7389 */ /* 0x00006200000e000c */
[----:B------:R-:W-:Y:S05]  /*3750*/  RET.REL.NODEC R10 `(_Z30group_norm_nhwc_bwd_sum_kernelI11Fp32IOBf16WLi256EEv26Group_norm_nhwc_bwd_params) ;  /* 0xffffc8a00a007950 */ /* 0x000fea0003c3ffff */
.L_x_1328:
        /* <DEDUP_REMOVED lines=10> */
.L_x_3099:


//--------------------- .text._Z30group_norm_nhwc_bwd_sum_kernelI11Fp32IOBf16WLi120EEv26Group_norm_nhwc_bwd_params --------------------------
	.section	.text._Z30group_norm_nhwc_bwd_sum_kernelI11Fp32IOBf16WLi120EEv26Group_norm_nhwc_bwd_params,"ax",@progbits
	.sectioninfo	@"SHI_REGISTERS=40"
	.align	128
        .global         _Z30group_norm_nhwc_bwd_sum_kernelI11Fp32IOBf16WLi120EEv26Group_norm_nhwc_bwd_params
        .type           _Z30group_norm_nhwc_bwd_sum_kernelI11Fp32IOBf16WLi120EEv26Group_norm_nhwc_bwd_params,@function
        .size           _Z30group_norm_nhwc_bwd_sum_kernelI11Fp32IOBf16WLi120EEv26Group_norm_nhwc_bwd_params,(.L_x_3100 - _Z30group_norm_nhwc_bwd_sum_kernelI11Fp32IOBf16WLi120EEv26Group_norm_nhwc_bwd_params)
        .other          _Z30group_norm_nhwc_bwd_sum_kernelI11Fp32IOBf16WLi120EEv26Group_norm_nhwc_bwd_params,@"STO_CUDA_ENTRY STV_DEFAULT"
_Z30group_norm_nhwc_bwd_sum_kernelI11Fp32IOBf16WLi120EEv26Group_norm_nhwc_bwd_params:
.text._Z30group_norm_nhwc_bwd_sum_kernelI11Fp32IOBf16WLi120EEv26Group_norm_nhwc_bwd_params:
        /* <DEDUP_REMOVED lines=98> */
.L_x_1330:
[----:B------:R-:W-:Y:S05]  /*0620*/  BSYNC B0 ;  /* 0x0000000000007941 */ /* 0x000fea0003800000 */
.L_x_1329:
        /* <DEDUP_REMOVED lines=73> */
.L_x_1333:
[----:B------:R-:W-:Y:S05]  /*0ac0*/  @!P2 BRA `(.L_x_1331) ;  /* 0x000012400000a947 */ /* 0x000fea0003800000 */
[----:B------:R-:W-:-:S04]  /*0ad0*/  IADD3 R31, R34, 0x1, RZ ;  /* 0x00000001221f7810 */ /* 0x000fc80007ffe0ff */
[----:B------:R-:W-:Y:S02]  /*0ae0*/  SHF.R.S32.HI R37, RZ, 0x1f, R31 ;  /* 0x0000001fff257819 */ /* 0x000fe4000001141f */
.L_x_1334:
[----:B------:R-:W-:Y:S02]  /*0af0*/  @!P0 IADD3 R17, P1, R31, -0x1, RZ ;  /* 0xffffffff1f118810 */ /* 0x000fe40007f3e0ff */
[----:B------:R-:W-:Y:S02]  /*0b00*/  @!P0 MOV R15, R13 ;  /* 0x0000000d000f8202 */ /* 0x000fe40000000f00 */
[----:B------:R-:W-:-:S05]  /*0b10*/  @!P0 IADD3.X R14, R37, -0x1, RZ, P1, !PT ;  /* 0xffffffff250e8810 */ /* 0x000fca0000ffe4ff */
[----:B------:R-:W-:Y:S02]  /*0b20*/  @!P0 IMAD R16, R14, c[0x0][0x1d8], RZ ;  /* 0x000076000e108a24 */ /* 0x000fe400078e02ff */
[----:B------:R-:W-:-:S04]  /*0b30*/  @!P0 IMAD.MOV.U32 R14, RZ, RZ, R32 ;  /* 0x000000ffff0e8224 */ /* 0x000fc800078e0020 */
        /* <DEDUP_REMOVED lines=30> */
[----:B-1----:R-:W-:-:S04]  /*0d20*/  FMUL.FTZ R14, R14, R8 ;  /* 0x000000080e0e7220 */ /* 0x002fc80000410000 */
[----:B---3--:R-:W-:-:S04]  /*0d30*/  FFMA.FTZ R34, R14, R27, R36 ;  /* 0x0000001b0e227223 */ /* 0x008fc80000010024 */
[----:B------:R-:W-:-:S06]  /*0d40*/  FMUL.FTZ R35, R34, -1.4426950216293334961 ;  /* 0xbfb8aa3b22237820 */ /* 0x000fcc0000410000 */
[----:B------:R-:W0:Y:S01]  /*0d50*/  MUFU.EX2 R35, R35 ;  /* 0x0000002300237308 */ /* 0x000e220000000800 */
[----:B------:R-:W-:Y:S02]  /*0d60*/  FADD.FTZ R15, -R4, R15 ;  /* 0x0000000f040f7221 */ /* 0x000fe40000010100 */
[----:B0-----:R-:W-:-:S06]  /*0d70*/  FADD.FTZ R25, R35, 1 ;  /* 0x3f80000023197421 */ /* 0x001fcc0000010000 */
        /* <DEDUP_REMOVED lines=9> */
[----:B----4-:R-:W-:Y:S02]  /*0e10*/  FMUL.FTZ R25, R25, R16 ;  /* 0x0000001019197220 */ /* 0x010fe40000410000 */
        /* <DEDUP_REMOVED lines=44> */
[----:B------:R-:W-:Y:S02]  /*10e0*/  FADD.FTZ R28, R28, R15 ;  /* 0x0000000f1c1c7221 */ /* 0x000fe40000010000 */
[----:B------:R-:W-:Y:S02]  /*10f0*/  FFMA.FTZ R26, R18, R21, R11 ;  /* 0x00000015121a7223 */ /* 0x000fe4000001000b */
[----:B------:R-:W-:Y:S02]  /*1100*/  FADD.FTZ R5, R5, R20 ;  /* 0x0000001405057221 */ /* 0x000fe40000010000 */
[----:B------:R-:W-:-:S02]  /*1110*/  FADD.FTZ R30, R30, R21 ;  /* 0x000000151e1e7221 */ /* 0x000fc40000010000 */
[----:B------:R-:W-:Y:S02]  /*1120*/  FFMA.FTZ R11, R18, R17, R16 ;  /* 0x00000011120b7223 */ /* 0x000fe40000010010 */
[----:B------:R-:W-:Y:S02]  /*1130*/  FADD.FTZ R28, R17, R28 ;  /* 0x0000001c111c7221 */ /* 0x000fe40000010000 */
[----:B------:R-:W-:Y:S01]  /*1140*/  IMAD.X R37, RZ, RZ, R37, P2 ;  /* 0x000000ffff257224 */ /* 0x000fe200010e0625 */
[----:B------:R-:W-:Y:S05]  /*1150*/  @!P1 BRA `(.L_x_1334) ;  /* 0xfffff99000009947 */ /* 0x000fea000383ffff */
[----:B------:R-:W-:Y:S05]  /*1160*/  BRA `(.L_x_1331) ;  /* 0x00000ba000007947 */ /* 0x000fea0003800000 */
.L_x_1332:
[----:B------:R-:W-:Y:S01]  /*1170*/  LOP3.LUT P1, R31, R5, 0x3, RZ, 0xc0, !PT ;  /* 0x00000003051f7812 */ /* 0x000fe2000782c0ff */
[----:B------:R-:W-:Y:S01]  /*1180*/  HFMA2.MMA R28, -RZ, RZ, 0, 0 ;  /* 0x00000000ff1c7435 */ /* 0x000fe200000001ff */
[----:B------:R-:W-:Y:S01]  /*1190*/  IADD3 R29, -R2, R11, RZ ;  /* 0x0000000b021d7210 */ /* 0x000fe20007ffe1ff */
[----:B------:R-:W-:Y:S01]  /*11a0*/  HFMA2.MMA R30, -RZ, RZ, 0, 0 ;  /* 0x00000000ff1e7435 */ /* 0x000fe200000001ff */
[----:B------:R-:W-:Y:S01]  /*11b0*/  MOV R11, RZ ;  /* 0x000000ff000b7202 */ /* 0x000fe20000000f00 */
[----:B------:R-:W-:Y:S01]  /*11c0*/  HFMA2.MMA R26, -RZ, RZ, 0, 0 ;  /* 0x00000000ff1a7435 */ /* 0x000fe200000001ff */
[----:B------:R-:W-:Y:S01]  /*11d0*/  IMAD.MOV.U32 R5, RZ, RZ, RZ ;  /* 0x000000ffff057224 */ /* 0x000fe200078e00ff */
[----:B------:R-:W-:-:S06]  /*11e0*/  MOV R2, RZ ;  /* 0x000000ff00027202 */ /* 0x000fcc0000000f00 */
[----:B------:R-:W-:Y:S05]  /*11f0*/  @!P1 BRA `(.L_x_1335) ;  /* 0x000002a000009947 */ /* 0x000fea0003800000 */
[----:B------:R-:W-:Y:S01]  /*1200*/  IMAD.MOV.U32 R28, RZ, RZ, RZ ;  /* 0x000000ffff1c7224 */ /* 0x000fe200078e00ff */
[----:B------:R-:W-:Y:S01]  /*1210*/  MOV R11, RZ ;  /* 0x000000ff000b7202 */ /* 0x000fe20000000f00 */
[----:B------:R-:W-:Y:S01]  /*1220*/  IMAD.MOV.U32 R2, RZ, RZ, RZ ;  /* 0x000000ffff027224 */ /* 0x000fe200078e00ff */
[----:B------:R-:W-:Y:S02]  /*1230*/  MOV R5, RZ ;  /* 0x000000ff00057202 */ /* 0x000fe40000000f00 */
[----:B------:R-:W-:Y:S02]  /*1240*/  MOV R30, RZ ;  /* 0x000000ff001e7202 */ /* 0x000fe40000000f00 */
[----:B------:R-:W-:Y:S02]  /*1250*/  MOV R26, RZ ;  /* 0x000000ff001a7202 */ /* 0x000fe40000000f00 */
.L_x_1336:
        /* <DEDUP_REMOVED lines=29> */
[----:B------:R-:W-:-:S02]  /*1430*/  FADD.FTZ R28, R11, R28 ;  /* 0x0000001c0b1c7221 */ /* 0x000fc40000010000 */
[----:B------:R-:W-:Y:S02]  /*1440*/  FFMA.FTZ R2, R35, R16, R2 ;  /* 0x0000001023027223 */ /* 0x000fe40000010002 */
[----:B------:R-:W-:Y:S02]  /*1450*/  FADD.FTZ R30, R17, R30 ;  /* 0x0000001e111e7221 */ /* 0x000fe40000010000 */
[C---:B------:R-:W-:Y:S02]  /*1460*/  FFMA.FTZ R26, R15.reuse, R17, R26 ;  /* 0x000000110f1a7223 */ /* 0x040fe4000001001a */
[----:B------:R-:W-:Y:S01]  /*1470*/  FFMA.FTZ R11, R15, R11, R14 ;  /* 0x0000000b0f0b7223 */ /* 0x000fe2000001000e */
[----:B------:R-:W-:Y:S05]  /*1480*/  @P1 BRA `(.L_x_1336) ;  /* 0xfffffdd000001947 */ /* 0x000fea000383ffff */
[----:B------:R-:W-:Y:S02]  /*1490*/  MOV R34, R25 ;  /* 0x0000001900227202 */ /* 0x000fe40000000f00 */
.L_x_1335:
[----:B------:R-:W-:-:S13]  /*14a0*/  ISETP.GE.U32.AND P0, PT, R29, 0x3, PT ;  /* 0x000000031d00780c */ /* 0x000fda0003f06070 */
[----:B------:R-:W-:Y:S05]  /*14b0*/  @!P0 BRA `(.L_x_1331) ;  /* 0x0000085000008947 */ /* 0x000fea0003800000 */
[----:B------:R-:W-:Y:S02]  /*14c0*/  ISETP.GE.U32.AND P0, PT, R18, c[0x0][0x1d8], PT ;  /* 0x0000760012007a0c */ /* 0x000fe40003f06070 */
[----:B------:R-:W-:Y:S02]  /*14d0*/  SHF.R.S32.HI R29, RZ, 0x1f, R34 ;  /* 0x0000001fff1d7819 */ /* 0x000fe40000011422 */
[----:B------:R-:W-:-:S13]  /*14e0*/  ISETP.GE.AND.EX P0, PT, R19, c[0x0][0x1dc], PT, P0 ;  /* 0x0000770013007a0c */ /* 0x000fda0003f06300 */
.L_x_1337:
        /* <DEDUP_REMOVED lines=17> */
[----:B0-----:R-:W-:-:S03]  /*1600*/  @!P0 IMAD.MOV.U32 R21, RZ, RZ, R13 ;  /* 0x000000ffff158224 */ /* 0x001fc600078e000d */
[----:B------:R-:W-:Y:S02]  /*1610*/  @!P0 IADD3.X R22, RZ, R29, RZ, P1, !PT ;  /* 0x0000001dff168210 */ /* 0x000fe40000ffe4ff */
[----:B---3--:R-:W-:-:S03]  /*1620*/  @!P0 MOV R18, R32 ;  /* 0x0000002000128202 */ /* 0x008fc60000000f00 */
[----:B------:R-:W-:Y:S02]  /*1630*/  @!P0 IMAD R24, R22, c[0x0][0x1d8], RZ ;  /* 0x0000760016188a24 */ /* 0x000fe400078e02ff */
[----:B------:R-:W-:Y:S02]  /*1640*/  @!P0 IMAD.MOV.U32 R19, RZ, RZ, R13 ;  /* 0x000000ffff138224 */ /* 0x000fe400078e000d */
[C---:B------:R-:W-:Y:S02]  /*1650*/  @!P0 IMAD R31, R25.reuse, c[0x0][0x1dc], R24 ;  /* 0x00007700191f8a24 */ /* 0x040fe400078e0218 */
[----:B------:R-:W-:Y:S01]  /*1660*/  @!P0 IMAD.WIDE.U32 R22, R25, c[0x0][0x1d8], R18 ;  /* 0x0000760019168a25 */ /* 0x000fe200078e0012 */
[----:B------:R-:W-:-:S04]  /*1670*/  @!P0 IADD3 R25, P1, R34, 0x2, RZ ;  /* 0x0000000222198810 */ /* 0x000fc80007f3e0ff */
[----:B------:R-:W-:Y:S02]  /*1680*/  @!P0 IADD3.X R20, RZ, R29, RZ, P1, !PT ;  /* 0x0000001dff148210 */ /* 0x000fe40000ffe4ff */
[----:B------:R-:W-:Y:S02]  /*1690*/  @!P0 IADD3 R23, R23, R31, RZ ;  /* 0x0000001f17178210 */ /* 0x000fe40007ffe0ff */
[----:B------:R-:W-:Y:S01]  /*16a0*/  @!P0 SHF.L.U32 R31, R22, 0x2, RZ ;  /* 0x00000002161f8819 */ /* 0x000fe200000006ff */
[----:B------:R-:W-:Y:S01]  /*16b0*/  @!P0 IMAD R18, R20, c[0x0][0x1d8], RZ ;  /* 0x0000760014128a24 */ /* 0x000fe200078e02ff */
[----:B------:R-:W-:Y:S02]  /*16c0*/  @!P0 MOV R20, R32 ;  /* 0x0000002000148202 */ /* 0x000fe40000000f00 */
[----:B------:R-:W-:Y:S01]  /*16d0*/  @!P0 SHF.L.U64.HI R23, R22, 0x2, R23 ;  /* 0x0000000216178819 */ /* 0x000fe20000010217 */
[----:B------:R-:W-:Y:S01]  /*16e0*/  @!P0 IMAD R35, R25, c[0x0][0x1dc], R18 ;  /* 0x0000770019238a24 */ /* 0x000fe200078e0212 */
[----:B------:R-:W-:Y:S01]  /*16f0*/  @!P0 IADD3 R24, P1, R31, c[0x0][0x178], RZ ;  /* 0x00005e001f188a10 */ /* 0x000fe20007f3e0ff */
[----:B------:R-:W-:Y:S01]  /*1700*/  @!P0 IMAD.WIDE.U32 R20, R25, c[0x0][0x1d8], R20 ;  /* 0x0000760019148a25 */ /* 0x000fe200078e0014 */
[----:B------:R-:W-:-:S02]  /*1710*/  CS2R R18, SRZ ;  /* 0x0000000000127805 */ /* 0x000fc4000001ff00 */
[----:B------:R-:W-:Y:S02]  /*1720*/  @!P0 IADD3.X R25, R23, c[0x0][0x17c], RZ, P1, !PT ;  /* 0x00005f0017198a10 */ /* 0x000fe40000ffe4ff */
[----:B------:R-:W-:Y:S02]  /*1730*/  @!P0 IADD3 R21, R21, R35, RZ ;  /* 0x0000002315158210 */ /* 0x000fe40007ffe0ff */
[----:B------:R-:W-:Y:S01]  /*1740*/  @!P0 IADD3 R22, P1, R31, c[0x0][0x180], RZ ;  /* 0x000060001f168a10 */ /* 0x000fe20007f3e0ff */
[----:B------:R0:W3:Y:S01]  /*1750*/  @!P0 LDG.E.64 R18, [R24.64] ;  /* 0x0000000818128981 */ /* 0x0000e2000c1e1b00 */
[----:B------:R-:W-:Y:S02]  /*1760*/  @!P0 SHF.L.U32 R31, R20, 0x2, RZ ;  /* 0x00000002141f8819 */ /* 0x000fe400000006ff */
[----:B------:R-:W-:Y:S02]  /*1770*/  @!P0 IADD3.X R23, R23, c[0x0][0x184], RZ, P1, !PT ;  /* 0x0000610017178a10 */ /* 0x000fe40000ffe4ff */
[----:B------:R-:W-:-:S02]  /*1780*/  @!P0 IADD3 R36, P1, R31, c[0x0][0x180], RZ ;  /* 0x000060001f248a10 */ /* 0x000fc40007f3e0ff */
[----:B0-----:R-:W-:Y:S02]  /*1790*/  @!P0 SHF.L.U64.HI R24, R20, 0x2, R21 ;  /* 0x0000000214188819 */ /* 0x001fe40000010215 */
[----:B------:R-:W-:Y:S02]  /*17a0*/  CS2R R20, SRZ ;  /* 0x0000000000147805 */ /* 0x000fe4000001ff00 */
[----:B------:R-:W-:-:S04]  /*17b0*/  @!P0 IADD3.X R37, R24, c[0x0][0x184], RZ, P1, !PT ;  /* 0x0000610018258a10 */ /* 0x000fc80000ffe4ff */
[----:B------:R0:W5:Y:S02]  /*17c0*/  @!P0 LDG.E.64 R20, [R22.64] ;  /* 0x0000000816148981 */ /* 0x000164000c1e1b00 */
[----:B0-----:R-:W-:-:S06]  /*17d0*/  CS2R R22, SRZ ;  /* 0x0000000000167805 */ /* 0x001fcc000001ff00 */
[----:B------:R0:W3:Y:S02]  /*17e0*/  @!P0 LDG.E.64 R22, [R36.64] ;  /* 0x0000000824168981 */ /* 0x0000e4000c1e1b00 */
[----:B0-----:R-:W-:-:S04]  /*17f0*/  @!P0 IADD3 R36, P1, R31, c[0x0][0x178], RZ ;  /* 0x00005e001f248a10 */ /* 0x001fc80007f3e0ff */
[----:B------:R-:W-:Y:S02]  /*1800*/  @!P0 IADD3.X R37, R24, c[0x0][0x17c], RZ, P1, !PT ;  /* 0x00005f0018258a10 */ /* 0x000fe40000ffe4ff */
[----:B------:R-:W-:-:S06]  /*1810*/  CS2R R24, SRZ ;  /* 0x0000000000187805 */ /* 0x000fcc000001ff00 */
[----:B------:R0:W3:Y:S02]  /*1820*/  @!P0 LDG.E.64 R24, [R36.64] ;  /* 0x0000000824188981 */ /* 0x0000e4000c1e1b00 */
[----:B0-----:R-:W-:Y:S01]  /*1830*/  @!P0 MOV R36, R32 ;  /* 0x0000002000248202 */ /* 0x001fe20000000f00 */
[----:B------:R-:W-:Y:S02]  /*1840*/  @!P0 IMAD.MOV.U32 R37, RZ, RZ, R13 ;  /* 0x000000ffff258224 */ /* 0x000fe400078e000d */
        /* <DEDUP_REMOVED lines=21> */
[C---:B------:R-:W-:Y:S02]  /*19a0*/  @!P0 SHF.L.U64.HI R2, R36.reuse, 0x2, R35 ;  /* 0x0000000224028819 */ /* 0x040fe40000010223 */
[----:B------:R-:W-:-:S04]  /*19b0*/  @!P0 SHF.L.U32 R36, R36, 0x2, RZ ;  /* 0x0000000224248819 */ /* 0x000fc800000006ff */
        /* <DEDUP_REMOVED lines=53> */
.L_x_1331:
[----:B------:R-:W-:Y:S01]  /*1d10*/  ISETP.NE.AND P0, PT, R7, RZ, PT ;  /* 0x000000ff0700720c */ /* 0x000fe20003f05270 */
[----:B------:R-:W-:Y:S01]  /*1d20*/  BSSY B0, `(.L_x_1338) ;  /* 0x00000e9000007945 */ /* 0x000fe20003800000 */
        /* <DEDUP_REMOVED lines=12> */
[----:B------:R-:W2:Y:S04]  /*1df0*/  LDS R12, [R10+0x23c] ;  /* 0x00023c000a0c7984 */ /* 0x000ea80000000800 */
[----:B------:R-:W3:Y:S04]  /*1e00*/  LDS R18, [R10+0x248] ;  /* 0x000248000a127984 */ /* 0x000ee80000000800 */
[----:B------:R-:W4:Y:S04]  /*1e10*/  LDS R23, [R10+0x254] ;  /* 0x000254000a177984 */ /* 0x000f280000000800 */
[----:B------:R-:W-:Y:S04]  /*1e20*/  LDS R14, [R10+0x240] ;  /* 0x000240000a0e7984 */ /* 0x000fe80000000800 */
[----:B------:R-:W5:Y:S04]  /*1e30*/  LDS R15, [R10+0x234] ;  /* 0x000234000a0f7984 */ /* 0x000f680000000800 */
[----:B------:R-:W-:Y:S01]  /*1e40*/  LDS R16, [R10+0x244] ;  /* 0x000244000a107984 */ /* 0x000fe20000000800 */
[----:B01----:R-:W-:-:S03]  /*1e50*/  IMAD.WIDE.U32 R8, R22, -0x77777777, RZ ;  /* 0x8888888916087825 */ /* 0x003fc600078e00ff */
[----:B------:R-:W0:Y:S02]  /*1e60*/  LDS R17, [R10+0x238] ;  /* 0x000238000a117984 */ /* 0x000e240000000800 */
[----:B------:R-:W-:Y:S02]  /*1e70*/  SHF.R.U32.HI R9, RZ, 0x4, R9 ;  /* 0x00000004ff097819 */ /* 0x000fe40000011609 */
[----:B------:R-:W1:Y:S03]  /*1e80*/  LDS R19, [R10+0x230] ;  /* 0x000230000a137984 */ /* 0x000e660000000800 */
[----:B------:R-:W-:Y:S01]  /*1e90*/  IMAD R8, R9, -0x1e, R22 ;  /* 0xffffffe209087824 */ /* 0x000fe200078e0216 */
[----:B------:R-:W1:Y:S03]  /*1ea0*/  LDS R20, [R10+0x24c] ;  /* 0x00024c000a147984 */ /* 0x000e660000000800 */
[----:B------:R-:W-:Y:S01]  /*1eb0*/  IMAD R9, R8, 0xc, RZ ;  /* 0x0000000c08097824 */ /* 0x000fe200078e02ff */
[----:B------:R-:W1:Y:S04]  /*1ec0*/  LDS R21, [R10+0x250] ;  /* 0x000250000a157984 */ /* 0x000e680000000800 */
[----:B------:R-:W1:Y:S01]  /*1ed0*/  LDS R11, [R10+0x258] ;  /* 0x000258000a0b7984 */ /* 0x000e620000000800 */
[----:B--2---:R-:W-:-:S03]  /*1ee0*/  ISETP.NE.AND P0, PT, R12, RZ, PT ;  /* 0x000000ff0c00720c */ /* 0x004fc60003f05270 */
[----:B------:R-:W2:Y:S01]  /*1ef0*/  LDS R13, [R10+0x25c] ;  /* 0x00025c000a0d7984 */ /* 0x000ea20000000800 */
[----:B---3--:R-:W-:Y:S02]  /*1f00*/  ISETP.NE.AND P1, PT, R18, RZ, PT ;  /* 0x000000ff1200720c */ /* 0x008fe40003f25270 */
[----:B----4-:R-:W-:-:S07]  /*1f10*/  ISETP.NE.AND P2, PT, R23, RZ, PT ;  /* 0x000000ff1700720c */ /* 0x010fce0003f45270 */
[----:B-----5:R-:W-:Y:S02]  /*1f20*/  @!P0 FADD.FTZ R14, R14, R15 ;  /* 0x0000000f0e0e8221 */ /* 0x020fe40000010000 */
[----:B0-----:R-:W-:Y:S01]  /*1f30*/  @!P0 FADD.FTZ R16, R16, R17 ;  /* 0x0000001110108221 */ /* 0x001fe20000010000 */
[----:B-1----:R-:W-:Y:S01]  /*1f40*/  IADD3 R12, R18, R12, R19 ;  /* 0x0000000c120c7210 */ /* 0x002fe20007ffe013 */
[----:B------:R-:W-:-:S03]  /*1f50*/  @!P1 FADD.FTZ R20, R14, R20 ;  /* 0x000000140e149221 */ /* 0x000fc60000010000 */
[----:B------:R-:W-:Y:S01]  /*1f60*/  IADD3 R12, R12, R23, RZ ;  /* 0x000000170c0c7210 */ /* 0x000fe20007ffe0ff */
[----:B------:R-:W-:-:S04]  /*1f70*/  @!P1 FADD.FTZ R21, R16, R21 ;  /* 0x0000001510159221 */ /* 0x000fc80000010000 */
[----:B------:R0:W-:Y:S01]  /*1f80*/  STS [R9+0xc0], R12 ;  /* 0x0000c00c09007388 */ /* 0x0001e20000000800 */
[----:B------:R-:W-:Y:S02]  /*1f90*/  @!P2 FADD.FTZ R11, R20, R11 ;  /* 0x0000000b140ba221 */ /* 0x000fe40000010000 */
[----:B--2---:R-:W-:-:S03]  /*1fa0*/  @!P2 FADD.FTZ R13, R21, R13 ;  /* 0x0000000d150da221 */ /* 0x004fc60000010000 */
[----:B------:R0:W-:Y:S04]  /*1fb0*/  STS [R9+0xc4], R11 ;  /* 0x0000c40b09007388 */ /* 0x0001e80000000800 */
[----:B------:R0:W-:Y:S01]  /*1fc0*/  STS [R9+0xc8], R13 ;  /* 0x0000c80d09007388 */ /* 0x0001e20000000800 */
[----:B------:R-:W-:Y:S05]  /*1fd0*/  BRA.CONV UR4, `(.L_x_1340) ;  /* 0x0000003304007947 */ /* 0x000fea000b800000 */
[----:B------:R-:W-:Y:S01]  /*1fe0*/  IMAD.MOV.U32 R15, RZ, RZ, 0x3fffffff ;  /* 0x3fffffffff0f7424 */ /* 0x000fe200078e00ff */
[----:B------:R-:W-:Y:S02]  /*1ff0*/  MOV R14, 0x2010 ;  /* 0x00002010000e7802 */ /* 0x000fe40000000f00 */
[----:B0-----:R-:W-:Y:S05]  /*2000*/  CALL.REL.NOINC `($__internal_17_$__cuda_sm70_warpsync) ;  /* 0x00000f0000007944 */ /* 0x001fea0003c00000 */
.L_x_1340:
        /* <DEDUP_REMOVED lines=13> */
.L_x_1342:
[----:B------:R-:W-:Y:S05]  /*20e0*/  BSYNC B1 ;  /* 0x0000000000017941 */ /* 0x000fea0003800000 */
.L_x_1341:
[----:B------:R-:W-:-:S03]  /*20f0*/  UMOV UR4, 0x3fffffff ;  /* 0x3fffffff00047882 */ /* 0x000fc60000000000 */
[----:B------:R-:W-:Y:S05]  /*2100*/  BRA.CONV UR4, `(.L_x_1343) ;  /* 0x0000003304007947 */ /* 0x000fea000b800000 */
[----:B------:R-:W-:Y:S02]  /*2110*/  MOV R15, 0x3fffffff ;  /* 0x3fffffff000f7802 */ /* 0x000fe40000000f00 */
[----:B------:R-:W-:Y:S02]  /*2120*/  MOV R14, 0x2140 ;  /* 0x00002140000e7802 */ /* 0x000fe40000000f00 */
[----:B0-----:R-:W-:Y:S05]  /*2130*/  CALL.REL.NOINC `($__internal_17_$__cuda_sm70_warpsync) ;  /* 0x00000dd000007944 */ /* 0x001fea0003c00000 */
.L_x_1343:
        /* <DEDUP_REMOVED lines=8> */
[----:B01----:R-:W-:Y:S05]  /*21c0*/  CALL.REL.NOINC `($__internal_17_$__cuda_sm70_warpsync) ;  /* 0x00000d4000007944 */ /* 0x003fea0003c00000 */
.L_x_1344:
        /* <DEDUP_REMOVED lines=13> */
.L_x_1346:
[----:B------:R-:W-:Y:S05]  /*22a0*/  BSYNC B1 ;  /* 0x0000000000017941 */ /* 0x000fea0003800000 */
.L_x_1345:
[----:B------:R-:W-:-:S03]  /*22b0*/  UMOV UR4, 0x3fffffff ;  /* 0x3fffffff00047882 */ /* 0x000fc60000000000 */
[----:B------:R-:W-:Y:S05]  /*22c0*/  BRA.CONV UR4, `(.L_x_1347) ;  /* 0x0000003304007947 */ /* 0x000fea000b800000 */
[----:B------:R-:W-:Y:S01]  /*22d0*/  IMAD.MOV.U32 R15, RZ, RZ, 0x3fffffff ;  /* 0x3fffffffff0f7424 */ /* 0x000fe200078e00ff */
[----:B------:R-:W-:Y:S02]  /*22e0*/  MOV R14, 0x2300 ;  /* 0x00002300000e7802 */ /* 0x000fe40000000f00 */
[----:B01----:R-:W-:Y:S05]  /*22f0*/  CALL.REL.NOINC `($__internal_17_$__cuda_sm70_warpsync) ;  /* 0x00000c1000007944 */ /* 0x003fea0003c00000 */
.L_x_1347:
        /* <DEDUP_REMOVED lines=8> */
[----:B012---:R-:W-:Y:S05]  /*2380*/  CALL.REL.NOINC `($__internal_17_$__cuda_sm70_warpsync) ;  /* 0x00000b8000007944 */ /* 0x007fea0003c00000 */
.L_x_1348:
        /* <DEDUP_REMOVED lines=13> */
.L_x_1350:
[----:B------:R-:W-:Y:S05]  /*2460*/  BSYNC B1 ;  /* 0x0000000000017941 */ /* 0x000fea0003800000 */
.L_x_1349:
[----:B------:R-:W-:-:S03]  /*2470*/  UMOV UR4, 0x3fffffff ;  /* 0x3fffffff00047882 */ /* 0x000fc60000000000 */
[----:B------:R-:W-:Y:S05]  /*2480*/  BRA.CONV UR4, `(.L_x_1351) ;  /* 0x0000003304007947 */ /* 0x000fea000b800000 */
[----:B------:R-:W-:Y:S02]  /*2490*/  MOV R15, 0x3fffffff ;  /* 0x3fffffff000f7802 */ /* 0x000fe40000000f00 */
[----:B------:R-:W-:Y:S02]  /*24a0*/  MOV R14, 0x24c0 ;  /* 0x000024c0000e7802 */ /* 0x000fe40000000f00 */
[----:B012---:R-:W-:Y:S05]  /*24b0*/  CALL.REL.NOINC `($__internal_17_$__cuda_sm70_warpsync) ;  /* 0x00000a5000007944 */ /* 0x007fea0003c00000 */
.L_x_1351:
        /* <DEDUP_REMOVED lines=8> */
[----:B0123--:R-:W-:Y:S05]  /*2540*/  CALL.REL.NOINC `($__internal_17_$__cuda_sm70_warpsync) ;  /* 0x000009c000007944 */ /* 0x00ffea0003c00000 */
.L_x_1352:
        /* <DEDUP_REMOVED lines=13> */
.L_x_1354:
[----:B------:R-:W-:Y:S05]  /*2620*/  BSYNC B1 ;  /* 0x0000000000017941 */ /* 0x000fea0003800000 */
.L_x_1353:
[----:B------:R-:W-:Y:S01]  /*2630*/  UMOV UR4, 0x3fffffff ;  /* 0x3fffffff00047882 */ /* 0x000fe20000000000 */
[----:B------:R-:W-:Y:S02]  /*2640*/  MOV R19, R11 ;  /* 0x0000000b00137202 */ /* 0x000fe40000000f00 */
[----:B------:R-:W-:Y:S01]  /*2650*/  MOV R17, R13 ;  /* 0x0000000d00117202 */ /* 0x000fe20000000f00 */
[----:B------:R-:W-:Y:S05]  /*2660*/  BRA.CONV UR4, `(.L_x_1355) ;  /* 0x0000003304007947 */ /* 0x000fea000b800000 */
[----:B------:R-:W-:Y:S02]  /*2670*/  MOV R15, 0x3fffffff ;  /* 0x3fffffff000f7802 */ /* 0x000fe40000000f00 */
[----:B------:R-:W-:Y:S02]  /*2680*/  MOV R14, 0x26a0 ;  /* 0x000026a0000e7802 */ /* 0x000fe40000000f00 */
[----:B0123--:R-:W-:Y:S05]  /*2690*/  CALL.REL.NOINC `($__internal_17_$__cuda_sm70_warpsync) ;  /* 0x0000087000007944 */ /* 0x00ffea0003c00000 */
.L_x_1355:
        /* <DEDUP_REMOVED lines=8> */
[----:B01234-:R-:W-:Y:S05]  /*2720*/  CALL.REL.NOINC `($__internal_17_$__cuda_sm70_warpsync) ;  /* 0x000007e000007944 */ /* 0x01ffea0003c00000 */
.L_x_1356:
[----:B------:R-:W-:Y:S01]  /*2730*/  ISETP.GE.U32.AND P0, PT, R8, 0x10, PT ;  /* 0x000000100800780c */ /* 0x000fe20003f06070 */
[----:B------:R-:W-:-:S06]  /*2740*/  NOP ;  /* 0x0000000000007918 */ /* 0x000fcc0000000000 */
[----:B------:R-:W-:Y:S01]  /*2750*/  ISETP.NE.OR P1, PT, R12, RZ, !P0 ;  /* 0x000000ff0c00720c */ /* 0x000fe20004725670 */
[----:B------:R-:W-:-:S05]  /*2760*/  UMOV UR4, 0x3fffffff ;  /* 0x3fffffff00047882 */ /* 0x000fca0000000000 */
[----:B------:R-:W5:Y:S04]  /*2770*/  @P0 LDS R15, [R9] ;  /* 0x00000000090f0984 */ /* 0x000f680000000800 */
[----:B------:R-:W0:Y:S04]  /*2780*/  @P0 LDS R8, [R9+0x8] ;  /* 0x0000080009080984 */ /* 0x000e280000000800 */
[----:B------:R-:W1:Y:S02]  /*2790*/  @P0 LDS R14, [R9+0x4] ;  /* 0x00000400090e0984 */ /* 0x000e640000000800 */
[----:B012345:R-:W-:-:S02]  /*27a0*/  @P0 IMAD.IADD R12, R12, 0x1, R15 ;  /* 0x000000010c0c0824 */ /* 0x03ffc400078e020f */
[----:B------:R-:W-:Y:S02]  /*27b0*/  @!P1 FADD.FTZ R17, R8, R17 ;  /* 0x0000001108119221 */ /* 0x000fe40000010000 */
[----:B------:R-:W-:-:S03]  /*27c0*/  @!P1 FADD.FTZ R19, R14, R19 ;  /* 0x000000130e139221 */ /* 0x000fc60000010000 */
[----:B------:R-:W-:Y:S02]  /*27d0*/  @P0 MOV R13, R17 ;  /* 0x00000011000d0202 */ /* 0x000fe40000000f00 */
[----:B------:R-:W-:Y:S01]  /*27e0*/  @P0 MOV R11, R19 ;  /* 0x00000013000b0202 */ /* 0x000fe20000000f00 */
[----:B------:R-:W-:Y:S05]  /*27f0*/  BRA.CONV UR4, `(.L_x_1357) ;  /* 0x0000003304007947 */ /* 0x000fea000b800000 */
[----:B------:R-:W-:Y:S02]  /*2800*/  MOV R15, 0x3fffffff ;  /* 0x3fffffff000f7802 */ /* 0x000fe40000000f00 */
[----:B------:R-:W-:Y:S02]  /*2810*/  MOV R14, 0x2830 ;  /* 0x00002830000e7802 */ /* 0x000fe40000000f00 */
[----:B------:R-:W-:Y:S05]  /*2820*/  CALL.REL.NOINC `($__internal_17_$__cuda_sm70_warpsync) ;  /* 0x000006e000007944 */ /* 0x000fea0003c00000 */
.L_x_1357:
        /* <DEDUP_REMOVED lines=8> */
[----:B0-----:R-:W-:Y:S05]  /*28b0*/  CALL.REL.NOINC `($__internal_17_$__cuda_sm70_warpsync) ;  /* 0x0000065000007944 */ /* 0x001fea0003c00000 */
.L_x_1358:
        /* <DEDUP_REMOVED lines=21> */
[----:B---3--:R-:W-:-:S03]  /*2a10*/  @P1 IMAD.IADD R25, R8, 0x1, R25 ;  /* 0x0000000108191824 */ /* 0x008fc600078e0219 */
[----:B------:R-:W3:Y:S02]  /*2a20*/  LDS R23, [R10+0x25c] ;  /* 0x00025c000a177984 */ /* 0x000ee40000000800 */
[----:B------:R-:W-:Y:S01]  /*2a30*/  IADD3 R13, R13, R25, RZ ;  /* 0x000000190d0d7210 */ /* 0x000fe20007ffe0ff */
[----:B----4-:R-:W-:Y:S01]  /*2a40*/  @!P0 FADD.FTZ R20, R11, R20 ;  /* 0x000000140b148221 */ /* 0x010fe20000010000 */
[----:B------:R4:W-:Y:S02]  /*2a50*/  STS [R10+0x230], R25 ;  /* 0x000230190a007388 */ /* 0x0009e40000000800 */
[----:B------:R-:W-:Y:S02]  /*2a60*/  IADD3 R14, R14, R13, RZ ;  /* 0x0000000d0e0e7210 */ /* 0x000fe40007ffe0ff */
[----:B------:R4:W-:Y:S01]  /*2a70*/  STS [R10+0x23c], R13 ;  /* 0x00023c0d0a007388 */ /* 0x0009e20000000800 */
[----:B-----5:R-:W-:-:S03]  /*2a80*/  @!P0 FADD.FTZ R27, R12, R27 ;  /* 0x0000001b0c1b8221 */ /* 0x020fc60000010000 */
[----:B------:R4:W-:Y:S01]  /*2a90*/  STS [R10+0x248], R14 ;  /* 0x0002480e0a007388 */ /* 0x0009e20000000800 */
[----:B------:R-:W-:-:S03]  /*2aa0*/  ISETP.NE.AND P0, PT, R19, RZ, PT ;  /* 0x000000ff1300720c */ /* 0x000fc60003f05270 */
[----:B------:R4:W-:Y:S01]  /*2ab0*/  STS [R10+0x234], R20 ;  /* 0x000234140a007388 */ /* 0x0009e20000000800 */
[----:B------:R-:W-:Y:S01]  /*2ac0*/  IADD3 R19, R19, R14, RZ ;  /* 0x0000000e13137210 */ /* 0x000fe20007ffe0ff */
[----:B------:R-:W-:Y:S02]  /*2ad0*/  @!P2 FADD.FTZ R15, R15, R20 ;  /* 0x000000140f0fa221 */ /* 0x000fe40000010000 */
        /* <DEDUP_REMOVED lines=13> */
.L_x_1339:
[----:B0-----:R-:W-:Y:S05]  /*2bb0*/  BSYNC B0 ;  /* 0x0000000000007941 */ /* 0x001fea0003800000 */
.L_x_1338:
[----:B------:R-:W-:Y:S01]  /*2bc0*/  WARPSYNC 0xffffffff ;  /* 0xffffffff00007948 */ /* 0x000fe20003800000 */
[----:B------:R-:W-:Y:S01]  /*2bd0*/  BAR.SYNC.DEFER_BLOCKING 0x0 ;  /* 0x0000000000007b1d */ /* 0x000fe20000010000 */
[----:B------:R-:W-:-:S05]  /*2be0*/  IMAD R12, R0, c[0x0][0x208], R3 ;  /* 0x00008200000c7a24 */ /* 0x000fca00078e0203 */
[----:B------:R-:W-:Y:S01]  /*2bf0*/  ULDC UR4, c[0x0][0x204] ;  /* 0x0000810000047ab9 */ /* 0x000fe20000000800 */
[----:B------:R-:W-:Y:S01]  /*2c00*/  ISETP.GE.U32.AND P1, PT, R12, c[0x0][0x1d8], PT ;  /* 0x000076000c007a0c */ /* 0x000fe20003f26070 */
[----:B------:R-:W-:Y:S01]  /*2c10*/  UIADD3 UR4, UR4, -0x2, URZ ;  /* 0xfffffffe04047890 */ /* 0x000fe2000fffe03f */
[----:B----4-:R-:W-:Y:S01]  /*2c20*/  SHF.R.S32.HI R14, RZ, 0x1f, R12 ;  /* 0x0000001fff0e7819 */ /* 0x010fe2000001140c */
        /* <DEDUP_REMOVED lines=22> */
.L_x_1360:
[----:B------:R-:W-:Y:S05]  /*2d90*/  BSYNC B0 ;  /* 0x0000000000007941 */ /* 0x000fea0003800000 */
.L_x_1359:
        /* <DEDUP_REMOVED lines=23> */
        .weak           $__internal_17_$__cuda_sm70_warpsync
        .type           $__internal_17_$__cuda_sm70_warpsync,@function
        .size           $__internal_17_$__cuda_sm70_warpsync,(.L_x_3100 - $__internal_17_$__cuda_sm70_warpsync)
$__internal_17_$__cuda_sm70_warpsync:
[----:B------:R-:W-:Y:S04]  /*2f10*/  WARPSYNC R15 ;  /* 0x0000000f00007348 */ /* 0x000fe80003800000 */
[----:B------:R-:W-:-:S04]  /*2f20*/  MOV R15, 0x0 ;  /* 0x00000000000f7802 */ /* 0x000fc80000000f00 */
[----:B------:R-:W-:Y:S05]  /*2f30*/  RET.REL.NODEC R14 `(_Z30group_norm_nhwc_bwd_sum_kernelI11Fp32IOBf16WLi120EEv26Group_norm_nhwc_bwd_params) ;  /* 0xffffd0c00e007950 */ /* 0x000fea0003c3ffff */
.L_x_1361:
        /* <DEDUP_REMOVED lines=12> */
.L_x_3100:


//--------------------- .text._Z30group_norm_nhwc_bwd_sum_kernelI11Fp32IOBf16WLi140EEv26Group_norm_nhwc_bwd_params --------------------------
	.section	.text._Z30group_norm_nhwc_bwd_sum_kernelI11Fp32IOBf16WLi140EEv26Group_norm_nhwc_bwd_params,"ax",@progbits
	.sectioninfo	@"SHI_REGISTERS=40"
	.align	128
        .global         _Z30group_norm_nhwc_bwd_sum_kernelI11Fp32IOBf16WLi140EEv26Group_norm_nhwc_bwd_params
        .type           _Z30group_norm_nhwc_bwd_sum_kernelI11Fp32IOBf16WLi140EEv26Group_norm_nhwc_bwd_params,@function
        .size           _Z30group_norm_nhwc_bwd_sum_kernelI11Fp32IOBf16WLi140EEv26Group_norm_nhwc_bwd_params,(.L_x_3101 - _Z30group_norm_nhwc_bwd_sum_kernelI11Fp32IOBf16WLi140EEv26Group_norm_nhwc_bwd_params)
        .other          _Z30group_norm_nhwc_bwd_sum_kernelI11Fp32IOBf16WLi140EEv26Group_norm_nhwc_bwd_params,@"STO_CUDA_ENTRY STV_DEFAULT"
_Z30group_norm_nhwc_bwd_sum_kernelI11Fp32IOBf16WLi140EEv26Group_norm_nhwc_bwd_params:
.text._Z30group_norm_nhwc_bwd_sum_kernelI11Fp32IOBf16WLi140EEv26Group_norm_nhwc_bwd_params:
        /* <DEDUP_REMOVED lines=98> */
.L_x_1363:
[----:B------:R-:W-:Y:S05]  /*0620*/  BSYNC B0 ;  /* 0x0000000000007941 */ /* 0x000fea0003800000 */
.L_x_1362:
        /* <DEDUP_REMOVED lines=73> */
.L_x_1366:
[----:B------:R-:W-:Y:S05]  /*0ac0*/  @!P2 BRA `(.L_x_1364) ;  /* 0x000012400000a947 */ /* 0x000fea0003800000 */
[----:B------:R-:W-:-:S04]  /*0ad0*/  IADD3 R31, R34, 0x1, RZ ;  /* 0x00000001221f7810 */ /* 0x000fc80007ffe0ff */
[----:B------:R-:W-:Y:S02]  /*0ae0*/  SHF.R.S32.HI R37, RZ, 0x1f, R31 ;  /* 0x0000001fff257819 */ /* 0x000fe4000001141f */
.L_x_1367:
        /* <DEDUP_REMOVED lines=104> */
.L_x_1365:
[----:B------:R-:W-:Y:S01]  /*1170*/  LOP3.LUT P1, R31, R5, 0x3, RZ, 0xc0, !PT ;  /* 0x00000003051f7812 */ /* 0x000fe2000782c0ff */
[----:B------:R-:W-:Y:S01]  /*1180*/  HFMA2.MMA R28, -RZ, RZ, 0, 0 ;  /* 0x00000000ff1c7435 */ /* 0x000fe200000001ff */
[----:B------:R-:W-:Y:S01]  /*1190*/  IMAD.IADD R29, R11, 0x1, -R2 ;  /* 0x000000010b1d7824 */ /* 0x000fe200078e0a02 */
[----:B------:R-:W-:Y:S01]  /*11a0*/  HFMA2.MMA R5, -RZ, RZ, 0, 0 ;  /* 0x00000000ff057435 */ /* 0x000fe200000001ff */
[----:B------:R-:W-:Y:S01]  /*11b0*/  MOV R11, RZ ;  /* 0x000000ff000b7202 */ /* 0x000fe20000000f00 */
[----:B------:R-:W-:Y:S01]  /*11c0*/  HFMA2.MMA R26, -RZ, RZ, 0, 0 ;  /* 0x00000000ff1a7435 */ /* 0x000fe200000001ff */
[----:B------:R-:W-:Y:S01]  /*11d0*/  MOV R30, RZ ;  /* 0x000000ff001e7202 */ /* 0x000fe20000000f00 */
[----:B------:R-:W-:-:S06]  /*11e0*/  IMAD.MOV.U32 R2, RZ, RZ, RZ ;  /* 0x000000ffff027224 */ /* 0x000fcc00078e00ff */
[----:B------:R-:W-:Y:S05]  /*11f0*/  @!P1 BRA `(.L_x_1368) ;  /* 0x000002a000009947 */ /* 0x000fea0003800000 */
[----:B------:R-:W-:Y:S01]  /*1200*/  MOV R28, RZ ;  /* 0x000000ff001c7202 */ /* 0x000fe20000000f00 */
[----:B------:R-:W-:Y:S01]  /*1210*/  IMAD.MOV.U32 R30, RZ, RZ, RZ ;  /* 0x000000ffff1e7224 */ /* 0x000fe200078e00ff */
[----:B------:R-:W-:Y:S02]  /*1220*/  MOV R11, RZ ;  /* 0x000000ff000b7202 */ /* 0x000fe40000000f00 */
[----:B------:R-:W-:Y:S02]  /*1230*/  MOV R5, RZ ;  /* 0x000000ff00057202 */ /* 0x000fe40000000f00 */
[----:B------:R-:W-:Y:S02]  /*1240*/  MOV R2, RZ ;  /* 0x000000ff00027202 */ /* 0x000fe40000000f00 */
[----:B------:R-:W-:Y:S02]  /*1250*/  MOV R26, RZ ;  /* 0x000000ff001a7202 */ /* 0x000fe40000000f00 */
.L_x_1369:
        /* <DEDUP_REMOVED lines=36> */
.L_x_1368:
[----:B------:R-:W-:-:S13]  /*14a0*/  ISETP.GE.U32.AND P0, PT, R29, 0x3, PT ;  /* 0x000000031d00780c */ /* 0x000fda0003f06070 */
[----:B------:R-:W-:Y:S05]  /*14b0*/  @!P0 BRA `(.L_x_1364) ;  /* 0x0000085000008947 */ /* 0x000fea0003800000 */
[----:B------:R-:W-:Y:S02]  /*14c0*/  ISETP.GE.U32.AND P0, PT, R18, c[0x0][0x1d8], PT ;  /* 0x0000760012007a0c */ /* 0x000fe40003f06070 */
[----:B------:R-:W-:Y:S02]  /*14d0*/  SHF.R.S32.HI R29, RZ, 0x1f, R34 ;  /* 0x0000001fff1d7819 */ /* 0x000fe40000011422 */
[----:B------:R-:W-:-:S13]  /*14e0*/  ISETP.GE.AND.EX P0, PT, R19, c[0x0][0x1dc], PT, P0 ;  /* 0x0000770013007a0c */ /* 0x000fda0003f06300 */
.L_x_1370:
        /* <DEDUP_REMOVED lines=130> */
.L_x_1364:
        /* <DEDUP_REMOVED lines=16> */
[----:B------:R-:W5:Y:S04]  /*1e10*/  LDS R23, [R10+0x240] ;  /* 0x000240000a177984 */ /* 0x000f680000000800 */
[----:B------:R-:W-:Y:S04]  /*1e20*/  LDS R14, [R10+0x220] ;  /* 0x000220000a0e7984 */ /* 0x000fe80000000800 */
[----:B------:R-:W1:Y:S01]  /*1e30*/  LDS R9, [R10+0x214] ;  /* 0x000214000a097984 */ /* 0x000e620000000800 */
[----:B0-----:R-:W-:-:S03]  /*1e40*/  SHF.R.U32.HI R24, RZ, 0x2, R25 ;  /* 0x00000002ff187819 */ /* 0x001fc60000011619 */
[----:B------:R-:W-:Y:S04]  /*1e50*/  LDS R15, [R10+0x224] ;  /* 0x000224000a0f7984 */ /* 0x000fe80000000800 */
[----:B-1----:R-:W0:Y:S04]  /*1e60*/  LDS R8, [R10+0x218] ;  /* 0x000218000a087984 */ /* 0x002e280000000800 */
[----:B------:R-:W1:Y:S04]  /*1e70*/  LDS R19, [R10+0x22c] ;  /* 0x00022c000a137984 */ /* 0x000e680000000800 */
[----:B------:R-:W1:Y:S04]  /*1e80*/  LDS R18, [R10+0x230] ;  /* 0x000230000a127984 */ /* 0x000e680000000800 */
[----:B------:R-:W1:Y:S01]  /*1e90*/  LDS R17, [R10+0x210] ;  /* 0x000210000a117984 */ /* 0x000e620000000800 */
[----:B--2---:R-:W-:-:S03]  /*1ea0*/  ISETP.NE.AND P0, PT, R12, RZ, PT ;  /* 0x000000ff0c00720c */ /* 0x004fc60003f05270 */
[----:B------:R-:W2:Y:S01]  /*1eb0*/  LDS R20, [R10+0x238] ;  /* 0x000238000a147984 */ /* 0x000ea20000000800 */
[----:B---3--:R-:W-:-:S03]  /*1ec0*/  ISETP.NE.AND P1, PT, R16, RZ, PT ;  /* 0x000000ff1000720c */ /* 0x008fc60003f25270 */
[----:B------:R-:W3:Y:S01]  /*1ed0*/  LDS R22, [R10+0x23c] ;  /* 0x00023c000a167984 */ /* 0x000ee20000000800 */
[----:B----4-:R-:W-:-:S03]  /*1ee0*/  ISETP.NE.AND P2, PT, R21, RZ, PT ;  /* 0x000000ff1500720c */ /* 0x010fc60003f45270 */
[----:B------:R-:W4:Y:S01]  /*1ef0*/  LDS R11, [R10+0x244] ;  /* 0x000244000a0b7984 */ /* 0x000f220000000800 */
[----:B-----5:R-:W-:-:S03]  /*1f00*/  ISETP.NE.AND P3, PT, R23, RZ, PT ;  /* 0x000000ff1700720c */ /* 0x020fc60003f65270 */
[----:B------:R-:W5:Y:S01]  /*1f10*/  LDS R13, [R10+0x248] ;  /* 0x000248000a0d7984 */ /* 0x000f620000000800 */
[----:B------:R-:W-:Y:S02]  /*1f20*/  @!P0 FADD.FTZ R14, R14, R9 ;  /* 0x000000090e0e8221 */ /* 0x000fe40000010000 */
[----:B0-----:R-:W-:Y:S02]  /*1f30*/  @!P0 FADD.FTZ R15, R15, R8 ;  /* 0x000000080f0f8221 */ /* 0x001fe40000010000 */
[----:B------:R-:W-:-:S04]  /*1f40*/  IMAD.WIDE.U32 R8, R24, 0x24924925, RZ ;  /* 0x2492492518087825 */ /* 0x000fc800078e00ff */
[----:B-1----:R-:W-:Y:S02]  /*1f50*/  @!P1 FADD.FTZ R19, R14, R19 ;  /* 0x000000130e139221 */ /* 0x002fe40000010000 */
[----:B------:R-:W-:Y:S02]  /*1f60*/  @!P1 FADD.FTZ R18, R15, R18 ;  /* 0x000000120f129221 */ /* 0x000fe40000010000 */
[----:B------:R-:W-:Y:S01]  /*1f70*/  IMAD R8, R9, -0x1c, R25 ;  /* 0xffffffe409087824 */ /* 0x000fe200078e0219 */
[----:B------:R-:W-:-:S03]  /*1f80*/  IADD3 R12, R16, R12, R17 ;  /* 0x0000000c100c7210 */ /* 0x000fc60007ffe011 */
[----:B------:R-:W-:Y:S02]  /*1f90*/  IMAD R9, R8, 0xc, RZ ;  /* 0x0000000c08097824 */ /* 0x000fe400078e02ff */
[----:B--2---:R-:W-:Y:S01]  /*1fa0*/  @!P2 FADD.FTZ R20, R19, R20 ;  /* 0x000000141314a221 */ /* 0x004fe20000010000 */
[----:B------:R-:W-:Y:S01]  /*1fb0*/  IADD3 R12, R23, R12, R21 ;  /* 0x0000000c170c7210 */ /* 0x000fe20007ffe015 */
[----:B---3--:R-:W-:-:S04]  /*1fc0*/  @!P2 FADD.FTZ R22, R18, R22 ;  /* 0x000000161216a221 */ /* 0x008fc80000010000 */
[----:B------:R0:W-:Y:S01]  /*1fd0*/  STS [R9+0xc0], R12 ;  /* 0x0000c00c09007388 */ /* 0x0001e20000000800 */
[----:B----4-:R-:W-:Y:S02]  /*1fe0*/  @!P3 FADD.FTZ R11, R20, R11 ;  /* 0x0000000b140bb221 */ /* 0x010fe40000010000 */
[----:B-----5:R-:W-:-:S03]  /*1ff0*/  @!P3 FADD.FTZ R13, R22, R13 ;  /* 0x0000000d160db221 */ /* 0x020fc60000010000 */
[----:B------:R0:W-:Y:S04]  /*2000*/  STS [R9+0xc4], R11 ;  /* 0x0000c40b09007388 */ /* 0x0001e80000000800 */
[----:B------:R0:W-:Y:S01]  /*2010*/  STS [R9+0xc8], R13 ;  /* 0x0000c80d09007388 */ /* 0x0001e20000000800 */
[----:B------:R-:W-:Y:S05]  /*2020*/  BRA.CONV UR4, `(.L_x_1373) ;  /* 0x0000003304007947 */ /* 0x000fea000b800000 */
[----:B------:R-:W-:Y:S02]  /*2030*/  MOV R15, 0xfffffff ;  /* 0x0fffffff000f7802 */ /* 0x000fe40000000f00 */
[----:B------:R-:W-:Y:S02]  /*2040*/  MOV R14, 0x2060 ;  /* 0x00002060000e7802 */ /* 0x000fe40000000f00 */
[----:B0-----:R-:W-:Y:S05]  /*2050*/  CALL.REL.NOINC `($__internal_18_$__cuda_sm70_warpsync) ;  /* 0x00000fa000007944 */ /* 0x001fea0003c00000 */
.L_x_1373:
        /* <DEDUP_REMOVED lines=10> */
[----:B0-----:R-:W-:Y:S01]  /*2100*/  FSEL R13, R14, R13, !P0 ;  /* 0x0000000d0e0d7208 */ /* 0x001fe20004000000 */
[----:B---3--:R-:W-:Y:S01]  /*2110*/  IMAD.IADD R12, R12, 0x1, R15 ;  /* 0x000000010c0c7824 */ /* 0x008fe200078e020f */
[----:B------:R-:W-:Y:S02]  /*2120*/  FSEL R11, R16, R11, !P0 ;  /* 0x0000000b100b7208 */ /* 0x000fe40004000000 */
.L_x_1375:
[----:B------:R-:W-:Y:S05]  /*2130*/  BSYNC B1 ;  /* 0x0000000000017941 */ /* 0x000fea0003800000 */
.L_x_1374:
[----:B------:R-:W-:-:S03]  /*2140*/  UMOV UR4, 0xfffffff ;  /* 0x0fffffff00047882 */ /* 0x000fc60000000000 */
[----:B------:R-:W-:Y:S05]  /*2150*/  BRA.CONV UR4, `(.L_x_1376) ;  /* 0x0000003304007947 */ /* 0x000fea000b800000 */
[----:B------:R-:W-:Y:S02]  /*2160*/  MOV R15, 0xfffffff ;  /* 0x0fffffff000f7802 */ /* 0x000fe40000000f00 */
[----:B------:R-:W-:Y:S02]  /*2170*/  MOV R14, 0x2190 ;  /* 0x00002190000e7802 */ /* 0x000fe40000000f00 */
[----:B0-----:R-:W-:Y:S05]  /*2180*/  CALL.REL.NOINC `($__internal_18_$__cuda_sm70_warpsync) ;  /* 0x00000e7000007944 */ /* 0x001fea0003c00000 */
.L_x_1376:
        /* <DEDUP_REMOVED lines=8> */
[----:B01----:R-:W-:Y:S05]  /*2210*/  CALL.REL.NOINC `($__internal_18_$__cuda_sm70_warpsync) ;  /* 0x00000de000007944 */ /* 0x003fea0003c00000 */
.L_x_1377:
        /* <DEDUP_REMOVED lines=13> */
.L_x_1379:
[----:B------:R-:W-:Y:S05]  /*22f0*/  BSYNC B1 ;  /* 0x0000000000017941 */ /* 0x000fea0003800000 */
.L_x_1378:
[----:B------:R-:W-:-:S03]  /*2300*/  UMOV UR4, 0xfffffff ;  /* 0x0fffffff00047882 */ /* 0x000fc60000000000 */
[----:B------:R-:W-:Y:S05]  /*2310*/  BRA.CONV UR4, `(.L_x_1380) ;  /* 0x0000003304007947 */ /* 0x000fea000b800000 */
[----:B------:R-:W-:Y:S02]  /*2320*/  MOV R15, 0xfffffff ;  /* 0x0fffffff000f7802 */ /* 0x000fe40000000f00 */
[----:B------:R-:W-:Y:S02]  /*2330*/  MOV R14, 0x2350 ;  /* 0x00002350000e7802 */ /* 0x000fe40000000f00 */
[----:B01----:R-:W-:Y:S05]  /*2340*/  CALL.REL.NOINC `($__internal_18_$__cuda_sm70_warpsync) ;  /* 0x00000cb000007944 */ /* 0x003fea0003c00000 */
.L_x_1380:
        /* <DEDUP_REMOVED lines=8> */
[----:B012---:R-:W-:Y:S05]  /*23d0*/  CALL.REL.NOINC `($__internal_18_$__cuda_sm70_warpsync) ;  /* 0x00000c2000007944 */ /* 0x007fea0003c00000 */
.L_x_1381:
        /* <DEDUP_REMOVED lines=13> */
.L_x_1383:
[----:B------:R-:W-:Y:S05]  /*24b0*/  BSYNC B1 ;  /* 0x0000000000017941 */ /* 0x000fea0003800000 */
.L_x_1382:
[----:B------:R-:W-:-:S03]  /*24c0*/  UMOV UR4, 0xfffffff ;  /* 0x0fffffff00047882 */ /* 0x000fc60000000000 */
[----:B------:R-:W-:Y:S05]  /*24d0*/  BRA.CONV UR4, `(.L_x_1384) ;  /* 0x0000003304007947 */ /* 0x000fea000b800000 */
[----:B------:R-:W-:Y:S02]  /*24e0*/  MOV R15, 0xfffffff ;  /* 0x0fffffff000f7802 */ /* 0x000fe40000000f00 */
[----:B------:R-:W-:Y:S02]  /*24f0*/  MOV R14, 0x2510 ;  /* 0x00002510000e7802 */ /* 0x000fe40000000f00 */
[----:B012---:R-:W-:Y:S05]  /*2500*/  CALL.REL.NOINC `($__internal_18_$__cuda_sm70_warpsync) ;  /* 0x00000af000007944 */ /* 0x007fea0003c00000 */
.L_x_1384:
        /* <DEDUP_REMOVED lines=8> */
[----:B0123--:R-:W-:Y:S05]  /*2590*/  CALL.REL.NOINC `($__internal_18_$__cuda_sm70_warpsync) ;  /* 0x00000a6000007944 */ /* 0x00ffea0003c00000 */
.L_x_1385:
        /* <DEDUP_REMOVED lines=13> */
.L_x_1387:
[----:B------:R-:W-:Y:S05]  /*2670*/  BSYNC B1 ;  /* 0x0000000000017941 */ /* 0x000fea0003800000 */
.L_x_1386:
[----:B------:R-:W-:Y:S01]  /*2680*/  UMOV UR4, 0xfffffff ;  /* 0x0fffffff00047882 */ /* 0x000fe20000000000 */
[----:B------:R-:W-:Y:S01]  /*2690*/  IMAD.MOV.U32 R19, RZ, RZ, R11 ;  /* 0x000000ffff137224 */ /* 0x000fe200078e000b */
[----:B------:R-:W-:Y:S01]  /*26a0*/  MOV R17, R13 ;  /* 0x0000000d00117202 */ /* 0x000fe20000000f00 */
[----:B------:R-:W-:Y:S05]  /*26b0*/  BRA.CONV UR4, `(.L_x_1388) ;  /* 0x0000003304007947 */ /* 0x000fea000b800000 */
[----:B------:R-:W-:Y:S02]  /*26c0*/  MOV R15, 0xfffffff ;  /* 0x0fffffff000f7802 */ /* 0x000fe40000000f00 */
[----:B------:R-:W-:Y:S02]  /*26d0*/  MOV R14, 0x26f0 ;  /* 0x000026f0000e7802 */ /* 0x000fe40000000f00 */
[----:B0123--:R-:W-:Y:S05]  /*26e0*/  CALL.REL.NOINC `($__internal_18_$__cuda_sm70_warpsync) ;  /* 0x0000091000007944 */ /* 0x00ffea0003c00000 */
.L_x_1388:
        /* <DEDUP_REMOVED lines=8> */
[----:B01234-:R-:W-:Y:S05]  /*2770*/  CALL.REL.NOINC `($__internal_18_$__cuda_sm70_warpsync) ;  /* 0x0000088000007944 */ /* 0x01ffea0003c00000 */
.L_x_1389:
        /* <DEDUP_REMOVED lines=15> */
[----:B------:R-:W-:Y:S05]  /*2870*/  CALL.REL.NOINC `($__internal_18_$__cuda_sm70_warpsync) ;  /* 0x0000078000007944 */ /* 0x000fea0003c00000 */
.L_x_1390:
        /* <DEDUP_REMOVED lines=8> */
[----:B0-----:R-:W-:Y:S05]  /*2900*/  CALL.REL.NOINC `($__internal_18_$__cuda_sm70_warpsync) ;  /* 0x000006f000007944 */ /* 0x001fea0003c00000 */
.L_x_1391:
        /* <DEDUP_REMOVED lines=20> */
[----:B------:R-:W2:Y:S02]  /*2a50*/  LDS R18, [R10+0x230] ;  /* 0x000230000a127984 */ /* 0x000ea40000000800 */
[----:B------:R-:W-:Y:S02]  /*2a60*/  IMAD.IADD R13, R13, 0x1, R25 ;  /* 0x000000010d0d7824 */ /* 0x000fe400078e0219 */
        /* <DEDUP_REMOVED lines=12> */
[C---:B------:R-:W-:Y:S02]  /*2b30*/  ISETP.NE.AND P1, PT, R20.reuse, RZ, PT ;  /* 0x000000ff1400720c */ /* 0x040fe40003f25270 */
[----:B------:R-:W-:Y:S01]  /*2b40*/  IADD3 R11, R20, R19, RZ ;  /* 0x00000013140b7210 */ /* 0x000fe20007ffe0ff */
[----:B------:R-:W-:Y:S01]  /*2b50*/  @!P2 FADD.FTZ R15, R15, R24 ;  /* 0x000000180f0fa221 */ /* 0x000fe20000010000 */
[----:B------:R2:W-:Y:S01]  /*2b60*/  STS [R10+0x214], R24 ;  /* 0x000214180a007388 */ /* 0x0005e20000000800 */
[----:B-1----:R-:W-:-:S03]  /*2b70*/  @!P2 FADD.FTZ R17, R17, R27 ;  /* 0x0000001b1111a221 */ /* 0x002fc60000010000 */
        /* <DEDUP_REMOVED lines=18> */
.L_x_1372:
[----:B0-----:R-:W-:Y:S05]  /*2ca0*/  BSYNC B0 ;  /* 0x0000000000007941 */ /* 0x001fea0003800000 */
.L_x_1371:
[----:B------:R-:W-:Y:S01]  /*2cb0*/  WARPSYNC 0xffffffff ;  /* 0xffffffff00007948 */ /* 0x000fe20003800000 */
[----:B------:R-:W-:Y:S01]  /*2cc0*/  BAR.SYNC.DEFER_BLOCKING 0x0 ;  /* 0x0000000000007b1d */ /* 0x000fe20000010000 */
[----:B------:R-:W-:-:S05]  /*2cd0*/  IMAD R12, R0, c[0x0][0x208], R3 ;  /* 0x00008200000c7a24 */ /* 0x000fca00078e0203 */
[----:B------:R-:W-:Y:S01]  /*2ce0*/  ULDC UR4, c[0x0][0x204] ;  /* 0x0000810000047ab9 */ /* 0x000fe20000000800 */
[----:B------:R-:W-:Y:S01]  /*2cf0*/  ISETP.GE.U32.AND P1, PT, R12, c[0x0][0x1d8], PT ;  /* 0x000076000c007a0c */ /* 0x000fe20003f26070 */
[----:B------:R-:W-:Y:S01]  /*2d00*/  UIADD3 UR4, UR4, -0x2, URZ ;  /* 0xfffffffe04047890 */ /* 0x000fe2000fffe03f */
[----:B-1----:R-:W-:Y:S01]  /*2d10*/  SHF.R.S32.HI R14, RZ, 0x1f, R12 ;  /* 0x0000001fff0e7819 */ /* 0x002fe2000001140c */
[----:B------:R-:W-:Y:S03]  /*2d20*/  BSSY B0, `(.L_x_1392) ;  /* 0x0000016000007945 */ /* 0x000fe60003800000 */
[----:B------:R-:W-:Y:S02]  /*2d30*/  ISETP.GE.AND.EX P1, PT, R14, c[0x0][0x1dc], PT, P1 ;  /* 0x000077000e007a0c */ /* 0x000fe40003f26310 */
[----:B------:R-:W-:Y:S01]  /*2d40*/  ISETP.NE.AND P2, PT, R7, UR4, PT ;  /* 0x0000000407007c0c */ /* 0x000fe2000bf45270 */
[----:B------:R-:W-:-:S05]  /*2d50*/  IMAD R7, R0, c[0x0][0x200], R3 ;  /* 0x0000800000077a24 */ /* 0x000fca00078e0203 */
[----:B------:R-:W-:-:S04]  /*2d60*/  ISETP.GE.AND P0, PT, R7, c[0x0][0x1f0], PT ;  /* 0x00007c0007007a0c */ /* 0x000fc80003f06270 */
[----:B------:R-:W-:-:S03]  /*2d70*/  ISETP.LT.U32.AND P0, PT, R3, c[0x0][0x200], !P0 ;  /* 0x0000800003007a0c */ /* 0x000fc60004701070 */
[----:B------:R-:W-:Y:S04]  /*2d80*/  @!P2 LDS R9, [R4+0x218] ;  /* 0x000218000409a984 */ /* 0x000fe80000000800 */
        /* <DEDUP_REMOVED lines=15> */
.L_x_1393:
[----:B------:R-:W-:Y:S05]  /*2e80*/  BSYNC B0 ;  /* 0x0000000000007941 */ /* 0x000fea0003800000 */
.L_x_1392:
        /* <DEDUP_REMOVED lines=23> */
        .weak           $__internal_18_$__cuda_sm70_warpsync
        .type           $__internal_18_$__cuda_sm70_warpsync,@function
        .size           $__internal_18_$__cuda_sm70_warpsync,(.L_x_3101 - $__internal_18_$__cuda_sm70_warpsync)
$__internal_18_$__cuda_sm70_warpsync:
[----:B------:R-:W-:Y:S04]  /*3000*/  WARPSYNC R15 ;  /* 0x0000000f00007348 */ /* 0x000fe80003800000 */
[----:B------:R-:W-:-:S04]  /*3010*/  MOV R15, 0x0 ;  /* 0x00000000000f7802 */ /* 0x000fc80000000f00 */
[----:B------:R-:W-:Y:S05]  /*3020*/  RET.REL.NODEC R14 `(_Z30group_norm_nhwc_bwd_sum_kernelI11Fp32IOBf16WLi140EEv26Group_norm_nhwc_bwd_params) ;  /* 0xffffcfd00e007950 */ /* 0x000fea0003c3ffff */
.L_x_1394:
        /* <DEDUP_REMOVED lines=13> */
.L_x_3101:


//--------------------- .text._Z30group_norm_nhwc_bwd_sum_kernelI11Fp32IOBf16WLi160EEv26Group_norm_nhwc_bwd_params --------------------------
	.section	.text._Z30group_norm_nhwc_bwd_sum_kernelI11Fp32IOBf16WLi160EEv26Group_norm_nhwc_bwd_params,"ax",@progbits
	.sectioninfo	@"SHI_REGISTERS=40"
	.align	128
        .global         _Z30group_norm_nhwc_bwd_sum_kernelI11Fp32IOBf16WLi160EEv26Group_norm_nhwc_bwd_params
        .type           _Z30group_norm_nhwc_bwd_sum_kernelI11Fp32IOBf16WLi160EEv26Group_norm_nhwc_bwd_params,@function
        .size           _Z30group_norm_nhwc_bwd_sum_kernelI11Fp32IOBf16WLi160EEv26Group_norm_nhwc_bwd_params,(.L_x_3102 - _Z30group_norm_nhwc_bwd_sum_kernelI11Fp32IOBf16WLi160EEv26Group_norm_nhwc_bwd_params)
        .other          _Z30group_norm_nhwc_bwd_sum_kernelI11Fp32IOBf16WLi160EEv26Group_norm_nhwc_bwd_params,@"STO_CUDA_ENTRY STV_DEFAULT"
_Z30group_norm_nhwc_bwd_sum_kernelI11Fp32IOBf16WLi160EEv26Group_norm_nhwc_bwd_params:
.text._Z30group_norm_nhwc_bwd_sum_kernelI11Fp32IOBf16WLi160EEv26Group_norm_nhwc_bwd_params:
        /* <DEDUP_REMOVED lines=97> */
.L_x_1396:
[----:B------:R-:W-:Y:S05]  /*0610*/  BSYNC B0 ;  /* 0x0000000000007941 */ /* 0x000fea0003800000 */
.L_x_1395:
        /* <DEDUP_REMOVED lines=71> */
.L_x_1399:
[----:B------:R-:W-:Y:S05]  /*0a90*/  @!P2 BRA `(.L_x_1397) ;  /* 0x000012100000a947 */ /* 0x000fea0003800000 */
[----:B------:R-:W-:-:S04]  /*0aa0*/  IADD3 R34, R32, 0x1, RZ ;  /* 0x0000000120227810 */ /* 0x000fc80007ffe0ff */
[----:B------:R-:W-:Y:S02]  /*0ab0*/  SHF.R.S32.HI R36, RZ, 0x1f, R34 ;  /* 0x0000001fff247819 */ /* 0x000fe40000011422 */
.L_x_1400:
        /* <DEDUP_REMOVED lines=104> */
.L_x_1398:
        /* <DEDUP_REMOVED lines=12> */
.L_x_1402:
        /* <DEDUP_REMOVED lines=36> */
.L_x_1401:
[----:B------:R-:W-:-:S13]  /*1440*/  ISETP.GE.U32.AND P0, PT, R29, 0x3, PT ;  /* 0x000000031d00780c */ /* 0x000fda0003f06070 */
[----:B------:R-:W-:Y:S05]  /*1450*/  @!P0 BRA `(.L_x_1397) ;  /* 0x0000085000008947 */ /* 0x000fea0003800000 */
[----:B------:R-:W-:Y:S02]  /*1460*/  ISETP.GE.U32.AND P0, PT, R18, c[0x0][0x1d8], PT ;  /* 0x0000760012007a0c */ /* 0x000fe40003f06070 */
[----:B------:R-:W-:Y:S02]  /*1470*/  SHF.R.S32.HI R29, RZ, 0x1f, R32 ;  /* 0x0000001fff1d7819 */ /* 0x000fe40000011420 */
[----:B------:R-:W-:-:S13]  /*1480*/  ISETP.GE.AND.EX P0, PT, R19, c[0x0][0x1dc], PT, P0 ;  /* 0x0000770013007a0c */ /* 0x000fda0003f06300 */
.L_x_1403:
        /* <DEDUP_REMOVED lines=130> */
.L_x_1397:
        /* <DEDUP_REMOVED lines=30> */
[----:B-----5:R-:W-:Y:S02]  /*1e90*/  @!P0 FADD.FTZ R10, R10, R11 ;  /* 0x0000000b0a0a8221 */ /* 0x020fe40000010000 */
[----:B-1----:R-:W-:Y:S02]  /*1ea0*/  @!P0 FADD.FTZ R12, R12, R13 ;  /* 0x0000000d0c0c8221 */ /* 0x002fe40000010000 */
        /* <DEDUP_REMOVED lines=10> */
.L_x_1410:
        /* <DEDUP_REMOVED lines=56> */
.L_x_1411:
        /* <DEDUP_REMOVED lines=31> */
[----:B------:R3:W-:Y:S01]  /*24c0*/  STS [R2+0x1c], R3 ;  /* 0x00001c0302007388 */ /* 0x0007e20000000800 */
[----:B------:R-:W-:-:S03]  /*24d0*/  @!P2 FADD.FTZ R13, R13, R25 ;  /* 0x000000190d0da221 */ /* 0x000fc60000010000 */
[----:B------:R3:W-:Y:S01]  /*24e0*/  STS [R2+0x14], R23 ;  /* 0x0000141702007388 */ /* 0x0007e20000000800 */
[----:B-1----:R-:W-:Y:S01]  /*24f0*/  IADD3 R21, R16, R15, RZ ;  /* 0x0000000f10157210 */ /* 0x002fe20007ffe0ff */
[----:B------:R-:W-:Y:S02]  /*2500*/  @!P0 FADD.FTZ R0, R0, R11 ;  /* 0x0000000b00008221 */ /* 0x000fe40000010000 */
        /* <DEDUP_REMOVED lines=17> */
.L_x_1405:
[----:B0-----:R-:W-:Y:S05]  /*2620*/  BSYNC B0 ;  /* 0x0000000000007941 */ /* 0x001fea0003800000 */
.L_x_1404:
[----:B---3--:R-:W0:Y:S01]  /*2630*/  S2R R13, SR_TID.X ;  /* 0x00000000000d7919 */ /* 0x008e220000002100 */
        /* <DEDUP_REMOVED lines=33> */
.L_x_1409:
[----:B------:R-:W-:Y:S05]  /*2850*/  BSYNC B0 ;  /* 0x0000000000007941 */ /* 0x000fea0003800000 */
.L_x_1408:
        /* <DEDUP_REMOVED lines=23> */
.L_x_1406:
[----:B------:R-:W-:Y:S01]  /*29d0*/  HFMA2.MMA R13, -RZ, RZ, 0, 0 ;  /* 0x00000000ff0d7435 */ /* 0x000fe200000001ff */
[----:B------:R-:W-:Y:S01]  /*29e0*/  IMAD.MOV.U32 R15, RZ, RZ, R8 ;  /* 0x000000ffff0f7224 */ /* 0x000fe200078e0008 */
[----:B------:R-:W-:Y:S01]  /*29f0*/  MOV R14, 0x1 ;  /* 0x00000001000e7802 */ /* 0x000fe20000000f00 */
[----:B------:R-:W-:Y:S01]  /*2a00*/  IMAD.MOV.U32 R12, RZ, RZ, -0x1 ;  /* 0xffffffffff0c7424 */ /* 0x000fe200078e00ff */
[----:B------:R-:W-:-:S02]  /*2a10*/  MOV R10, 0x2a30 ;  /* 0x00002a30000a7802 */ /* 0x000fc40000000f00 */
[----:B------:R-:W-:Y:S05]  /*2a20*/  CALL.REL.NOINC `($__internal_19_$__cuda_sm70_shflsync_up) ;  /* 0x000009a000007944 */ /* 0x000fea0003c00000 */
[----:B-1----:R-:W-:Y:S01]  /*2a30*/  MOV R17, R12 ;  /* 0x0000000c00117202 */ /* 0x002fe20000000f00 */
[----:B0-----:R-:W-:Y:S05]  /*2a40*/  BRA `(.L_x_1410) ;  /* 0xfffff50000007947 */ /* 0x001fea000383ffff */
.L_x_1407:
[----:B------:R-:W-:Y:S01]  /*2a50*/  HFMA2.MMA R13, -RZ, RZ, 0, 0 ;  /* 0x00000000ff0d7435 */ /* 0x000fe200000001ff */
[----:B------:R-:W-:Y:S01]  /*2a60*/  MOV R15, R4 ;  /* 0x00000004000f7202 */ /* 0x000fe20000000f00 */
[----:B------:R-:W-:Y:S01]  /*2a70*/  IMAD.MOV.U32 R14, RZ, RZ, 0x1 ;  /* 0x00000001ff0e7424 */ /* 0x000fe200078e00ff */
[----:B------:R-:W-:-:S02]  /*2a80*/  MOV R12, 0xffffffff ;  /* 0xffffffff000c7802 */ /* 0x000fc40000000f00 */
[----:B------:R-:W-:Y:S02]  /*2a90*/  MOV R10, 0x2ab0 ;  /* 0x00002ab0000a7802 */ /* 0x000fe40000000f00 */
[----:B012---:R-:W-:Y:S05]  /*2aa0*/  CALL.REL.NOINC `($__internal_19_$__cuda_sm70_shflsync_up) ;  /* 0x0000092000007944 */ /* 0x007fea0003c00000 */
[----:B0-----:R-:W-:Y:S01]  /*2ab0*/  HFMA2.MMA R14, -RZ, RZ, 0, 5.9604644775390625e-08 ;  /* 0x00000001ff0e7435 */ /* 0x001fe200000001ff */
[----:B-1----:R-:W-:Y:S01]  /*2ac0*/  IMAD.MOV.U32 R19, RZ, RZ, R12 ;  /* 0x000000ffff137224 */ /* 0x002fe200078e000c */
[----:B------:R-:W-:Y:S01]  /*2ad0*/  MOV R15, R3 ;  /* 0x00000003000f7202 */ /* 0x000fe20000000f00 */
[----:B------:R-:W-:Y:S01]  /*2ae0*/  IMAD.MOV.U32 R13, RZ, RZ, RZ ;  /* 0x000000ffff0d7224 */ /* 0x000fe200078e00ff */
[----:B------:R-:W-:Y:S02]  /*2af0*/  MOV R12, 0xffffffff ;  /* 0xffffffff000c7802 */ /* 0x000fe40000000f00 */
[----:B------:R-:W-:Y:S02]  /*2b00*/  MOV R10, 0x2b20 ;  /* 0x00002b20000a7802 */ /* 0x000fe40000000f00 */
[----:B------:R-:W-:Y:S05]  /*2b10*/  CALL.REL.NOINC `($__internal_19_$__cuda_sm70_shflsync_up) ;  /* 0x000008b000007944 */ /* 0x000fea0003c00000 */
        /* <DEDUP_REMOVED lines=15> */
[----:B------:R-:W-:Y:S05]  /*2c10*/  CALL.REL.NOINC `($__internal_19_$__cuda_sm70_shflsync_up) ;  /* 0x000007b000007944 */ /* 0x000fea0003c00000 */
[----:B0-----:R-:W-:Y:S01]  /*2c20*/  HFMA2.MMA R13, -RZ, RZ, 0, 0 ;  /* 0x00000000ff0d7435 */ /* 0x001fe200000001ff */
[----:B-1----:R-:W-:Y:S01]  /*2c30*/  MOV R3, R12 ;  /* 0x0000000c00037202 */ /* 0x002fe20000000f00 */
[----:B------:R-:W-:Y:S01]  /*2c40*/  IMAD.MOV.U32 R14, RZ, RZ, 0x2 ;  /* 0x00000002ff0e7424 */ /* 0x000fe200078e00ff */
[----:B------:R-:W-:-:S02]  /*2c50*/  MOV R15, R17 ;  /* 0x00000011000f7202 */ /* 0x000fc40000000f00 */
[----:B------:R-:W-:Y:S02]  /*2c60*/  MOV R12, 0xffffffff ;  /* 0xffffffff000c7802 */ /* 0x000fe40000000f00 */
[----:B------:R-:W-:Y:S02]  /*2c70*/  MOV R10, 0x2c90 ;  /* 0x00002c90000a7802 */ /* 0x000fe40000000f00 */
[----:B------:R-:W-:Y:S05]  /*2c80*/  CALL.REL.NOINC `($__internal_19_$__cuda_sm70_shflsync_up) ;  /* 0x0000074000007944 */ /* 0x000fea0003c00000 */
[----:B0-----:R-:W-:Y:S01]  /*2c90*/  HFMA2.MMA R14, -RZ, RZ, 0, 1.1920928955078125e-07 ;  /* 0x00000002ff0e7435 */ /* 0x001fe200000001ff */
[----:B-1----:R-:W-:Y:S01]  /*2ca0*/  IMAD.MOV.U32 R4, RZ, RZ, R12 ;  /* 0x000000ffff047224 */ /* 0x002fe200078e000c */
[----:B------:R-:W-:Y:S01]  /*2cb0*/  MOV R15, R19 ;  /* 0x00000013000f7202 */ /* 0x000fe20000000f00 */
[----:B------:R-:W-:Y:S01]  /*2cc0*/  IMAD.MOV.U32 R13, RZ, RZ, RZ ;  /* 0x000000ffff0d7224 */ /* 0x000fe200078e00ff */
[----:B------:R-:W-:Y:S02]  /*2cd0*/  MOV R12, 0xffffffff ;  /* 0xffffffff000c7802 */ /* 0x000fe40000000f00 */
[----:B------:R-:W-:Y:S02]  /*2ce0*/  MOV R10, 0x2d00 ;  /* 0x00002d00000a7802 */ /* 0x000fe40000000f00 */
[----:B------:R-:W-:Y:S05]  /*2cf0*/  CALL.REL.NOINC `($__internal_19_$__cuda_sm70_shflsync_up) ;  /* 0x000006d000007944 */ /* 0x000fea0003c00000 */
        /* <DEDUP_REMOVED lines=12> */
[----:B------:R-:W-:Y:S05]  /*2dc0*/  CALL.REL.NOINC `($__internal_19_$__cuda_sm70_shflsync_up) ;  /* 0x0000060000007944 */ /* 0x000fea0003c00000 */
[----:B0-----:R-:W-:Y:S01]  /*2dd0*/  HFMA2.MMA R13, -RZ, RZ, 0, 0 ;  /* 0x00000000ff0d7435 */ /* 0x001fe200000001ff */
[----:B-1----:R-:W-:Y:S01]  /*2de0*/  MOV R3, R12 ;  /* 0x0000000c00037202 */ /* 0x002fe20000000f00 */
[----:B------:R-:W-:Y:S01]  /*2df0*/  IMAD.MOV.U32 R14, RZ, RZ, 0x4 ;  /* 0x00000004ff0e7424 */ /* 0x000fe200078e00ff */
[----:B------:R-:W-:Y:S02]  /*2e00*/  MOV R15, R17 ;  /* 0x00000011000f7202 */ /* 0x000fe40000000f00 */
[----:B------:R-:W-:-:S02]  /*2e10*/  MOV R12, 0xffffffff ;  /* 0xffffffff000c7802 */ /* 0x000fc40000000f00 */
[----:B------:R-:W-:Y:S02]  /*2e20*/  MOV R10, 0x2e40 ;  /* 0x00002e40000a7802 */ /* 0x000fe40000000f00 */
[----:B------:R-:W-:Y:S05]  /*2e30*/  CALL.REL.NOINC `($__internal_19_$__cuda_sm70_shflsync_up) ;  /* 0x0000059000007944 */ /* 0x000fea0003c00000 */
[----:B0-----:R-:W-:Y:S01]  /*2e40*/  HFMA2.MMA R14, -RZ, RZ, 0, 2.384185791015625e-07 ;  /* 0x00000004ff0e7435 */ /* 0x001fe200000001ff */
        /* <DEDUP_REMOVED lines=26> */
[----:B0-----:R-:W-:Y:S01]  /*2ff0*/  HFMA2.MMA R14, -RZ, RZ, 0, 4.76837158203125e-07 ;  /* 0x00000008ff0e7435 */ /* 0x001fe200000001ff */
        /* <DEDUP_REMOVED lines=26> */
[----:B0-----:R-:W-:Y:S01]  /*31a0*/  HFMA2.MMA R14, -RZ, RZ, 0, 9.5367431640625e-07 ;  /* 0x00000010ff0e7435 */ /* 0x001fe200000001ff */
        /* <DEDUP_REMOVED lines=26> */
[----:B0-----:R-:W-:Y:S01]  /*3350*/  HFMA2.MMA R14, -RZ, RZ, 0, 5.9604644775390625e-08 ;  /* 0x00000001ff0e7435 */ /* 0x001fe200000001ff */
[----:B-1----:R-:W-:Y:S01]  /*3360*/  IMAD.MOV.U32 R4, RZ, RZ, R12 ;  /* 0x000000ffff047224 */ /* 0x002fe200078e000c */
[----:B------:R-:W-:Y:S01]  /*3370*/  MOV R15, R19 ;  /* 0x00000013000f7202 */ /* 0x000fe20000000f00 */
[----:B------:R-:W-:Y:S01]  /*3380*/  IMAD.MOV.U32 R13, RZ, RZ, RZ ;  /* 0x000000ffff0d7224 */ /* 0x000fe200078e00ff */
[----:B------:R-:W-:Y:S02]  /*3390*/  MOV R12, 0xffffffff ;  /* 0xffffffff000c7802 */ /* 0x000fe40000000f00 */
[----:B------:R-:W-:Y:S02]  /*33a0*/  MOV R10, 0x33c0 ;  /* 0x000033c0000a7802 */ /* 0x000fe40000000f00 */
[----:B------:R-:W-:Y:S05]  /*33b0*/  CALL.REL.NOINC `($__internal_19_$__cuda_sm70_shflsync_up) ;  /* 0x0000001000007944 */ /* 0x000fea0003c00000 */
[----:B01----:R-:W-:Y:S05]  /*33c0*/  BRA `(.L_x_1411) ;  /* 0xffffef0000007947 */ /* 0x003fea000383ffff */
        .weak           $__internal_19_$__cuda_sm70_shflsync_up
        .type           $__internal_19_$__cuda_sm70_shflsync_up,@function
        .size           $__internal_19_$__cuda_sm70_shflsync_up,(.L_x_3102 - $__internal_19_$__cuda_sm70_shflsync_up)
$__internal_19_$__cuda_sm70_shflsync_up:
[----:B------:R-:W-:Y:S01]  /*33d0*/  HFMA2.MMA R11, -RZ, RZ, 0, 0 ;  /* 0x00000000ff0b7435 */ /* 0x000fe200000001ff */
[----:B------:R-:W-:Y:S04]  /*33e0*/  WARPSYNC R12 ;  /* 0x0000000c00007348 */ /* 0x000fe80003800000 */
[----:B------:R0:W1:Y:S01]  /*33f0*/  SHFL.UP PT, R12, R15, R14, R13 ;  /* 0x0400000e0f0c7389 */ /* 0x00006200000e000d */
[----:B------:R-:W-:Y:S05]  /*3400*/  RET.REL.NODEC R10 `(_Z30group_norm_nhwc_bwd_sum_kernelI11Fp32IOBf16WLi160EEv26Group_norm_nhwc_bwd_params) ;  /* 0xffffcbf00a007950 */ /* 0x000fea0003c3ffff */
.L_x_1412:
        /* <DEDUP_REMOVED lines=15> */
.L_x_3102:


//--------------------- .text._Z30group_norm_nhwc_bwd_sum_kernelI11Fp32IOFp16WLi196EEv26Group_norm_nhwc_bwd_params --------------------------
	.section	.text._Z30group_norm_nhwc_bwd_sum_kernelI11Fp32IOFp16WLi196EEv26Group_norm_nhwc_bwd_params,"ax",@progbits
	.sectioninfo	@"SHI_REGISTERS=40"
	.align	128
        .global         _Z30group_norm_nhwc_bwd_sum_kernelI11Fp32IOFp16WLi196EEv26Group_norm_nhwc_bwd_params
        .type           _Z30group_norm_nhwc_bwd_sum_kernelI11Fp32IOFp16WLi196EEv26Group_norm_nhwc_bwd_params,@function
        .size           _Z30group_norm_nhwc_bwd_sum_kernelI11Fp32IOFp16WLi196EEv26Group_norm_nhwc_bwd_params,(.L_x_3103 - _Z30group_norm_nhwc_bwd_sum_kernelI11Fp32IOFp16WLi196EEv26Group_norm_nhwc_bwd_params)
        .other          _Z30group_norm_nhwc_bwd_sum_kernelI11Fp32IOFp16WLi196EEv26Group_norm_nhwc_bwd_params,@"STO_CUDA_ENTRY STV_DEFAULT"
_Z30group_norm_nhwc_bwd_sum_kernelI11Fp32IOFp16WLi196EEv26Group_norm_nhwc_bwd_params:
.text._Z30group_norm_nhwc_bwd_sum_kernelI11Fp32IOFp16WLi196EEv26Group_norm_nhwc_bwd_params:
        /* <DEDUP_REMOVED lines=39> */
[----:B------:R-:W-:Y:S01]  /*0270*/  MOV R29, RZ ;  /* 0x000000ff001d7202 */ /* 0x000fe20000000f00 */
[----:B------:R-:W-:Y:S01]  /*0280*/  CS2R R26, SRZ ;  /* 0x00000000001a7805 */ /* 0x000fe2000001ff00 */
[----:B------:R-:W-:Y:S01]  /*0290*/  MOV R30, RZ ;  /* 0x000000ff001e7202 */ /* 0x000fe20000000f00 */
        /* <DEDUP_REMOVED lines=18> */
[----:B------:R-:W-:Y:S01]  /*03c0*/  IMAD.MOV.U32 R10, RZ, RZ, RZ ;  /* 0x000000ffff0a7224 */ /* 0x000fe200078e00ff */
        /* <DEDUP_REMOVED lines=16> */
[----:B------:R-:W-:Y:S02]  /*04d0*/  HFMA2.MMA R2, -RZ, RZ, 0, 0 ;  /* 0x00000000ff027435 */ /* 0x000fe400000001ff */
[----:B------:R-:W-:-:S04]  /*04e0*/  @P2 FADD.FTZ R11, R11, c[0x0][0x1a0] ;  /* 0x000068000b0b2621 */ /* 0x000fc80000010000 */
[----:B------:R0:W1:Y:S01]  /*04f0*/  @P2 MUFU.RSQ R8, R11 ;  /* 0x0000000b00082308 */ /* 0x0000620000001400 */
[----:B------:R-:W-:Y:S01]  /*0500*/  ISETP.GE.AND P2, PT, R34, R9, PT ;  /* 0x000000092200720c */ /* 0x000fe20003f46270 */
[----:B------:R-:W-:Y:S07]  /*0510*/  @P0 BRA `(.L_x_1414) ;  /* 0x0000010000000947 */ /* 0x000fee0003800000 */
        /* <DEDUP_REMOVED lines=11> */
[----:B0-----:R-:W5:Y:S01]  /*05d0*/  @P1 LDG.E.U16 R11, [R14.64+0x2] ;  /* 0x000002080e0b1981 */ /* 0x001f62000c1e1500 */
[----:B--2---:R-:W-:-:S02]  /*05e0*/  HADD2.F32 R27, -RZ, R27.H0_H0 ;  /* 0x2000001bff1b7230 */ /* 0x004fc40000004100 */
[----:B---3--:R-:W-:Y:S02]  /*05f0*/  HADD2.F32 R10, -RZ, R10.H0_H0 ;  /* 0x2000000aff0a7230 */ /* 0x008fe40000004100 */
[----:B----4-:R-:W-:Y:S02]  /*0600*/  @P1 HADD2.F32 R36, -RZ, R16.H0_H0 ;  /* 0x20000010ff241230 */ /* 0x010fe40000004100 */
[----:B-----5:R-:W-:Y:S02]  /*0610*/  @P1 HADD2.F32 R29, -RZ, R11.H0_H0 ;  /* 0x2000000bff1d1230 */ /* 0x020fe40000004100 */
.L_x_1414:
[----:B------:R-:W-:Y:S05]  /*0620*/  BSYNC B0 ;  /* 0x0000000000007941 */ /* 0x000fea0003800000 */
.L_x_1413:
[----:B------:R-:W-:Y:S01]  /*0630*/  HFMA2.MMA R28, -RZ, RZ, 0, 0 ;  /* 0x00000000ff1c7435 */ /* 0x000fe200000001ff */
[----:B0-----:R-:W-:Y:S01]  /*0640*/  MOV R11, RZ ;  /* 0x000000ff000b7202 */ /* 0x001fe20000000f00 */
[----:B------:R-:W-:Y:S05]  /*0650*/  @P2 BRA `(.L_x_1415) ;  /* 0x000016b000002947 */ /* 0x000fea0003800000 */
[----:B------:R-:W-:Y:S01]  /*0660*/  ULDC.U8 UR4, c[0x0][0x1f4] ;  /* 0x00007d0000047ab9 */ /* 0x000fe20000000000 */
[----:B------:R-:W-:Y:S01]  /*0670*/  SHF.R.S32.HI R2, RZ, 0x1f, R17 ;  /* 0x0000001fff027819 */ /* 0x000fe20000011411 */
[----:B------:R-:W-:Y:S01]  /*0680*/  IMAD.WIDE.U32 R32, R17, c[0x0][0x1e8], R18 ;  /* 0x00007a0011207a25 */ /* 0x000fe200078e0012 */
[----:B------:R-:W-:Y:S02]  /*0690*/  ISETP.NE.AND P1, PT, RZ, UR4, PT ;  /* 0x00000004ff007c0c */ /* 0x000fe4000bf25270 */
[----:B------:R-:W-:Y:S01]  /*06a0*/  MOV R25, R34 ;  /* 0x0000002200197202 */ /* 0x000fe20000000f00 */
[----:B------:R-:W-:Y:S01]  /*06b0*/  IMAD R2, R2, c[0x0][0x1e8], RZ ;  /* 0x00007a0002027a24 */ /* 0x000fe200078e02ff */
[----:B------:R-:W-:Y:S01]  /*06c0*/  IADD3 R11, -R34, -0x2, RZ ;  /* 0xfffffffe220b7810 */ /* 0x000fe20007ffe1ff */
[----:B------:R-:W-:-:S02]  /*06d0*/  IMAD.IADD R5, R9, 0x1, -R34 ;  /* 0x0000000109057824 */ /* 0x000fc400078e0a22 */
        /* <DEDUP_REMOVED lines=10> */
[----:B------:R-:W-:Y:S02]  /*0780*/  MOV R28, RZ ;  /* 0x000000ff001c7202 */ /* 0x000fe40000000f00 */
[----:B------:R-:W-:Y:S02]  /*0790*/  MOV R5, RZ ;  /* 0x000000ff00057202 */ /* 0x000fe40000000f00 */
[----:B------:R-:W-:-:S07]  /*07a0*/  MOV R26, RZ ;  /* 0x000000ff001a7202 */ /* 0x000fce0000000f00 */
[----:B------:R-:W-:Y:S05]  /*07b0*/  @P1 BRA `(.L_x_1417) ;  /* 0x0000030000001947 */ /* 0x000fea0003800000 */
[----:B------:R-:W-:Y:S01]  /*07c0*/  @!P0 MOV R12, R32 ;  /* 0x00000020000c8202 */ /* 0x000fe20000000f00 */
[----:B------:R-:W-:-:S04]  /*07d0*/  @!P0 IMAD R24, R24, c[0x0][0x1d8], RZ ;  /* 0x0000760018188a24 */ /* 0x000fc800078e02ff */
[C---:B------:R-:W-:Y:S02]  /*07e0*/  @!P0 IMAD R5, R25.reuse, c[0x0][0x1dc], R24 ;  /* 0x0000770019058a24 */ /* 0x040fe400078e0218 */
[----:B------:R-:W-:-:S04]  /*07f0*/  @!P0 IMAD.WIDE.U32 R14, R25, c[0x0][0x1d8], R12 ;  /* 0x00007600190e8a25 */ /* 0x000fc800078e000c */
[----:B------:R-:W-:Y:S01]  /*0800*/  @!P0 IMAD.SHL.U32 R20, R14, 0x4, RZ ;  /* 0x000000040e148824 */ /* 0x000fe200078e00ff */
[----:B------:R-:W-:-:S04]  /*0810*/  @!P0 IADD3 R5, R15, R5, RZ ;  /* 0x000000050f058210 */ /* 0x000fc80007ffe0ff */
        /* <DEDUP_REMOVED lines=42> */
.L_x_1417:
[----:B------:R-:W-:Y:S05]  /*0ac0*/  @!P2 BRA `(.L_x_1415) ;  /* 0x000012400000a947 */ /* 0x000fea0003800000 */
[----:B------:R-:W-:-:S04]  /*0ad0*/  IADD3 R31, R34, 0x1, RZ ;  /* 0x00000001221f7810 */ /* 0x000fc80007ffe0ff */
[----:B------:R-:W-:Y:S02]  /*0ae0*/  SHF.R.S32.HI R37, RZ, 0x1f, R31 ;  /* 0x0000001fff257819 */ /* 0x000fe4000001141f */
.L_x_1418:
[----:B------:R-:W-:Y:S02]  /*0af0*/  @!P0 IADD3 R17, P1, R31, -0x1, RZ ;  /* 0xffffffff1f118810 */ /* 0x000fe40007f3e0ff */
[----:B------:R-:W-:Y:S02]  /*0b00*/  @!P0 MOV R15, R13 ;  /* 0x0000000d000f8202 */ /* 0x000fe40000000f00 */
        /* <DEDUP_REMOVED lines=102> */
.L_x_1416:
        /* <DEDUP_REMOVED lines=15> */
.L_x_1420:
        /* <DEDUP_REMOVED lines=36> */
.L_x_1419:
[----:B------:R-:W-:-:S13]  /*14a0*/  ISETP.GE.U32.AND P0, PT, R29, 0x3, PT ;  /* 0x000000031d00780c */ /* 0x000fda0003f06070 */
[----:B------:R-:W-:Y:S05]  /*14b0*/  @!P0 BRA `(.L_x_1415) ;  /* 0x0000085000008947 */ /* 0x000fea0003800000 */
[----:B------:R-:W-:Y:S02]  /*14c0*/  ISETP.GE.U32.AND P0, PT, R18, c[0x0][0x1d8], PT ;  /* 0x0000760012007a0c */ /* 0x000fe40003f06070 */
[----:B------:R-:W-:Y:S02]  /*14d0*/  SHF.R.S32.HI R29, RZ, 0x1f, R34 ;  /* 0x0000001fff1d7819 */ /* 0x000fe40000011422 */
[----:B------:R-:W-:-:S13]  /*14e0*/  ISETP.GE.AND.EX P0, PT, R19, c[0x0][0x1dc], PT, P0 ;  /* 0x0000770013007a0c */ /* 0x000fda0003f06300 */
.L_x_1421:
        /* <DEDUP_REMOVED lines=72> */
[----:B------:R-:W-:Y:S02]  /*1970*/  @!P0 IMAD.IADD R35, R37, 0x1, R2 ;  /* 0x0000000125238824 */ /* 0x000fe400078e0202 */
[----:B------:R-:W-:-:S02]  /*1980*/  FADD.FTZ R28, R17, R28 ;  /* 0x0000001c111c7221 */ /* 0x000fc40000010000 */
[----:B------:R-:W-:Y:S01]  /*1990*/  CS2R R16, SRZ ;  /* 0x0000000000107805 */ /* 0x000fe2000001ff00 */
        /* <DEDUP_REMOVED lines=55> */
.L_x_1415:
        /* <DEDUP_REMOVED lines=65> */
[----:B0-----:R-:W-:Y:S05]  /*2120*/  CALL.REL.NOINC `($__internal_20_$__cuda_sm70_warpsync) ;  /* 0x000010e000007944 */ /* 0x001fea0003c00000 */
.L_x_1424:
        /* <DEDUP_REMOVED lines=13> */
.L_x_1426:
[----:B------:R-:W-:Y:S05]  /*2200*/  BSYNC B1 ;  /* 0x0000000000017941 */ /* 0x000fea0003800000 */
.L_x_1425:
[----:B------:R-:W-:-:S03]  /*2210*/  UMOV UR4, 0xfffffff ;  /* 0x0fffffff00047882 */ /* 0x000fc60000000000 */
[----:B------:R-:W-:Y:S05]  /*2220*/  BRA.CONV UR4, `(.L_x_1427) ;  /* 0x0000003304007947 */ /* 0x000fea000b800000 */
[----:B------:R-:W-:Y:S02]  /*2230*/  MOV R13, 0xfffffff ;  /* 0x0fffffff000d7802 */ /* 0x000fe40000000f00 */
[----:B------:R-:W-:Y:S02]  /*2240*/  MOV R14, 0x2260 ;  /* 0x00002260000e7802 */ /* 0x000fe40000000f00 */
[----:B0-----:R-:W-:Y:S05]  /*2250*/  CALL.REL.NOINC `($__internal_20_$__cuda_sm70_warpsync) ;  /* 0x00000fb000007944 */ /* 0x001fea0003c00000 */
.L_x_1427:
        /* <DEDUP_REMOVED lines=8> */
[----:B01----:R-:W-:Y:S05]  /*22e0*/  CALL.REL.NOINC `($__internal_20_$__cuda_sm70_warpsync) ;  /* 0x00000f2000007944 */ /* 0x003fea0003c00000 */
.L_x_1428:
        /* <DEDUP_REMOVED lines=13> */
.L_x_1430:
[----:B------:R-:W-:Y:S05]  /*23c0*/  BSYNC B1 ;  /* 0x0000000000017941 */ /* 0x000fea0003800000 */
.L_x_1429:
[----:B------:R-:W-:-:S03]  /*23d0*/  UMOV UR4, 0xfffffff ;  /* 0x0fffffff00047882 */ /* 0x000fc60000000000 */
[----:B------:R-:W-:Y:S05]  /*23e0*/  BRA.CONV UR4, `(.L_x_1431) ;  /* 0x0000003304007947 */ /* 0x000fea000b800000 */
[----:B------:R-:W-:Y:S02]  /*23f0*/  MOV R13, 0xfffffff ;  /* 0x0fffffff000d7802 */ /* 0x000fe40000000f00 */
[----:B------:R-:W-:Y:S02]  /*2400*/  MOV R14, 0x2420 ;  /* 0x00002420000e7802 */ /* 0x000fe40000000f00 */
[----:B01----:R-:W-:Y:S05]  /*2410*/  CALL.REL.NOINC `($__internal_20_$__cuda_sm70_warpsync) ;  /* 0x00000df000007944 */ /* 0x003fea0003c00000 */
.L_x_1431:
        /* <DEDUP_REMOVED lines=8> */
[----:B012---:R-:W-:Y:S05]  /*24a0*/  CALL.REL.NOINC `($__internal_20_$__cuda_sm70_warpsync) ;  /* 0x00000d6000007944 */ /* 0x007fea0003c00000 */
.L_x_1432:
        /* <DEDUP_REMOVED lines=13> */
.L_x_1434:
[----:B------:R-:W-:Y:S05]  /*2580*/  BSYNC B1 ;  /* 0x0000000000017941 */ /* 0x000fea0003800000 */
.L_x_1433:
[----:B------:R-:W-:-:S03]  /*2590*/  UMOV UR4, 0xfffffff ;  /* 0x0fffffff00047882 */ /* 0x000fc60000000000 */
[----:B------:R-:W-:Y:S05]  /*25a0*/  BRA.CONV UR4, `(.L_x_1435) ;  /* 0x0000003304007947 */ /* 0x000fea000b800000 */
[----:B------:R-:W-:Y:S02]  /*25b0*/  MOV R13, 0xfffffff ;  /* 0x0fffffff000d7802 */ /* 0x000fe40000000f00 */
[----:B------:R-:W-:Y:S02]  /*25c0*/  MOV R14, 0x25e0 ;  /* 0x000025e0000e7802 */ /* 0x000fe40000000f00 */
[----:B012---:R-:W-:Y:S05]  /*25d0*/  CALL.REL.NOINC `($__internal_20_$__cuda_sm70_warpsync) ;  /* 0x00000c3000007944 */ /* 0x007fea0003c00000 */
.L_x_1435:
        /* <DEDUP_REMOVED lines=8> */
[----:B0123--:R-:W-:Y:S05]  /*2660*/  CALL.REL.NOINC `($__internal_20_$__cuda_sm70_warpsync) ;  /* 0x00000ba000007944 */ /* 0x00ffea0003c00000 */
.L_x_1436:
        /* <DEDUP_REMOVED lines=13> */
.L_x_1438:
[----:B------:R-:W-:Y:S05]  /*2740*/  BSYNC B1 ;  /* 0x0000000000017941 */ /* 0x000fea0003800000 */
.L_x_1437:
[----:B------:R-:W-:Y:S01]  /*2750*/  UMOV UR4, 0xfffffff ;  /* 0x0fffffff00047882 */ /* 0x000fe20000000000 */
[----:B------:R-:W-:Y:S02]  /*2760*/  MOV R19, R11 ;  /* 0x0000000b00137202 */ /* 0x000fe40000000f00 */
[----:B------:R-:W-:Y:S01]  /*2770*/  MOV R17, R12 ;  /* 0x0000000c00117202 */ /* 0x000fe20000000f00 */
[----:B------:R-:W-:Y:S05]  /*2780*/  BRA.CONV UR4, `(.L_x_1439) ;  /* 0x0000003304007947 */ /* 0x000fea000b800000 */
[----:B------:R-:W-:Y:S02]  /*2790*/  MOV R13, 0xfffffff ;  /* 0x0fffffff000d7802 */ /* 0x000fe40000000f00 */
[----:B------:R-:W-:-:S02]  /*27a0*/  MOV R14, 0x27c0 ;  /* 0x000027c0000e7802 */ /* 0x000fc40000000f00 */
[----:B0123--:R-:W-:Y:S05]  /*27b0*/  CALL.REL.NOINC `($__internal_20_$__cuda_sm70_warpsync) ;  /* 0x00000a5000007944 */ /* 0x00ffea0003c00000 */
.L_x_1439:
        /* <DEDUP_REMOVED lines=8> */
[----:B01234-:R-:W-:Y:S05]  /*2840*/  CALL.REL.NOINC `($__internal_20_$__cuda_sm70_warpsync) ;  /* 0x000009c000007944 */ /* 0x01ffea0003c00000 */
.L_x_1440:
        /* <DEDUP_REMOVED lines=15> */
[----:B------:R-:W-:Y:S05]  /*2940*/  CALL.REL.NOINC `($__internal_20_$__cuda_sm70_warpsync) ;  /* 0x000008c000007944 */ /* 0x000fea0003c00000 */
.L_x_1441:
        /* <DEDUP_REMOVED lines=8> */
[----:B0-----:R-:W-:Y:S05]  /*29d0*/  CALL.REL.NOINC `($__internal_20_$__cuda_sm70_warpsync) ;  /* 0x0000083000007944 */ /* 0x001fea0003c00000 */
.L_x_1442:
        /* <DEDUP_REMOVED lines=24> */
[----:B----4-:R-:W-:-:S03]  /*2b60*/  IMAD.IADD R28, R21, 0x1, R31 ;  /* 0x00000001151c7824 */ /* 0x010fc600078e021f */
        /* <DEDUP_REMOVED lines=52> */
.L_x_1423:
[----:B0-----:R-:W-:Y:S05]  /*2eb0*/  BSYNC B0 ;  /* 0x0000000000007941 */ /* 0x001fea0003800000 */
.L_x_1422:
        /* <DEDUP_REMOVED lines=19> */
[----:B0-----:R-:W-:-:S03]  /*2ff0*/  HFMA2.MMA R9, -RZ, RZ, 0, 2.384185791015625e-07 ;  /* 0x00000004ff097435 */ /* 0x001fc600000001ff */
[----:B------:R-:W0:Y:S01]  /*3000*/  LDS.64 R10, [R3.X8+0xb50] ;  /* 0x000b5000030a7984 */ /* 0x000e220000008a00 */
[----:B-1----:R-:W-:-:S04]  /*3010*/  IMAD.SHL.U32 R0, R0, 0x2, RZ ;  /* 0x0000000200007824 */ /* 0x002fc800078e00ff */
[C---:B------:R-:W-:Y:S01]  /*3020*/  IMAD R6, R0.reuse, c[0x0][0x1f0], R7 ;  /* 0x00007c0000067a24 */ /* 0x040fe200078e0207 */
[----:B------:R-:W-:-:S05]  /*3030*/  IADD3 R4, R0, 0x1, RZ ;  /* 0x0000000100047810 */ /* 0x000fca0007ffe0ff */
[----:B------:R-:W-:Y:S02]  /*3040*/  IMAD R4, R4, c[0x0][0x1f0], R7 ;  /* 0x00007c0004047a24 */ /* 0x000fe400078e0207 */
[----:B------:R-:W-:-:S04]  /*3050*/  IMAD.WIDE R6, R6, R9, c[0x0][0x1b8] ;  /* 0x00006e0006067625 */ /* 0x000fc800078e0209 */
[----:B------:R-:W-:Y:S01]  /*3060*/  IMAD.WIDE R8, R4, R9, c[0x0][0x1b8] ;  /* 0x00006e0004087625 */ /* 0x000fe200078e0209 */
[----:B0-----:R0:W-:Y:S04]  /*3070*/  RED.E.ADD.F32.FTZ.RN.STRONG.GPU [R6.64], R10 ;  /* 0x0000000a0600798e */ /* 0x0011e8000c10e788 */
[----:B------:R0:W-:Y:S02]  /*3080*/  RED.E.ADD.F32.FTZ.RN.STRONG.GPU [R8.64], R11 ;  /* 0x0000000b0800798e */ /* 0x0001e4000c10e788 */
.L_x_1444:
[----:B------:R-:W-:Y:S05]  /*3090*/  BSYNC B0 ;  /* 0x0000000000007941 */ /* 0x000fea0003800000 */
.L_x_1443:
        /* <DEDUP_REMOVED lines=23> */
        .weak           $__internal_20_$__cuda_sm70_warpsync
        .type           $__internal_20_$__cuda_sm70_warpsync,@function
        .size           $__internal_20_$__cuda_sm70_warpsync,(.L_x_3103 - $__internal_20_$__cuda_sm70_warpsync)
$__internal_20_$__cuda_sm70_warpsync:
[----:B------:R-:W-:Y:S01]  /*3210*/  MOV R15, 0x0 ;  /* 0x00000000000f7802 */ /* 0x000fe20000000f00 */
[----:B------:R-:W-:Y:S04]  /*3220*/  WARPSYNC R13 ;  /* 0x0000000d00007348 */ /* 0x000fe80003800000 */
[----:B------:R-:W-:Y:S05]  /*3230*/  RET.REL.NODEC R14 `(_Z30group_norm_nhwc_bwd_sum_kernelI11Fp32IOFp16WLi196EEv26Group_norm_nhwc_bwd_params) ;  /* 0xffffcdc00e007950 */ /* 0x000fea0003c3ffff */
.L_x_1445:
        /* <DEDUP_REMOVED lines=12> */
.L_x_3103:


//--------------------- .text._Z30group_norm_nhwc_bwd_sum_kernelI11Fp32IOFp16WLi168EEv26Group_norm_nhwc_bwd_params --------------------------
	.section	.text._Z30group_norm_nhwc_bwd_sum_kernelI11Fp32IOFp16WLi168EEv26Group_norm_nhwc_bwd_params,"ax",@progbits
	.sectioninfo	@"SHI_REGISTERS=40"
	.align	128
        .global         _Z30group_norm_nhwc_bwd_sum_kernelI11Fp32IOFp16WLi168EEv26Group_norm_nhwc_bwd_params
        .type           _Z30group_norm_nhwc_bwd_sum_kernelI11Fp32IOFp16WLi168EEv26Group_norm_nhwc_bwd_params,@function
        .size           _Z30group_norm_nhwc_bwd_sum_kernelI11Fp32IOFp16WLi168EEv26Group_norm_nhwc_bwd_params,(.L_x_3104 - _Z30group_norm_nhwc_bwd_sum_kernelI11Fp32IOFp16WLi168EEv26Group_norm_nhwc_bwd_params)
        .other          _Z30group_norm_nhwc_bwd_sum_kernelI11Fp32IOFp16WLi168EEv26Group_norm_nhwc_bwd_params,@"STO_CUDA_ENTRY STV_DEFAULT"
_Z30group_norm_nhwc_bwd_sum_kernelI11Fp32IOFp16WLi168EEv26Group_norm_nhwc_bwd_params:
.text._Z30group_norm_nhwc_bwd_sum_kernelI11Fp32IOFp16WLi168EEv26Group_norm_nhwc_bwd_params:
        /* <DEDUP_REMOVED lines=98> */
.L_x_1447:
[----:B------:R-:W-:Y:S05]  /*0620*/  BSYNC B0 ;  /* 0x0000000000007941 */ /* 0x000fea0003800000 */
.L_x_1446:
        /* <DEDUP_REMOVED lines=73> */
.L_x_1450:
[----:B------:R-:W-:Y:S05]  /*0ac0*/  @!P2 BRA `(.L_x_1448) ;  /* 0x000012400000a947 */ /* 0x000fea0003800000 */
[----:B------:R-:W-:-:S04]  /*0ad0*/  IADD3 R31, R34, 0x1, RZ ;  /* 0x00000001221f7810 */ /* 0x000fc80007ffe0ff */
[----:B------:R-:W-:Y:S02]  /*0ae0*/  SHF.R.S32.HI R37, RZ, 0x1f, R31 ;  /* 0x0000001fff257819 */ /* 0x000fe4000001141f */
.L_x_1451:
        /* <DEDUP_REMOVED lines=104> */
.L_x_1449:
        /* <DEDUP_REMOVED lines=15> */
.L_x_1453:
        /* <DEDUP_REMOVED lines=36> */
.L_x_1452:
[----:B------:R-:W-:-:S13]  /*14a0*/  ISETP.GE.U32.AND P0, PT, R29, 0x3, PT ;  /* 0x000000031d00780c */ /* 0x000fda0003f06070 */
[----:B------:R-:W-:Y:S05]  /*14b0*/  @!P0 BRA `(.L_x_1448) ;  /* 0x0000085000008947 */ /* 0x000fea0003800000 */
[----:B------:R-:W-:Y:S02]  /*14c0*/  ISETP.GE.U32.AND P0, PT, R18, c[0x0][0x1d8], PT ;  /* 0x0000760012007a0c */ /* 0x000fe40003f06070 */
[----:B------:R-:W-:Y:S02]  /*14d0*/  SHF.R.S32.HI R29, RZ, 0x1f, R34 ;  /* 0x0000001fff1d7819 */ /* 0x000fe40000011422 */
[----:B------:R-:W-:-:S13]  /*14e0*/  ISETP.GE.AND.EX P0, PT, R19, c[0x0][0x1dc], PT, P0 ;  /* 0x0000770013007a0c */ /* 0x000fda0003f06300 */
.L_x_1454:
        /* <DEDUP_REMOVED lines=130> */
.L_x_1448:
        /* <DEDUP_REMOVED lines=59> */
[----:B------:R-:W-:Y:S01]  /*20c0*/  IMAD.MOV.U32 R13, RZ, RZ, 0xfffffff ;  /* 0x0fffffffff0d7424 */ /* 0x000fe200078e00ff */
[----:B------:R-:W-:Y:S02]  /*20d0*/  MOV R16, 0x20f0 ;  /* 0x000020f000107802 */ /* 0x000fe40000000f00 */
[----:B-1----:R-:W-:Y:S05]  /*20e0*/  CALL.REL.NOINC `($__internal_21_$__cuda_sm70_warpsync) ;  /* 0x0000104000007944 */ /* 0x002fea0003c00000 */
.L_x_1457:
        /* <DEDUP_REMOVED lines=13> */
.L_x_1459:
[----:B------:R-:W-:Y:S05]  /*21c0*/  BSYNC B1 ;  /* 0x0000000000017941 */ /* 0x000fea0003800000 */
.L_x_1458:
[----:B------:R-:W-:-:S03]  /*21d0*/  UMOV UR4, 0xfffffff ;  /* 0x0fffffff00047882 */ /* 0x000fc60000000000 */
[----:B------:R-:W-:Y:S05]  /*21e0*/  BRA.CONV UR4, `(.L_x_1460) ;  /* 0x0000003304007947 */ /* 0x000fea000b800000 */
[----:B------:R-:W-:Y:S02]  /*21f0*/  MOV R13, 0xfffffff ;  /* 0x0fffffff000d7802 */ /* 0x000fe40000000f00 */
[----:B------:R-:W-:Y:S02]  /*2200*/  MOV R16, 0x2220 ;  /* 0x0000222000107802 */ /* 0x000fe40000000f00 */
[----:B-1----:R-:W-:Y:S05]  /*2210*/  CALL.REL.NOINC `($__internal_21_$__cuda_sm70_warpsync) ;  /* 0x00000f1000007944 */ /* 0x002fea0003c00000 */
.L_x_1460:
        /* <DEDUP_REMOVED lines=8> */
[----:B01----:R-:W-:Y:S05]  /*22a0*/  CALL.REL.NOINC `($__internal_21_$__cuda_sm70_warpsync) ;  /* 0x00000e8000007944 */ /* 0x003fea0003c00000 */
.L_x_1461:
        /* <DEDUP_REMOVED lines=13> */
.L_x_1463:
[----:B------:R-:W-:Y:S05]  /*2380*/  BSYNC B1 ;  /* 0x0000000000017941 */ /* 0x000fea0003800000 */
.L_x_1462:
[----:B------:R-:W-:-:S03]  /*2390*/  UMOV UR4, 0xfffffff ;  /* 0x0fffffff00047882 */ /* 0x000fc60000000000 */
[----:B------:R-:W-:Y:S05]  /*23a0*/  BRA.CONV UR4, `(.L_x_1464) ;  /* 0x0000003304007947 */ /* 0x000fea000b800000 */
[----:B------:R-:W-:Y:S01]  /*23b0*/  IMAD.MOV.U32 R13, RZ, RZ, 0xfffffff ;  /* 0x0fffffffff0d7424 */ /* 0x000fe200078e00ff */
[----:B------:R-:W-:Y:S02]  /*23c0*/  MOV R16, 0x23e0 ;  /* 0x000023e000107802 */ /* 0x000fe40000000f00 */
[----:B01----:R-:W-:Y:S05]  /*23d0*/  CALL.REL.NOINC `($__internal_21_$__cuda_sm70_warpsync) ;  /* 0x00000d5000007944 */ /* 0x003fea0003c00000 */
.L_x_1464:
        /* <DEDUP_REMOVED lines=8> */
[----:B012---:R-:W-:Y:S05]  /*2460*/  CALL.REL.NOINC `($__internal_21_$__cuda_sm70_warpsync) ;  /* 0x00000cc000007944 */ /* 0x007fea0003c00000 */
.L_x_1465:
        /* <DEDUP_REMOVED lines=13> */
.L_x_1467:
[----:B------:R-:W-:Y:S05]  /*2540*/  BSYNC B1 ;  /* 0x0000000000017941 */ /* 0x000fea0003800000 */
.L_x_1466:
[----:B------:R-:W-:-:S03]  /*2550*/  UMOV UR4, 0xfffffff ;  /* 0x0fffffff00047882 */ /* 0x000fc60000000000 */
[----:B------:R-:W-:Y:S05]  /*2560*/  BRA.CONV UR4, `(.L_x_1468) ;  /* 0x0000003304007947 */ /* 0x000fea000b800000 */
[----:B------:R-:W-:Y:S02]  /*2570*/  MOV R13, 0xfffffff ;  /* 0x0fffffff000d7802 */ /* 0x000fe40000000f00 */
[----:B------:R-:W-:Y:S02]  /*2580*/  MOV R16, 0x25a0 ;  /* 0x000025a000107802 */ /* 0x000fe40000000f00 */
[----:B012---:R-:W-:Y:S05]  /*2590*/  CALL.REL.NOINC `($__internal_21_$__cuda_sm70_warpsync) ;  /* 0x00000b9000007944 */ /* 0x007fea0003c00000 */
.L_x_1468:
        /* <DEDUP_REMOVED lines=8> */
[----:B0123--:R-:W-:Y:S05]  /*2620*/  CALL.REL.NOINC `($__internal_21_$__cuda_sm70_warpsync) ;  /* 0x00000b0000007944 */ /* 0x00ffea0003c00000 */
.L_x_1469:
        /* <DEDUP_REMOVED lines=13> */
.L_x_1471:
[----:B------:R-:W-:Y:S05]  /*2700*/  BSYNC B1 ;  /* 0x0000000000017941 */ /* 0x000fea0003800000 */
.L_x_1470:
[----:B------:R-:W-:Y:S01]  /*2710*/  UMOV UR4, 0xfffffff ;  /* 0x0fffffff00047882 */ /* 0x000fe20000000000 */
[----:B------:R-:W-:Y:S02]  /*2720*/  MOV R18, R12 ;  /* 0x0000000c00127202 */ /* 0x000fe40000000f00 */
[----:B------:R-:W-:Y:S01]  /*2730*/  MOV R19, R11 ;  /* 0x0000000b00137202 */ /* 0x000fe20000000f00 */
[----:B------:R-:W-:Y:S05]  /*2740*/  BRA.CONV UR4, `(.L_x_1472) ;  /* 0x0000003304007947 */ /* 0x000fea000b800000 */
[----:B------:R-:W-:Y:S02]  /*2750*/  MOV R13, 0xfffffff ;  /* 0x0fffffff000d7802 */ /* 0x000fe40000000f00 */
[----:B------:R-:W-:Y:S02]  /*2760*/  MOV R16, 0x2780 ;  /* 0x0000278000107802 */ /* 0x000fe40000000f00 */
[----:B0123--:R-:W-:Y:S05]  /*2770*/  CALL.REL.NOINC `($__internal_21_$__cuda_sm70_warpsync) ;  /* 0x000009b000007944 */ /* 0x00ffea0003c00000 */
.L_x_1472:
        /* <DEDUP_REMOVED lines=8> */
[----:B01234-:R-:W-:Y:S05]  /*2800*/  CALL.REL.NOINC `($__internal_21_$__cuda_sm70_warpsync) ;  /* 0x0000092000007944 */ /* 0x01ffea0003c00000 */
.L_x_1473:
        /* <DEDUP_REMOVED lines=15> */
[----:B------:R-:W-:Y:S05]  /*2900*/  CALL.REL.NOINC `($__internal_21_$__cuda_sm70_warpsync) ;  /* 0x0000082000007944 */ /* 0x000fea0003c00000 */
.L_x_1474:
        /* <DEDUP_REMOVED lines=8> */
[----:B0-----:R-:W-:Y:S05]  /*2990*/  CALL.REL.NOINC `($__internal_21_$__cuda_sm70_warpsync) ;  /* 0x0000079000007944 */ /* 0x001fea0003c00000 */
.L_x_1475:
        /* <DEDUP_REMOVED lines=16> */
[----:B--2---:R-:W-:Y:S01]  /*2aa0*/  @P1 IMAD.IADD R27, R8, 0x1, R27 ;  /* 0x00000001081b1824 */ /* 0x004fe200078e021b */
[----:B------:R-:W-:Y:S02]  /*2ab0*/  @P1 PLOP3.LUT P0, PT, P2, PT, PT, 0x80, 0x0 ;  /* 0x000000000000181c */ /* 0x000fe4000170f070 */
        /* <DEDUP_REMOVED lines=9> */
[----:B-----5:R-:W-:Y:S01]  /*2b50*/  @!P0 FADD.FTZ R28, R11, R28 ;  /* 0x0000001c0b1c8221 */ /* 0x020fe20000010000 */
[----:B------:R-:W-:Y:S02]  /*2b60*/  IADD3 R11, R14, R31, RZ ;  /* 0x0000001f0e0b7210 */ /* 0x000fe40007ffe0ff */
[----:B------:R-:W5:Y:S02]  /*2b70*/  LDS R22, [R10+0x244] ;  /* 0x000244000a167984 */ /* 0x000f640000000800 */
[----:B------:R-:W-:Y:S02]  /*2b80*/  IADD3 R13, R19, R11, RZ ;  /* 0x0000000b130d7210 */ /* 0x000fe40007ffe0ff */
[----:B------:R-:W5:Y:S01]  /*2b90*/  LDS R23, [R10+0x248] ;  /* 0x000248000a177984 */ /* 0x000f620000000800 */
[----:B------:R-:W-:-:S03]  /*2ba0*/  @!P0 FADD.FTZ R29, R12, R29 ;  /* 0x0000001d0c1d8221 */ /* 0x000fc60000010000 */
        /* <DEDUP_REMOVED lines=34> */
.L_x_1456:
[----:B0-----:R-:W-:Y:S05]  /*2dd0*/  BSYNC B0 ;  /* 0x0000000000007941 */ /* 0x001fea0003800000 */
.L_x_1455:
        /* <DEDUP_REMOVED lines=29> */
.L_x_1477:
[----:B------:R-:W-:Y:S05]  /*2fb0*/  BSYNC B0 ;  /* 0x0000000000007941 */ /* 0x000fea0003800000 */
.L_x_1476:
        /* <DEDUP_REMOVED lines=23> */
        .weak           $__internal_21_$__cuda_sm70_warpsync
        .type           $__internal_21_$__cuda_sm70_warpsync,@function
        .size           $__internal_21_$__cuda_sm70_warpsync,(.L_x_3104 - $__internal_21_$__cuda_sm70_warpsync)
$__internal_21_$__cuda_sm70_warpsync:
[----:B------:R-:W-:Y:S01]  /*3130*/  MOV R17, 0x0 ;  /* 0x0000000000117802 */ /* 0x000fe20000000f00 */
[----:B------:R-:W-:Y:S04]  /*3140*/  WARPSYNC R13 ;  /* 0x0000000d00007348 */ /* 0x000fe80003800000 */
[----:B------:R-:W-:Y:S05]  /*3150*/  RET.REL.NODEC R16 `(_Z30group_norm_nhwc_bwd_sum_kernelI11Fp32IOFp16WLi168EEv26Group_norm_nhwc_bwd_params) ;  /* 0xffffcea010007950 */ /* 0x000fea0003c3ffff */
.L_x_1478:
        /* <DEDUP_REMOVED lines=10> */
.L_x_3104:


//--------------------- .text._Z30group_norm_nhwc_bwd_sum_kernelI11Fp32IOFp16WLi64EEv26Group_norm_nhwc_bwd_params --------------------------
	.section	.text._Z30group_norm_nhwc_bwd_sum_kernelI11Fp32IOFp16WLi64EEv26Group_norm_nhwc_bwd_params,"ax",@progbits
	.sectioninfo	@"SHI_REGISTERS=40"
	.align	128
        .global         _Z30group_norm_nhwc_bwd_sum_kernelI11Fp32IOFp16WLi64EEv26Group_norm_nhwc_bwd_params
        .type           _Z30group_norm_nhwc_bwd_sum_kernelI11Fp32IOFp16WLi64EEv26Group_norm_nhwc_bwd_params,@function
        .size           _Z30group_norm_nhwc_bwd_sum_kernelI11Fp32IOFp16WLi64EEv26Group_norm_nhwc_bwd_params,(.L_x_3105 - _Z30group_norm_nhwc_bwd_sum_kernelI11Fp32IOFp16WLi64EEv26Group_norm_nhwc_bwd_params)
        .other          _Z30group_norm_nhwc_bwd_sum_kernelI11Fp32IOFp16WLi64EEv26Group_norm_nhwc_bwd_params,@"STO_CUDA_ENTRY STV_DEFAULT"
_Z30group_norm_nhwc_bwd_sum_kernelI11Fp32IOFp16WLi64EEv26Group_norm_nhwc_bwd_params:
.text._Z30group_norm_nhwc_bwd_sum_kernelI11Fp32IOFp16WLi64EEv26Group_norm_nhwc_bwd_params:
        /* <DEDUP_REMOVED lines=67> */
.L_x_1480:
[----:B------:R-:W-:Y:S05]  /*0430*/  BSYNC B0 ;  /* 0x0000000000007941 */ /* 0x000fea0003800000 */
.L_x_1479:
        /* <DEDUP_REMOVED lines=104> */
.L_x_1482:
[----:B------:R-:W-:Y:S05]  /*0ac0*/  @!P1 BRA `(.L_x_1481) ;  /* 0x0000070000009947 */ /* 0x000fea0003800000 */
[----:B------:R-:W-:-:S04]  /*0ad0*/  UIADD3 UR4, UR4, 0x1, URZ ;  /* 0x0000000104047890 */ /* 0x000fc8000fffe03f */
[----:B------:R-:W-:-:S05]  /*0ae0*/  USHF.R.S32.HI UR7, URZ, 0x1f, UR4 ;  /* 0x0000001f3f077899 */ /* 0x000fca0008011404 */
.L_x_1483:
        /* <DEDUP_REMOVED lines=110> */
.L_x_1481:
        /* <DEDUP_REMOVED lines=20> */
.L_x_1490:
        /* <DEDUP_REMOVED lines=56> */
.L_x_1491:
        /* <DEDUP_REMOVED lines=17> */
.L_x_1485:
[----:B0-----:R-:W-:Y:S05]  /*17a0*/  BSYNC B0 ;  /* 0x0000000000007941 */ /* 0x001fea0003800000 */
.L_x_1484:
        /* <DEDUP_REMOVED lines=34> */
.L_x_1489:
[----:B------:R-:W-:Y:S05]  /*19d0*/  BSYNC B0 ;  /* 0x0000000000007941 */ /* 0x000fea0003800000 */
.L_x_1488:
        /* <DEDUP_REMOVED lines=23> */
.L_x_1486:
[----:B------:R-:W-:Y:S01]  /*1b50*/  HFMA2.MMA R11, -RZ, RZ, 0, 0 ;  /* 0x00000000ff0b7435 */ /* 0x000fe200000001ff */
[----:B------:R-:W-:Y:S01]  /*1b60*/  MOV R13, R5 ;  /* 0x00000005000d7202 */ /* 0x000fe20000000f00 */
[----:B------:R-:W-:Y:S01]  /*1b70*/  IMAD.MOV.U32 R12, RZ, RZ, 0x1 ;  /* 0x00000001ff0c7424 */ /* 0x000fe200078e00ff */
[----:B------:R-:W-:Y:S01]  /*1b80*/  MOV R6, 0x1bb0 ;  /* 0x00001bb000067802 */ /* 0x000fe20000000f00 */
[----:B------:R-:W-:-:S02]  /*1b90*/  IMAD.MOV.U32 R8, RZ, RZ, -0x1 ;  /* 0xffffffffff087424 */ /* 0x000fc400078e00ff */
[----:B------:R-:W-:Y:S05]  /*1ba0*/  CALL.REL.NOINC `($__internal_22_$__cuda_sm70_shflsync_up) ;  /* 0x000009a000007944 */ /* 0x000fea0003c00000 */
[----:B-1----:R-:W-:Y:S01]  /*1bb0*/  MOV R14, R8 ;  /* 0x00000008000e7202 */ /* 0x002fe20000000f00 */
[----:B0-----:R-:W-:Y:S05]  /*1bc0*/  BRA `(.L_x_1490) ;  /* 0xfffff74000007947 */ /* 0x001fea000383ffff */
.L_x_1487:
[----:B------:R-:W-:Y:S01]  /*1bd0*/  HFMA2.MMA R12, -RZ, RZ, 0, 5.9604644775390625e-08 ;  /* 0x00000001ff0c7435 */ /* 0x000fe200000001ff */
[----:B------:R-:W-:Y:S01]  /*1be0*/  IMAD.MOV.U32 R13, RZ, RZ, R2 ;  /* 0x000000ffff0d7224 */ /* 0x000fe200078e0002 */
[----:B------:R-:W-:Y:S01]  /*1bf0*/  MOV R8, 0xffffffff ;  /* 0xffffffff00087802 */ /* 0x000fe20000000f00 */
[----:B------:R-:W-:Y:S01]  /*1c00*/  IMAD.MOV.U32 R11, RZ, RZ, RZ ;  /* 0x000000ffff0b7224 */ /* 0x000fe200078e00ff */
[----:B------:R-:W-:-:S02]  /*1c10*/  MOV R6, 0x1c30 ;  /* 0x00001c3000067802 */ /* 0x000fc40000000f00 */
[----:B012---:R-:W-:Y:S05]  /*1c20*/  CALL.REL.NOINC `($__internal_22_$__cuda_sm70_shflsync_up) ;  /* 0x0000092000007944 */ /* 0x007fea0003c00000 */
[----:B0-----:R-:W-:Y:S01]  /*1c30*/  HFMA2.MMA R11, -RZ, RZ, 0, 0 ;  /* 0x00000000ff0b7435 */ /* 0x001fe200000001ff */
[----:B-1----:R-:W-:Y:S01]  /*1c40*/  IMAD.MOV.U32 R15, RZ, RZ, R8 ;  /* 0x000000ffff0f7224 */ /* 0x002fe200078e0008 */
[----:B------:R-:W-:Y:S01]  /*1c50*/  MOV R13, R3 ;  /* 0x00000003000d7202 */ /* 0x000fe20000000f00 */
[----:B------:R-:W-:Y:S01]  /*1c60*/  IMAD.MOV.U32 R12, RZ, RZ, 0x1 ;  /* 0x00000001ff0c7424 */ /* 0x000fe200078e00ff */
[----:B------:R-:W-:Y:S01]  /*1c70*/  MOV R6, 0x1ca0 ;  /* 0x00001ca000067802 */ /* 0x000fe20000000f00 */
[----:B------:R-:W-:-:S02]  /*1c80*/  IMAD.MOV.U32 R8, RZ, RZ, -0x1 ;  /* 0xffffffffff087424 */ /* 0x000fc400078e00ff */
[----:B------:R-:W-:Y:S05]  /*1c90*/  CALL.REL.NOINC `($__internal_22_$__cuda_sm70_shflsync_up) ;  /* 0x000008b000007944 */ /* 0x000fea0003c00000 */
        /* <DEDUP_REMOVED lines=15> */
[----:B------:R-:W-:Y:S05]  /*1d90*/  CALL.REL.NOINC `($__internal_22_$__cuda_sm70_shflsync_up) ;  /* 0x000007b000007944 */ /* 0x000fea0003c00000 */
[----:B0-----:R-:W-:Y:S01]  /*1da0*/  HFMA2.MMA R11, -RZ, RZ, 0, 0 ;  /* 0x00000000ff0b7435 */ /* 0x001fe200000001ff */
[----:B-1----:R-:W-:Y:S01]  /*1db0*/  IMAD.MOV.U32 R2, RZ, RZ, R8 ;  /* 0x000000ffff027224 */ /* 0x002fe200078e0008 */
[----:B------:R-:W-:Y:S01]  /*1dc0*/  MOV R13, R14 ;  /* 0x0000000e000d7202 */ /* 0x000fe20000000f00 */
[----:B------:R-:W-:Y:S01]  /*1dd0*/  IMAD.MOV.U32 R12, RZ, RZ, 0x2 ;  /* 0x00000002ff0c7424 */ /* 0x000fe200078e00ff */
[----:B------:R-:W-:Y:S01]  /*1de0*/  MOV R6, 0x1e10 ;  /* 0x00001e1000067802 */ /* 0x000fe20000000f00 */
[----:B------:R-:W-:Y:S02]  /*1df0*/  IMAD.MOV.U32 R8, RZ, RZ, -0x1 ;  /* 0xffffffffff087424 */ /* 0x000fe400078e00ff */
[----:B------:R-:W-:Y:S05]  /*1e00*/  CALL.REL.NOINC `($__internal_22_$__cuda_sm70_shflsync_up) ;  /* 0x0000074000007944 */ /* 0x000fea0003c00000 */
[----:B0-----:R-:W-:Y:S01]  /*1e10*/  HFMA2.MMA R12, -RZ, RZ, 0, 1.1920928955078125e-07 ;  /* 0x00000002ff0c7435 */ /* 0x001fe200000001ff */
[----:B-1----:R-:W-:Y:S01]  /*1e20*/  MOV R3, R8 ;  /* 0x0000000800037202 */ /* 0x002fe20000000f00 */
[----:B------:R-:W-:Y:S01]  /*1e30*/  IMAD.MOV.U32 R13, RZ, RZ, R5 ;  /* 0x000000ffff0d7224 */ /* 0x000fe200078e0005 */
[----:B------:R-:W-:Y:S01]  /*1e40*/  MOV R8, 0xffffffff ;  /* 0xffffffff00087802 */ /* 0x000fe20000000f00 */
[----:B------:R-:W-:Y:S01]  /*1e50*/  IMAD.MOV.U32 R11, RZ, RZ, RZ ;  /* 0x000000ffff0b7224 */ /* 0x000fe200078e00ff */
[----:B------:R-:W-:-:S02]  /*1e60*/  MOV R6, 0x1e80 ;  /* 0x00001e8000067802 */ /* 0x000fc40000000f00 */
[----:B------:R-:W-:Y:S05]  /*1e70*/  CALL.REL.NOINC `($__internal_22_$__cuda_sm70_shflsync_up) ;  /* 0x000006d000007944 */ /* 0x000fea0003c00000 */
        /* <DEDUP_REMOVED lines=12> */
[----:B------:R-:W-:Y:S05]  /*1f40*/  CALL.REL.NOINC `($__internal_22_$__cuda_sm70_shflsync_up) ;  /* 0x0000060000007944 */ /* 0x000fea0003c00000 */
[----:B0-----:R-:W-:Y:S01]  /*1f50*/  HFMA2.MMA R12, -RZ, RZ, 0, 2.384185791015625e-07 ;  /* 0x00000004ff0c7435 */ /* 0x001fe200000001ff */
[----:B-1----:R-:W-:Y:S01]  /*1f60*/  MOV R2, R8 ;  /* 0x0000000800027202 */ /* 0x002fe20000000f00 */
[----:B------:R-:W-:Y:S01]  /*1f70*/  IMAD.MOV.U32 R13, RZ, RZ, R14 ;  /* 0x000000ffff0d7224 */ /* 0x000fe200078e000e */
[----:B------:R-:W-:Y:S01]  /*1f80*/  MOV R8, 0xffffffff ;  /* 0xffffffff00087802 */ /* 0x000fe20000000f00 */
[----:B------:R-:W-:Y:S01]  /*1f90*/  IMAD.MOV.U32 R11, RZ, RZ, RZ ;  /* 0x000000ffff0b7224 */ /* 0x000fe200078e00ff */
[----:B------:R-:W-:-:S02]  /*1fa0*/  MOV R6, 0x1fc0 ;  /* 0x00001fc000067802 */ /* 0x000fc40000000f00 */
[----:B------:R-:W-:Y:S05]  /*1fb0*/  CALL.REL.NOINC `($__internal_22_$__cuda_sm70_shflsync_up) ;  /* 0x0000059000007944 */ /* 0x000fea0003c00000 */
[----:B0-----:R-:W-:Y:S01]  /*1fc0*/  HFMA2.MMA R11, -RZ, RZ, 0, 0 ;  /* 0x00000000ff0b7435 */ /* 0x001fe200000001ff */
[----:B-1----:R-:W-:Y:S01]  /*1fd0*/  IMAD.MOV.U32 R3, RZ, RZ, R8 ;  /* 0x000000ffff037224 */ /* 0x002fe200078e0008 */
[----:B------:R-:W-:Y:S01]  /*1fe0*/  MOV R13, R5 ;  /* 0x00000005000d7202 */ /* 0x000fe20000000f00 */
[----:B------:R-:W-:Y:S01]  /*1ff0*/  IMAD.MOV.U32 R12, RZ, RZ, 0x4 ;  /* 0x00000004ff0c7424 */ /* 0x000fe200078e00ff */
[----:B------:R-:W-:Y:S01]  /*2000*/  MOV R6, 0x2030 ;  /* 0x0000203000067802 */ /* 0x000fe20000000f00 */
[----:B------:R-:W-:-:S02]  /*2010*/  IMAD.MOV.U32 R8, RZ, RZ, -0x1 ;  /* 0xffffffffff087424 */ /* 0x000fc400078e00ff */
[----:B------:R-:W-:Y:S05]  /*2020*/  CALL.REL.NOINC `($__internal_22_$__cuda_sm70_shflsync_up) ;  /* 0x0000052000007944 */ /* 0x000fea0003c00000 */
        /* <DEDUP_REMOVED lines=20> */
[----:B0-----:R-:W-:Y:S01]  /*2170*/  HFMA2.MMA R12, -RZ, RZ, 0, 4.76837158203125e-07 ;  /* 0x00000008ff0c7435 */ /* 0x001fe200000001ff */
        /* <DEDUP_REMOVED lines=19> */
[----:B0-----:R-:W-:Y:S01]  /*22b0*/  HFMA2.MMA R12, -RZ, RZ, 0, 9.5367431640625e-07 ;  /* 0x00000010ff0c7435 */ /* 0x001fe200000001ff */
        /* <DEDUP_REMOVED lines=25> */
[----:B------:R-:W-:Y:S05]  /*2450*/  CALL.REL.NOINC `($__internal_22_$__cuda_sm70_shflsync_up) ;  /* 0x000000f000007944 */ /* 0x000fea0003c00000 */
[----:B0-----:R-:W-:Y:S01]  /*2460*/  HFMA2.MMA R11, -RZ, RZ, 0, 0 ;  /* 0x00000000ff0b7435 */ /* 0x001fe200000001ff */
[----:B-1----:R-:W-:Y:S01]  /*2470*/  MOV R2, R8 ;  /* 0x0000000800027202 */ /* 0x002fe20000000f00 */
[----:B------:R-:W-:Y:S01]  /*2480*/  IMAD.MOV.U32 R12, RZ, RZ, 0x1 ;  /* 0x00000001ff0c7424 */ /* 0x000fe200078e00ff */
[----:B------:R-:W-:Y:S02]  /*2490*/  MOV R13, R14 ;  /* 0x0000000e000d7202 */ /* 0x000fe40000000f00 */
[----:B------:R-:W-:-:S02]  /*24a0*/  MOV R8, 0xffffffff ;  /* 0xffffffff00087802 */ /* 0x000fc40000000f00 */
[----:B------:R-:W-:Y:S02]  /*24b0*/  MOV R6, 0x24d0 ;  /* 0x000024d000067802 */ /* 0x000fe40000000f00 */
[----:B------:R-:W-:Y:S05]  /*24c0*/  CALL.REL.NOINC `($__internal_22_$__cuda_sm70_shflsync_up) ;  /* 0x0000008000007944 */ /* 0x000fea0003c00000 */
[----:B0-----:R-:W-:Y:S01]  /*24d0*/  HFMA2.MMA R12, -RZ, RZ, 0, 5.9604644775390625e-08 ;  /* 0x00000001ff0c7435 */ /* 0x001fe200000001ff */
[----:B-1----:R-:W-:Y:S01]  /*24e0*/  IMAD.MOV.U32 R3, RZ, RZ, R8 ;  /* 0x000000ffff037224 */ /* 0x002fe200078e0008 */
[----:B------:R-:W-:Y:S01]  /*24f0*/  MOV R13, R5 ;  /* 0x00000005000d7202 */ /* 0x000fe20000000f00 */
[----:B------:R-:W-:Y:S01]  /*2500*/  IMAD.MOV.U32 R11, RZ, RZ, RZ ;  /* 0x000000ffff0b7224 */ /* 0x000fe200078e00ff */
[----:B------:R-:W-:Y:S02]  /*2510*/  MOV R8, 0xffffffff ;  /* 0xffffffff00087802 */ /* 0x000fe40000000f00 */
[----:B------:R-:W-:Y:S02]  /*2520*/  MOV R6, 0x2540 ;  /* 0x0000254000067802 */ /* 0x000fe40000000f00 */
[----:B------:R-:W-:Y:S05]  /*2530*/  CALL.REL.NOINC `($__internal_22_$__cuda_sm70_shflsync_up) ;  /* 0x0000001000007944 */ /* 0x000fea0003c00000 */
[----:B01----:R-:W-:Y:S05]  /*2540*/  BRA `(.L_x_1491) ;  /* 0xfffff14000007947 */ /* 0x003fea000383ffff */
        .weak           $__internal_22_$__cuda_sm70_shflsync_up
        .type           $__internal_22_$__cuda_sm70_shflsync_up,@function
        .size           $__internal_22_$__cuda_sm70_shflsync_up,(.L_x_3105 - $__internal_22_$__cuda_sm70_shflsync_up)
$__internal_22_$__cuda_sm70_shflsync_up:
[----:B------:R-:W-:Y:S01]  /*2550*/  HFMA2.MMA R7, -RZ, RZ, 0, 0 ;  /* 0x00000000ff077435 */ /* 0x000fe200000001ff */
[----:B------:R-:W-:Y:S04]  /*2560*/  WARPSYNC R8 ;  /* 0x0000000800007348 */ /* 0x000fe80003800000 */
[----:B------:R0:W1:Y:S01]  /*2570*/  SHFL.UP PT, R8, R13, R12, R11 ;  /* 0x0400000c0d087389 */ /* 0x00006200000e000b */
[----:B------:R-:W-:Y:S05]  /*2580*/  RET.REL.NODEC R6 `(_Z30group_norm_nhwc_bwd_sum_kernelI11Fp32IOFp16WLi64EEv26Group_norm_nhwc_bwd_params) ;  /* 0xffffda7006007950 */ /* 0x000fea0003c3ffff */
.L_x_1492:
        /* <DEDUP_REMOVED lines=15> */
.L_x_3105:


//--------------------- .text._Z30group_norm_nhwc_bwd_sum_kernelI11Fp32IOFp16WLi128EEv26Group_norm_nhwc_bwd_params --------------------------
	.section	.text._Z30group_norm_nhwc_bwd_sum_kernelI11Fp32IOFp16WLi128EEv26Group_norm_nhwc_bwd_params,"ax",@progbits
	.sectioninfo	@"SHI_REGISTERS=40"
	.align	128
        .global         _Z30group_norm_nhwc_bwd_sum_kernelI11Fp32IOFp16WLi128EEv26Group_norm_nhwc_bwd_params
        .type           _Z30group_norm_nhwc_bwd_sum_kernelI11Fp32IOFp16WLi128EEv26Group_norm_nhwc_bwd_params,@function
        .size           _Z30group_norm_nhwc_bwd_sum_kernelI11Fp32IOFp16WLi128EEv26Group_norm_nhwc_bwd_params,(.L_x_3106 - _Z30group_norm_nhwc_bwd_sum_kernelI11Fp32IOFp16WLi128EEv26Group_norm_nhwc_bwd_params)
        .other          _Z30group_norm_nhwc_bwd_sum_kernelI11Fp32IOFp16WLi128EEv26Group_norm_nhwc_bwd_params,@"STO_CUDA_ENTRY STV_DEFAULT"
_Z30group_norm_nhwc_bwd_sum_kernelI11Fp32IOFp16WLi128EEv26Group_norm_nhwc_bwd_params:
.text._Z30group_norm_nhwc_bwd_sum_kernelI11Fp32IOFp16WLi128EEv26Group_norm_nhwc_bwd_params:
        /* <DEDUP_REMOVED lines=93> */
[----:B--2---:R-:W-:-:S02]  /*05d0*/  HADD2.F32 R8, -RZ, R8.H0_H0 ;  /* 0x20000008ff087230 */ /* 0x004fc40000004100 */
[----:B---3--:R-:W-:Y:S02]  /*05e0*/  HADD2.F32 R10, -RZ, R10.H0_H0 ;  /* 0x2000000aff0a7230 */ /* 0x008fe40000004100 */
[----:B----4-:R-:W-:Y:S02]  /*05f0*/  @P1 HADD2.F32 R35, -RZ, R4.H0_H0 ;  /* 0x20000004ff231230 */ /* 0x010fe40000004100 */
[----:B-----5:R-:W-:Y:S02]  /*0600*/  @P1 HADD2.F32 R29, -RZ, R3.H0_H0 ;  /* 0x20000003ff1d1230 */ /* 0x020fe40000004100 */
.L_x_1494:
[----:B------:R-:W-:Y:S05]  /*0610*/  BSYNC B0 ;  /* 0x0000000000007941 */ /* 0x000fea0003800000 */
.L_x_1493:
        /* <DEDUP_REMOVED lines=71> */
.L_x_1497:
[----:B------:R-:W-:Y:S05]  /*0a90*/  @!P2 BRA `(.L_x_1495) ;  /* 0x000012100000a947 */ /* 0x000fea0003800000 */
[----:B------:R-:W-:-:S04]  /*0aa0*/  IADD3 R34, R32, 0x1, RZ ;  /* 0x0000000120227810 */ /* 0x000fc80007ffe0ff */
[----:B------:R-:W-:Y:S02]  /*0ab0*/  SHF.R.S32.HI R36, RZ, 0x1f, R34 ;  /* 0x0000001fff247819 */ /* 0x000fe40000011422 */
.L_x_1498:
        /* <DEDUP_REMOVED lines=104> */
.L_x_1496:
        /* <DEDUP_REMOVED lines=12> */
.L_x_1500:
        /* <DEDUP_REMOVED lines=35> */
[----:B------:R-:W-:Y:S02]  /*1430*/  MOV R32, R25 ;  /* 0x0000001900207202 */ /* 0x000fe40000000f00 */
.L_x_1499:
[----:B------:R-:W-:-:S13]  /*1440*/  ISETP.GE.U32.AND P0, PT, R29, 0x3, PT ;  /* 0x000000031d00780c */ /* 0x000fda0003f06070 */
[----:B------:R-:W-:Y:S05]  /*1450*/  @!P0 BRA `(.L_x_1495) ;  /* 0x0000085000008947 */ /* 0x000fea0003800000 */
[----:B------:R-:W-:Y:S02]  /*1460*/  ISETP.GE.U32.AND P0, PT, R18, c[0x0][0x1d8], PT ;  /* 0x0000760012007a0c */ /* 0x000fe40003f06070 */
[----:B------:R-:W-:Y:S02]  /*1470*/  SHF.R.S32.HI R29, RZ, 0x1f, R32 ;  /* 0x0000001fff1d7819 */ /* 0x000fe40000011420 */
[----:B------:R-:W-:-:S13]  /*1480*/  ISETP.GE.AND.EX P0, PT, R19, c[0x0][0x1dc], PT, P0 ;  /* 0x0000770013007a0c */ /* 0x000fda0003f06300 */
.L_x_1501:
        /* <DEDUP_REMOVED lines=130> */
.L_x_1495:
        /* <DEDUP_REMOVED lines=37> */
.L_x_1508:
        /* <DEDUP_REMOVED lines=56> */
.L_x_1509:
        /* <DEDUP_REMOVED lines=43> */
.L_x_1503:
[----:B0-----:R-:W-:Y:S05]  /*2530*/  BSYNC B0 ;  /* 0x0000000000007941 */ /* 0x001fea0003800000 */
.L_x_1502:
        /* <DEDUP_REMOVED lines=35> */
.L_x_1507:
[----:B------:R-:W-:Y:S05]  /*2770*/  BSYNC B0 ;  /* 0x0000000000007941 */ /* 0x000fea0003800000 */
.L_x_1506:
        /* <DEDUP_REMOVED lines=23> */
.L_x_1504:
[----:B------:R-:W-:Y:S01]  /*28f0*/  HFMA2.MMA R12, -RZ, RZ, 0, 0 ;  /* 0x00000000ff0c7435 */ /* 0x000fe200000001ff */
[----:B------:R-:W-:Y:S01]  /*2900*/  IMAD.MOV.U32 R15, RZ, RZ, R8 ;  /* 0x000000ffff0f7224 */ /* 0x000fe200078e0008 */
[----:B------:R-:W-:Y:S01]  /*2910*/  MOV R14, 0x1 ;  /* 0x00000001000e7802 */ /* 0x000fe20000000f00 */
[----:B------:R-:W-:Y:S01]  /*2920*/  IMAD.MOV.U32 R13, RZ, RZ, -0x1 ;  /* 0xffffffffff0d7424 */ /* 0x000fe200078e00ff */
[----:B------:R-:W-:-:S02]  /*2930*/  MOV R10, 0x2950 ;  /* 0x00002950000a7802 */ /* 0x000fc40000000f00 */
[----:B------:R-:W-:Y:S05]  /*2940*/  CALL.REL.NOINC `($__internal_23_$__cuda_sm70_shflsync_up) ;  /* 0x000009a000007944 */ /* 0x000fea0003c00000 */
[----:B-1----:R-:W-:Y:S01]  /*2950*/  MOV R17, R13 ;  /* 0x0000000d00117202 */ /* 0x002fe20000000f00 */
[----:B0-----:R-:W-:Y:S05]  /*2960*/  BRA `(.L_x_1508) ;  /* 0xfffff59000007947 */ /* 0x001fea000383ffff */
.L_x_1505:
[----:B------:R-:W-:Y:S01]  /*2970*/  HFMA2.MMA R12, -RZ, RZ, 0, 0 ;  /* 0x00000000ff0c7435 */ /* 0x000fe200000001ff */
[----:B------:R-:W-:Y:S01]  /*2980*/  MOV R15, R4 ;  /* 0x00000004000f7202 */ /* 0x000fe20000000f00 */
[----:B------:R-:W-:Y:S01]  /*2990*/  IMAD.MOV.U32 R14, RZ, RZ, 0x1 ;  /* 0x00000001ff0e7424 */ /* 0x000fe200078e00ff */
[----:B------:R-:W-:-:S02]  /*29a0*/  MOV R13, 0xffffffff ;  /* 0xffffffff000d7802 */ /* 0x000fc40000000f00 */
[----:B------:R-:W-:Y:S02]  /*29b0*/  MOV R10, 0x29d0 ;  /* 0x000029d0000a7802 */ /* 0x000fe40000000f00 */
[----:B012---:R-:W-:Y:S05]  /*29c0*/  CALL.REL.NOINC `($__internal_23_$__cuda_sm70_shflsync_up) ;  /* 0x0000092000007944 */ /* 0x007fea0003c00000 */
[----:B0-----:R-:W-:Y:S01]  /*29d0*/  HFMA2.MMA R14, -RZ, RZ, 0, 5.9604644775390625e-08 ;  /* 0x00000001ff0e7435 */ /* 0x001fe200000001ff */
[----:B-1----:R-:W-:Y:S01]  /*29e0*/  IMAD.MOV.U32 R19, RZ, RZ, R13 ;  /* 0x000000ffff137224 */ /* 0x002fe200078e000d */
[----:B------:R-:W-:Y:S01]  /*29f0*/  MOV R15, R2 ;  /* 0x00000002000f7202 */ /* 0x000fe20000000f00 */
[----:B------:R-:W-:Y:S01]  /*2a00*/  IMAD.MOV.U32 R12, RZ, RZ, RZ ;  /* 0x000000ffff0c7224 */ /* 0x000fe200078e00ff */
[----:B------:R-:W-:Y:S02]  /*2a10*/  MOV R13, 0xffffffff ;  /* 0xffffffff000d7802 */ /* 0x000fe40000000f00 */
[----:B------:R-:W-:Y:S02]  /*2a20*/  MOV R10, 0x2a40 ;  /* 0x00002a40000a7802 */ /* 0x000fe40000000f00 */
[----:B------:R-:W-:Y:S05]  /*2a30*/  CALL.REL.NOINC `($__internal_23_$__cuda_sm70_shflsync_up) ;  /* 0x000008b000007944 */ /* 0x000fea0003c00000 */
        /* <DEDUP_REMOVED lines=15> */
[----:B------:R-:W-:Y:S05]  /*2b30*/  CALL.REL.NOINC `($__internal_23_$__cuda_sm70_shflsync_up) ;  /* 0x000007b000007944 */ /* 0x000fea0003c00000 */
[----:B0-----:R-:W-:Y:S01]  /*2b40*/  HFMA2.MMA R12, -RZ, RZ, 0, 0 ;  /* 0x00000000ff0c7435 */ /* 0x001fe200000001ff */
[----:B-1----:R-:W-:Y:S01]  /*2b50*/  MOV R2, R13 ;  /* 0x0000000d00027202 */ /* 0x002fe20000000f00 */
[----:B------:R-:W-:Y:S01]  /*2b60*/  IMAD.MOV.U32 R14, RZ, RZ, 0x2 ;  /* 0x00000002ff0e7424 */ /* 0x000fe200078e00ff */
[----:B------:R-:W-:-:S02]  /*2b70*/  MOV R15, R17 ;  /* 0x00000011000f7202 */ /* 0x000fc40000000f00 */
[----:B------:R-:W-:Y:S02]  /*2b80*/  MOV R13, 0xffffffff ;  /* 0xffffffff000d7802 */ /* 0x000fe40000000f00 */
[----:B------:R-:W-:Y:S02]  /*2b90*/  MOV R10, 0x2bb0 ;  /* 0x00002bb0000a7802 */ /* 0x000fe40000000f00 */
[----:B------:R-:W-:Y:S05]  /*2ba0*/  CALL.REL.NOINC `($__internal_23_$__cuda_sm70_shflsync_up) ;  /* 0x0000074000007944 */ /* 0x000fea0003c00000 */
[----:B0-----:R-:W-:Y:S01]  /*2bb0*/  HFMA2.MMA R14, -RZ, RZ, 0, 1.1920928955078125e-07 ;  /* 0x00000002ff0e7435 */ /* 0x001fe200000001ff */
[----:B-1----:R-:W-:Y:S01]  /*2bc0*/  IMAD.MOV.U32 R4, RZ, RZ, R13 ;  /* 0x000000ffff047224 */ /* 0x002fe200078e000d */
[----:B------:R-:W-:Y:S01]  /*2bd0*/  MOV R15, R8 ;  /* 0x00000008000f7202 */ /* 0x000fe20000000f00 */
[----:B------:R-:W-:Y:S01]  /*2be0*/  IMAD.MOV.U32 R12, RZ, RZ, RZ ;  /* 0x000000ffff0c7224 */ /* 0x000fe200078e00ff */
[----:B------:R-:W-:Y:S02]  /*2bf0*/  MOV R13, 0xffffffff ;  /* 0xffffffff000d7802 */ /* 0x000fe40000000f00 */
[----:B------:R-:W-:Y:S02]  /*2c00*/  MOV R10, 0x2c20 ;  /* 0x00002c20000a7802 */ /* 0x000fe40000000f00 */
[----:B------:R-:W-:Y:S05]  /*2c10*/  CALL.REL.NOINC `($__internal_23_$__cuda_sm70_shflsync_up) ;  /* 0x000006d000007944 */ /* 0x000fea0003c00000 */
        /* <DEDUP_REMOVED lines=12> */
[----:B------:R-:W-:Y:S05]  /*2ce0*/  CALL.REL.NOINC `($__internal_23_$__cuda_sm70_shflsync_up) ;  /* 0x0000060000007944 */ /* 0x000fea0003c00000 */
[----:B0-----:R-:W-:Y:S01]  /*2cf0*/  HFMA2.MMA R12, -RZ, RZ, 0, 0 ;  /* 0x00000000ff0c7435 */ /* 0x001fe200000001ff */
[----:B-1----:R-:W-:Y:S01]  /*2d00*/  MOV R2, R13 ;  /* 0x0000000d00027202 */ /* 0x002fe20000000f00 */
[----:B------:R-:W-:Y:S01]  /*2d10*/  IMAD.MOV.U32 R14, RZ, RZ, 0x4 ;  /* 0x00000004ff0e7424 */ /* 0x000fe200078e00ff */
[----:B------:R-:W-:Y:S02]  /*2d20*/  MOV R15, R17 ;  /* 0x00000011000f7202 */ /* 0x000fe40000000f00 */
[----:B------:R-:W-:-:S02]  /*2d30*/  MOV R13, 0xffffffff ;  /* 0xffffffff000d7802 */ /* 0x000fc40000000f00 */
[----:B------:R-:W-:Y:S02]  /*2d40*/  MOV R10, 0x2d60 ;  /* 0x00002d60000a7802 */ /* 0x000fe40000000f00 */
[----:B------:R-:W-:Y:S05]  /*2d50*/  CALL.REL.NOINC `($__internal_23_$__cuda_sm70_shflsync_up) ;  /* 0x0000059000007944 */ /* 0x000fea0003c00000 */
[----:B0-----:R-:W-:Y:S01]  /*2d60*/  HFMA2.MMA R14, -RZ, RZ, 0, 2.384185791015625e-07 ;  /* 0x00000004ff0e7435 */ /* 0x001fe200000001ff */
        /* <DEDUP_REMOVED lines=26> */
[----:B0-----:R-:W-:Y:S01]  /*2f10*/  HFMA2.MMA R14, -RZ, RZ, 0, 4.76837158203125e-07 ;  /* 0x00000008ff0e7435 */ /* 0x001fe200000001ff */
        /* <DEDUP_REMOVED lines=26> */
[----:B0-----:R-:W-:Y:S01]  /*30c0*/  HFMA2.MMA R14, -RZ, RZ, 0, 9.5367431640625e-07 ;  /* 0x00000010ff0e7435 */ /* 0x001fe200000001ff */
[----:B-1----:R-:W-:Y:S01]  /*30d0*/  IMAD.MOV.U32 R4, RZ, RZ, R13 ;  /* 0x000000ffff047224 */ /* 0x002fe200078e000d */
[----:B------:R-:W-:Y:S01]  /*30e0*/  MOV R15, R8 ;  /* 0x00000008000f7202 */ /* 0x000fe20000000f00 */
[----:B------:R-:W-:Y:S01]  /*30f0*/  IMAD.MOV.U32 R12, RZ, RZ, RZ ;  /* 0x000000ffff0c7224 */ /* 0x000fe200078e00ff */
[----:B------:R-:W-:Y:S02]  /*3100*/  MOV R13, 0xffffffff ;  /* 0xffffffff000d7802 */ /* 0x000fe40000000f00 */
[----:B------:R-:W-:Y:S02]  /*3110*/  MOV R10, 0x3130 ;  /* 0x00003130000a7802 */ /* 0x000fe40000000f00 */
[----:B------:R-:W-:Y:S05]  /*3120*/  CALL.REL.NOINC `($__internal_23_$__cuda_sm70_shflsync_up) ;  /* 0x000001c000007944 */ /* 0x000fea0003c00000 */
        /* <DEDUP_REMOVED lines=20> */
[----:B0-----:R-:W-:Y:S01]  /*3270*/  HFMA2.MMA R14, -RZ, RZ, 0, 5.9604644775390625e-08 ;  /* 0x00000001ff0e7435 */ /* 0x001fe200000001ff */
[----:B-1----:R-:W-:Y:S01]  /*3280*/  IMAD.MOV.U32 R4, RZ, RZ, R13 ;  /* 0x000000ffff047224 */ /* 0x002fe200078e000d */
[----:B------:R-:W-:Y:S01]  /*3290*/  MOV R15, R8 ;  /* 0x00000008000f7202 */ /* 0x000fe20000000f00 */
[----:B------:R-:W-:Y:S01]  /*32a0*/  IMAD.MOV.U32 R12, RZ, RZ, RZ ;  /* 0x000000ffff0c7224 */ /* 0x000fe200078e00ff */
[----:B------:R-:W-:Y:S02]  /*32b0*/  MOV R13, 0xffffffff ;  /* 0xffffffff000d7802 */ /* 0x000fe40000000f00 */
[----:B------:R-:W-:Y:S02]  /*32c0*/  MOV R10, 0x32e0 ;  /* 0x000032e0000a7802 */ /* 0x000fe40000000f00 */
[----:B------:R-:W-:Y:S05]  /*32d0*/  CALL.REL.NOINC `($__internal_23_$__cuda_sm70_shflsync_up) ;  /* 0x0000001000007944 */ /* 0x000fea0003c00000 */
[----:B01----:R-:W-:Y:S05]  /*32e0*/  BRA `(.L_x_1509) ;  /* 0xffffef9000007947 */ /* 0x003fea000383ffff */
        .weak           $__internal_23_$__cuda_sm70_shflsync_up
        .type           $__internal_23_$__cuda_sm70_shflsync_up,@function
        .size           $__internal_23_$__cuda_sm70_shflsync_up,(.L_x_3106 - $__internal_23_$__cuda_sm70_shflsync_up)
$__internal_23_$__cuda_sm70_shflsync_up:
[----:B------:R-:W-:Y:S01]  /*32f0*/  HFMA2.MMA R11, -RZ, RZ, 0, 0 ;  /* 0x00000000ff0b7435 */ /* 0x000fe200000001ff */
[----:B------:R-:W-:Y:S04]  /*3300*/  WARPSYNC R13 ;  /* 0x0000000d00007348 */ /* 0x000fe80003800000 */
[----:B------:R0:W1:Y:S01]  /*3310*/  SHFL.UP PT, R13, R15, R14, R12 ;  /* 0x0400000e0f0d7389 */ /* 0x00006200000e000c */
[----:B------:R-:W-:Y:S05]  /*3320*/  RET.REL.NODEC R10 `(_Z30group_norm_nhwc_bwd_sum_kernelI11Fp32IOFp16WLi128EEv26Group_norm_nhwc_bwd_params) ;  /* 0xffffccd00a007950 */ /* 0x000fea0003c3ffff */
.L_x_1510:
        /* <DEDUP_REMOVED lines=13> */
.L_x_3106:


//--------------------- .text._Z30group_norm_nhwc_bwd_sum_kernelI11Fp32IOFp16WLi192EEv26Group_norm_nhwc_bwd_params --------------------------
	.section	.text._Z30group_norm_nhwc_bwd_sum_kernelI11Fp32IOFp16WLi192EEv26Group_norm_nhwc_bwd_params,"ax",@progbits
	.sectioninfo	@"SHI_REGISTERS=40"
	.align	128
        .global         _Z30group_norm_nhwc_bwd_sum_kernelI11Fp32IOFp16WLi192EEv26Group_norm_nhwc_bwd_params
        .type           _Z30group_norm_nhwc_bwd_sum_kernelI11Fp32IOFp16WLi192EEv26Group_norm_nhwc_bwd_params,@function
        .size           _Z30group_norm_nhwc_bwd_sum_kernelI11Fp32IOFp16WLi192EEv26Group_norm_nhwc_bwd_params,(.L_x_3107 - _Z30group_norm_nhwc_bwd_sum_kernelI11Fp32IOFp16WLi192EEv26Group_norm_nhwc_bwd_params)
        .other          _Z30group_norm_nhwc_bwd_sum_kernelI11Fp32IOFp16WLi192EEv26Group_norm_nhwc_bwd_params,@"STO_CUDA_ENTRY STV_DEFAULT"
_Z30group_norm_nhwc_bwd_sum_kernelI11Fp32IOFp16WLi192EEv26Group_norm_nhwc_bwd_params:
.text._Z30group_norm_nhwc_bwd_sum_kernelI11Fp32IOFp16WLi192EEv26Group_norm_nhwc_bwd_params:
        /* <DEDUP_REMOVED lines=97> */
.L_x_1512:
[----:B------:R-:W-:Y:S05]  /*0610*/  BSYNC B0 ;  /* 0x0000000000007941 */ /* 0x000fea0003800000 */
.L_x_1511:
        /* <DEDUP_REMOVED lines=71> */
.L_x_1515:
[----:B------:R-:W-:Y:S05]  /*0a90*/  @!P2 BRA `(.L_x_1513) ;  /* 0x000012100000a947 */ /* 0x000fea0003800000 */
[----:B------:R-:W-:-:S04]  /*0aa0*/  IADD3 R34, R32, 0x1, RZ ;  /* 0x0000000120227810 */ /* 0x000fc80007ffe0ff */
[----:B------:R-:W-:Y:S02]  /*0ab0*/  SHF.R.S32.HI R36, RZ, 0x1f, R34 ;  /* 0x0000001fff247819 */ /* 0x000fe40000011422 */
.L_x_1516:
        /* <DEDUP_REMOVED lines=104> */
.L_x_1514:
[----:B------:R-:W-:Y:S01]  /*1140*/  LOP3.LUT P1, R14, R4, 0x3, RZ, 0xc0, !PT ;  /* 0x00000003040e7812 */ /* 0x000fe2000782c0ff */
[----:B------:R-:W-:Y:S01]  /*1150*/  IMAD.MOV.U32 R9, RZ, RZ, RZ ;  /* 0x000000ffff097224 */ /* 0x000fe200078e00ff */
[----:B------:R-:W-:Y:S01]  /*1160*/  IADD3 R29, -R3, R6, RZ ;  /* 0x00000006031d7210 */ /* 0x000fe20007ffe1ff */
[----:B------:R-:W-:Y:S01]  /*1170*/  HFMA2.MMA R3, -RZ, RZ, 0, 0 ;  /* 0x00000000ff037435 */ /* 0x000fe200000001ff */
[----:B------:R-:W-:Y:S01]  /*1180*/  CS2R R4, SRZ ;  /* 0x0000000000047805 */ /* 0x000fe2000001ff00 */
[----:B------:R-:W-:-:S08]  /*1190*/  CS2R R6, SRZ ;  /* 0x0000000000067805 */ /* 0x000fd0000001ff00 */
[----:B------:R-:W-:Y:S05]  /*11a0*/  @!P1 BRA `(.L_x_1517) ;  /* 0x0000029000009947 */ /* 0x000fea0003800000 */
[----:B------:R-:W-:Y:S01]  /*11b0*/  MOV R32, R14 ;  /* 0x0000000e00207202 */ /* 0x000fe20000000f00 */
[----:B------:R-:W-:Y:S01]  /*11c0*/  CS2R R4, SRZ ;  /* 0x0000000000047805 */ /* 0x000fe2000001ff00 */
[----:B------:R-:W-:Y:S01]  /*11d0*/  MOV R3, RZ ;  /* 0x000000ff00037202 */ /* 0x000fe20000000f00 */
[----:B------:R-:W-:Y:S01]  /*11e0*/  CS2R R6, SRZ ;  /* 0x0000000000067805 */ /* 0x000fe2000001ff00 */
[----:B------:R-:W-:Y:S02]  /*11f0*/  IMAD.MOV.U32 R9, RZ, RZ, RZ ;  /* 0x000000ffff097224 */ /* 0x000fe400078e00ff */
.L_x_1518:
        /* <DEDUP_REMOVED lines=36> */
.L_x_1517:
[----:B------:R-:W-:-:S13]  /*1440*/  ISETP.GE.U32.AND P0, PT, R29, 0x3, PT ;  /* 0x000000031d00780c */ /* 0x000fda0003f06070 */
[----:B------:R-:W-:Y:S05]  /*1450*/  @!P0 BRA `(.L_x_1513) ;  /* 0x0000085000008947 */ /* 0x000fea0003800000 */
[----:B------:R-:W-:Y:S02]  /*1460*/  ISETP.GE.U32.AND P0, PT, R18, c[0x0][0x1d8], PT ;  /* 0x0000760012007a0c */ /* 0x000fe40003f06070 */
[----:B------:R-:W-:Y:S02]  /*1470*/  SHF.R.S32.HI R29, RZ, 0x1f, R32 ;  /* 0x0000001fff1d7819 */ /* 0x000fe40000011420 */
[----:B------:R-:W-:-:S13]  /*1480*/  ISETP.GE.AND.EX P0, PT, R19, c[0x0][0x1dc], PT, P0 ;  /* 0x0000770013007a0c */ /* 0x000fda0003f06300 */
.L_x_1519:
        /* <DEDUP_REMOVED lines=130> */
.L_x_1513:
        /* <DEDUP_REMOVED lines=51> */
.L_x_1526:
        /* <DEDUP_REMOVED lines=56> */
.L_x_1527:
        /* <DEDUP_REMOVED lines=63> */
.L_x_1521:
[----:B0-----:R-:W-:Y:S05]  /*2750*/  BSYNC B0 ;  /* 0x0000000000007941 */ /* 0x001fea0003800000 */
.L_x_1520:
        /* <DEDUP_REMOVED lines=33> */
.L_x_1525:
[----:B------:R-:W-:Y:S05]  /*2970*/  BSYNC B0 ;  /* 0x0000000000007941 */ /* 0x000fea0003800000 */
.L_x_1524:
        /* <DEDUP_REMOVED lines=23> */
.L_x_1522:
[----:B------:R-:W-:Y:S01]  /*2af0*/  HFMA2.MMA R14, -RZ, RZ, 0, 0 ;  /* 0x00000000ff0e7435 */ /* 0x000fe200000001ff */
[----:B------:R-:W-:Y:S01]  /*2b00*/  IMAD.MOV.U32 R16, RZ, RZ, R12 ;  /* 0x000000ffff107224 */ /* 0x000fe200078e000c */
[----:B------:R-:W-:Y:S01]  /*2b10*/  MOV R15, 0x1 ;  /* 0x00000001000f7802 */ /* 0x000fe20000000f00 */
[----:B------:R-:W-:Y:S01]  /*2b20*/  IMAD.MOV.U32 R13, RZ, RZ, -0x1 ;  /* 0xffffffffff0d7424 */ /* 0x000fe200078e00ff */
[----:B------:R-:W-:-:S02]  /*2b30*/  MOV R10, 0x2b50 ;  /* 0x00002b50000a7802 */ /* 0x000fc40000000f00 */
[----:B------:R-:W-:Y:S05]  /*2b40*/  CALL.REL.NOINC `($__internal_24_$__cuda_sm70_shflsync_up) ;  /* 0x000009a000007944 */ /* 0x000fea0003c00000 */
[----:B-1----:R-:W-:Y:S01]  /*2b50*/  MOV R17, R13 ;  /* 0x0000000d00117202 */ /* 0x002fe20000000f00 */
[----:B0-----:R-:W-:Y:S05]  /*2b60*/  BRA `(.L_x_1526) ;  /* 0xfffff47000007947 */ /* 0x001fea000383ffff */
.L_x_1523:
[----:B------:R-:W-:Y:S01]  /*2b70*/  HFMA2.MMA R14, -RZ, RZ, 0, 0 ;  /* 0x00000000ff0e7435 */ /* 0x000fe200000001ff */
[----:B------:R-:W-:Y:S01]  /*2b80*/  MOV R16, R8 ;  /* 0x0000000800107202 */ /* 0x000fe20000000f00 */
[----:B------:R-:W-:Y:S01]  /*2b90*/  IMAD.MOV.U32 R15, RZ, RZ, 0x1 ;  /* 0x00000001ff0f7424 */ /* 0x000fe200078e00ff */
[----:B------:R-:W-:-:S02]  /*2ba0*/  MOV R13, 0xffffffff ;  /* 0xffffffff000d7802 */ /* 0x000fc40000000f00 */
[----:B------:R-:W-:Y:S02]  /*2bb0*/  MOV R10, 0x2bd0 ;  /* 0x00002bd0000a7802 */ /* 0x000fe40000000f00 */
[----:B012---:R-:W-:Y:S05]  /*2bc0*/  CALL.REL.NOINC `($__internal_24_$__cuda_sm70_shflsync_up) ;  /* 0x0000092000007944 */ /* 0x007fea0003c00000 */
[----:B0-----:R-:W-:Y:S01]  /*2bd0*/  HFMA2.MMA R15, -RZ, RZ, 0, 5.9604644775390625e-08 ;  /* 0x00000001ff0f7435 */ /* 0x001fe200000001ff */
[----:B-1----:R-:W-:Y:S01]  /*2be0*/  IMAD.MOV.U32 R19, RZ, RZ, R13 ;  /* 0x000000ffff137224 */ /* 0x002fe200078e000d */
[----:B------:R-:W-:Y:S01]  /*2bf0*/  MOV R16, R4 ;  /* 0x0000000400107202 */ /* 0x000fe20000000f00 */
[----:B------:R-:W-:Y:S01]  /*2c00*/  IMAD.MOV.U32 R14, RZ, RZ, RZ ;  /* 0x000000ffff0e7224 */ /* 0x000fe200078e00ff */
[----:B------:R-:W-:Y:S02]  /*2c10*/  MOV R13, 0xffffffff ;  /* 0xffffffff000d7802 */ /* 0x000fe40000000f00 */
[----:B------:R-:W-:Y:S02]  /*2c20*/  MOV R10, 0x2c40 ;  /* 0x00002c40000a7802 */ /* 0x000fe40000000f00 */
[----:B------:R-:W-:Y:S05]  /*2c30*/  CALL.REL.NOINC `($__internal_24_$__cuda_sm70_shflsync_up) ;  /* 0x000008b000007944 */ /* 0x000fea0003c00000 */
        /* <DEDUP_REMOVED lines=15> */
[----:B------:R-:W-:Y:S05]  /*2d30*/  CALL.REL.NOINC `($__internal_24_$__cuda_sm70_shflsync_up) ;  /* 0x000007b000007944 */ /* 0x000fea0003c00000 */
[----:B0-----:R-:W-:Y:S01]  /*2d40*/  HFMA2.MMA R14, -RZ, RZ, 0, 0 ;  /* 0x00000000ff0e7435 */ /* 0x001fe200000001ff */
[----:B-1----:R-:W-:Y:S01]  /*2d50*/  MOV R4, R13 ;  /* 0x0000000d00047202 */ /* 0x002fe20000000f00 */
[----:B------:R-:W-:Y:S01]  /*2d60*/  IMAD.MOV.U32 R15, RZ, RZ, 0x2 ;  /* 0x00000002ff0f7424 */ /* 0x000fe200078e00ff */
[----:B------:R-:W-:-:S02]  /*2d70*/  MOV R16, R17 ;  /* 0x0000001100107202 */ /* 0x000fc40000000f00 */
[----:B------:R-:W-:Y:S02]  /*2d80*/  MOV R13, 0xffffffff ;  /* 0xffffffff000d7802 */ /* 0x000fe40000000f00 */
[----:B------:R-:W-:Y:S02]  /*2d90*/  MOV R10, 0x2db0 ;  /* 0x00002db0000a7802 */ /* 0x000fe40000000f00 */
[----:B------:R-:W-:Y:S05]  /*2da0*/  CALL.REL.NOINC `($__internal_24_$__cuda_sm70_shflsync_up) ;  /* 0x0000074000007944 */ /* 0x000fea0003c00000 */
[----:B0-----:R-:W-:Y:S01]  /*2db0*/  HFMA2.MMA R15, -RZ, RZ, 0, 1.1920928955078125e-07 ;  /* 0x00000002ff0f7435 */ /* 0x001fe200000001ff */
[----:B-1----:R-:W-:Y:S01]  /*2dc0*/  IMAD.MOV.U32 R8, RZ, RZ, R13 ;  /* 0x000000ffff087224 */ /* 0x002fe200078e000d */
[----:B------:R-:W-:Y:S01]  /*2dd0*/  MOV R16, R12 ;  /* 0x0000000c00107202 */ /* 0x000fe20000000f00 */
[----:B------:R-:W-:Y:S01]  /*2de0*/  IMAD.MOV.U32 R14, RZ, RZ, RZ ;  /* 0x000000ffff0e7224 */ /* 0x000fe200078e00ff */
[----:B------:R-:W-:Y:S02]  /*2df0*/  MOV R13, 0xffffffff ;  /* 0xffffffff000d7802 */ /* 0x000fe40000000f00 */
[----:B------:R-:W-:Y:S02]  /*2e00*/  MOV R10, 0x2e20 ;  /* 0x00002e20000a7802 */ /* 0x000fe40000000f00 */
[----:B------:R-:W-:Y:S05]  /*2e10*/  CALL.REL.NOINC `($__internal_24_$__cuda_sm70_shflsync_up) ;  /* 0x000006d000007944 */ /* 0x000fea0003c00000 */
        /* <DEDUP_REMOVED lines=12> */
[----:B------:R-:W-:Y:S05]  /*2ee0*/  CALL.REL.NOINC `($__internal_24_$__cuda_sm70_shflsync_up) ;  /* 0x0000060000007944 */ /* 0x000fea0003c00000 */
[----:B0-----:R-:W-:Y:S01]  /*2ef0*/  HFMA2.MMA R14, -RZ, RZ, 0, 0 ;  /* 0x00000000ff0e7435 */ /* 0x001fe200000001ff */
[----:B-1----:R-:W-:Y:S01]  /*2f00*/  MOV R4, R13 ;  /* 0x0000000d00047202 */ /* 0x002fe20000000f00 */
[----:B------:R-:W-:Y:S01]  /*2f10*/  IMAD.MOV.U32 R15, RZ, RZ, 0x4 ;  /* 0x00000004ff0f7424 */ /* 0x000fe200078e00ff */
[----:B------:R-:W-:Y:S02]  /*2f20*/  MOV R16, R17 ;  /* 0x0000001100107202 */ /* 0x000fe40000000f00 */
[----:B------:R-:W-:-:S02]  /*2f30*/  MOV R13, 0xffffffff ;  /* 0xffffffff000d7802 */ /* 0x000fc40000000f00 */
[----:B------:R-:W-:Y:S02]  /*2f40*/  MOV R10, 0x2f60 ;  /* 0x00002f60000a7802 */ /* 0x000fe40000000f00 */
[----:B------:R-:W-:Y:S05]  /*2f50*/  CALL.REL.NOINC `($__internal_24_$__cuda_sm70_shflsync_up) ;  /* 0x0000059000007944 */ /* 0x000fea0003c00000 */
[----:B0-----:R-:W-:Y:S01]  /*2f60*/  HFMA2.MMA R15, -RZ, RZ, 0, 2.384185791015625e-07 ;  /* 0x00000004ff0f7435 */ /* 0x001fe200000001ff */
        /* <DEDUP_REMOVED lines=26> */
[----:B0-----:R-:W-:Y:S01]  /*3110*/  HFMA2.MMA R15, -RZ, RZ, 0, 4.76837158203125e-07 ;  /* 0x00000008ff0f7435 */ /* 0x001fe200000001ff */
        /* <DEDUP_REMOVED lines=26> */
[----:B0-----:R-:W-:Y:S01]  /*32c0*/  HFMA2.MMA R15, -RZ, RZ, 0, 9.5367431640625e-07 ;  /* 0x00000010ff0f7435 */ /* 0x001fe200000001ff */
[----:B-1----:R-:W-:Y:S01]  /*32d0*/  IMAD.MOV.U32 R8, RZ, RZ, R13 ;  /* 0x000000ffff087224 */ /* 0x002fe200078e000d */
[----:B------:R-:W-:Y:S01]  /*32e0*/  MOV R16, R12 ;  /* 0x0000000c00107202 */ /* 0x000fe20000000f00 */
[----:B------:R-:W-:Y:S01]  /*32f0*/  IMAD.MOV.U32 R14, RZ, RZ, RZ ;  /* 0x000000ffff0e7224 */ /* 0x000fe200078e00ff */
[----:B------:R-:W-:Y:S02]  /*3300*/  MOV R13, 0xffffffff ;  /* 0xffffffff000d7802 */ /* 0x000fe40000000f00 */
[----:B------:R-:W-:Y:S02]  /*3310*/  MOV R10, 0x3330 ;  /* 0x00003330000a7802 */ /* 0x000fe40000000f00 */
[----:B------:R-:W-:Y:S05]  /*3320*/  CALL.REL.NOINC `($__internal_24_$__cuda_sm70_shflsync_up) ;  /* 0x000001c000007944 */ /* 0x000fea0003c00000 */
        /* <DEDUP_REMOVED lines=20> */
[----:B0-----:R-:W-:Y:S01]  /*3470*/  HFMA2.MMA R15, -RZ, RZ, 0, 5.9604644775390625e-08 ;  /* 0x00000001ff0f7435 */ /* 0x001fe200000001ff */
[----:B-1----:R-:W-:Y:S01]  /*3480*/  IMAD.MOV.U32 R4, RZ, RZ, R13 ;  /* 0x000000ffff047224 */ /* 0x002fe200078e000d */
[----:B------:R-:W-:Y:S01]  /*3490*/  MOV R16, R12 ;  /* 0x0000000c00107202 */ /* 0x000fe20000000f00 */
[----:B------:R-:W-:Y:S01]  /*34a0*/  IMAD.MOV.U32 R14, RZ, RZ, RZ ;  /* 0x000000ffff0e7224 */ /* 0x000fe200078e00ff */
[----:B------:R-:W-:Y:S02]  /*34b0*/  MOV R13, 0xffffffff ;  /* 0xffffffff000d7802 */ /* 0x000fe40000000f00 */
[----:B------:R-:W-:Y:S02]  /*34c0*/  MOV R10, 0x34e0 ;  /* 0x000034e0000a7802 */ /* 0x000fe40000000f00 */
[----:B------:R-:W-:Y:S05]  /*34d0*/  CALL.REL.NOINC `($__internal_24_$__cuda_sm70_shflsync_up) ;  /* 0x0000001000007944 */ /* 0x000fea0003c00000 */
[----:B01----:R-:W-:Y:S05]  /*34e0*/  BRA `(.L_x_1527) ;  /* 0xffffee7000007947 */ /* 0x003fea000383ffff */
        .weak           $__internal_24_$__cuda_sm70_shflsync_up
        .type           $__internal_24_$__cuda_sm70_shflsync_up,@function
        .size           $__internal_24_$__cuda_sm70_shflsync_up,(.L_x_3107 - $__internal_24_$__cuda_sm70_shflsync_up)
$__internal_24_$__cuda_sm70_shflsync_up:
[----:B------:R-:W-:Y:S01]  /*34f0*/  HFMA2.MMA R11, -RZ, RZ, 0, 0 ;  /* 0x00000000ff0b7435 */ /* 0x000fe200000001ff */
[----:B------:R-:W-:Y:S04]  /*3500*/  WARPSYNC R13 ;  /* 0x0000000d00007348 */ /* 0x000fe80003800000 */
[----:B------:R0:W1:Y:S01]  /*3510*/  SHFL.UP PT, R13, R16, R15, R14 ;  /* 0x0400000f100d7389 */ /* 0x00006200000e000e */
[----:B------:R-:W-:Y:S05]  /*3520*/  RET.REL.NODEC R10 `(_Z30group_norm_nhwc_bwd_sum_kernelI11Fp32IOFp16WLi192EEv26Group_norm_nhwc_bwd_params) ;  /* 0xffffcad00a007950 */ /* 0x000fea0003c3ffff */
.L_x_1528:
        /* <DEDUP_REMOVED lines=13> */
.L_x_3107:


//--------------------- .text._Z30group_norm_nhwc_bwd_sum_kernelI11Fp32IOFp16WLi448EEv26Group_norm_nhwc_bwd_params --------------------------
	.section	.text._Z30group_norm_nhwc_bwd_sum_kernelI11Fp32IOFp16WLi448EEv26Group_norm_nhwc_bwd_params,"ax",@progbits
	.sectioninfo	@"SHI_REGISTERS=40"
	.align	128
        .global         _Z30group_norm_nhwc_bwd_sum_kernelI11Fp32IOFp16WLi448EEv26Group_norm_nhwc_bwd_params
        .type           _Z30group_norm_nhwc_bwd_sum_kernelI11Fp32IOFp16WLi448EEv26Group_norm_nhwc_bwd_params,@function
        .size           _Z30group_norm_nhwc_bwd_sum_kernelI11Fp32IOFp16WLi448EEv26Group_norm_nhwc_bwd_params,(.L_x_3108 - _Z30group_norm_nhwc_bwd_sum_kernelI11Fp32IOFp16WLi448EEv26Group_norm_nhwc_bwd_params)
        .other          _Z30group_norm_nhwc_bwd_sum_kernelI11Fp32IOFp16WLi448EEv26Group_norm_nhwc_bwd_params,@"STO_CUDA_ENTRY STV_DEFAULT"
_Z30group_norm_nhwc_bwd_sum_kernelI11Fp32IOFp16WLi448EEv26Group_norm_nhwc_bwd_params:
.text._Z30group_norm_nhwc_bwd_sum_kernelI11Fp32IOFp16WLi448EEv26Group_norm_nhwc_bwd_params:
        /* <DEDUP_REMOVED lines=41> */
[----:B------:R-:W-:Y:S01]  /*0290*/  IMAD.MOV.U32 R29, RZ, RZ, RZ ;  /* 0x000000ffff1d7224 */ /* 0x000fe200078e00ff */
[----:B------:R-:W-:Y:S01]  /*02a0*/  HFMA2.MMA R35, -RZ, RZ, 0, 0 ;  /* 0x00000000ff237435 */ /* 0x000fe200000001ff */
        /* <DEDUP_REMOVED lines=39> */
[C---:B------:R-:W-:Y:S01]  /*0520*/  IMAD.SHL.U32 R16, R18.reuse, 0x2, RZ ;  /* 0x0000000212107824 */ /* 0x040fe200078e00ff */
[----:B------:R-:W-:Y:S02]  /*0530*/  ISETP.NE.AND P1, PT, RZ, UR4, PT ;  /* 0x00000004ff007c0c */ /* 0x000fe4000bf25270 */
[----:B0-----:R-:W-:-:S02]  /*0540*/  SHF.L.U64.HI R3, R18, 0x1, R19 ;  /* 0x0000000112037819 */ /* 0x001fc40000010213 */
[----:B------:R-:W-:-:S04]  /*0550*/  IADD3 R14, P3, R16, c[0x0][0x188], RZ ;  /* 0x00006200100e7a10 */ /* 0x000fc80007f7e0ff */
        /* <DEDUP_REMOVED lines=11> */
.L_x_1530:
[----:B------:R-:W-:Y:S05]  /*0610*/  BSYNC B0 ;  /* 0x0000000000007941 */ /* 0x000fea0003800000 */
.L_x_1529:
[----:B0-----:R-:W-:Y:S01]  /*0620*/  HFMA2.MMA R3, -RZ, RZ, 0, 0 ;  /* 0x00000000ff037435 */ /* 0x001fe200000001ff */
[----:B------:R-:W-:Y:S01]  /*0630*/  MOV R4, RZ ;  /* 0x000000ff00047202 */ /* 0x000fe20000000f00 */
        /* <DEDUP_REMOVED lines=10> */
[----:B------:R-:W-:-:S04]  /*06e0*/  IADD3 R4, -R32, R11, RZ ;  /* 0x0000000b20047210 */ /* 0x000fc80007ffe1ff */
[----:B------:R-:W-:Y:S01]  /*06f0*/  IADD3 R13, R31, R13, RZ ;  /* 0x0000000d1f0d7210 */ /* 0x000fe20007ffe0ff */
[----:B------:R-:W-:Y:S05]  /*0700*/  @!P1 BRA `(.L_x_1532) ;  /* 0x00000a3000009947 */ /* 0x000fea0003800000 */
[----:B------:R-:W-:Y:S02]  /*0710*/  LOP3.LUT R4, R4, 0x1, RZ, 0xc0, !PT ;  /* 0x0000000104047812 */ /* 0x000fe400078ec0ff */
[----:B------:R-:W-:Y:S01]  /*0720*/  ISETP.NE.AND P2, PT, R6, R3, PT ;  /* 0x000000030600720c */ /* 0x000fe20003f45270 */
[----:B------:R-:W-:Y:S01]  /*0730*/  IMAD.MOV.U32 R3, RZ, RZ, RZ ;  /* 0x000000ffff037224 */ /* 0x000fe200078e00ff */
[----:B------:R-:W-:Y:S01]  /*0740*/  ISETP.NE.U32.AND P1, PT, R4, 0x1, PT ;  /* 0x000000010400780c */ /* 0x000fe20003f25070 */
[----:B------:R-:W-:Y:S01]  /*0750*/  CS2R R6, SRZ ;  /* 0x0000000000067805 */ /* 0x000fe2000001ff00 */
[----:B------:R-:W-:Y:S01]  /*0760*/  CS2R R4, SRZ ;  /* 0x0000000000047805 */ /* 0x000fe2000001ff00 */
[----:B------:R-:W-:-:S10]  /*0770*/  MOV R9, RZ ;  /* 0x000000ff00097202 */ /* 0x000fd40000000f00 */
        /* <DEDUP_REMOVED lines=49> */
.L_x_1533:
[----:B------:R-:W-:Y:S05]  /*0a90*/  @!P2 BRA `(.L_x_1531) ;  /* 0x000012100000a947 */ /* 0x000fea0003800000 */
[----:B------:R-:W-:-:S04]  /*0aa0*/  IADD3 R34, R32, 0x1, RZ ;  /* 0x0000000120227810 */ /* 0x000fc80007ffe0ff */
[----:B------:R-:W-:Y:S02]  /*0ab0*/  SHF.R.S32.HI R36, RZ, 0x1f, R34 ;  /* 0x0000001fff247819 */ /* 0x000fe40000011422 */
.L_x_1534:
        /* <DEDUP_REMOVED lines=104> */
.L_x_1532:
        /* <DEDUP_REMOVED lines=12> */
.L_x_1536:
        /* <DEDUP_REMOVED lines=36> */
.L_x_1535:
[----:B------:R-:W-:-:S13]  /*1440*/  ISETP.GE.U32.AND P0, PT, R29, 0x3, PT ;  /* 0x000000031d00780c */ /* 0x000fda0003f06070 */
[----:B------:R-:W-:Y:S05]  /*1450*/  @!P0 BRA `(.L_x_1531) ;  /* 0x0000085000008947 */ /* 0x000fea0003800000 */
[----:B------:R-:W-:Y:S02]  /*1460*/  ISETP.GE.U32.AND P0, PT, R18, c[0x0][0x1d8], PT ;  /* 0x0000760012007a0c */ /* 0x000fe40003f06070 */
[----:B------:R-:W-:Y:S02]  /*1470*/  SHF.R.S32.HI R29, RZ, 0x1f, R32 ;  /* 0x0000001fff1d7819 */ /* 0x000fe40000011420 */
[----:B------:R-:W-:-:S13]  /*1480*/  ISETP.GE.AND.EX P0, PT, R19, c[0x0][0x1dc], PT, P0 ;  /* 0x0000770013007a0c */ /* 0x000fda0003f06300 */
.L_x_1537:
        /* <DEDUP_REMOVED lines=130> */
.L_x_1531:
        /* <DEDUP_REMOVED lines=104> */
.L_x_1544:
        /* <DEDUP_REMOVED lines=56> */
.L_x_1545:
        /* <DEDUP_REMOVED lines=143> */
.L_x_1539:
[----:B0-----:R-:W-:Y:S05]  /*2fa0*/  BSYNC B0 ;  /* 0x0000000000007941 */ /* 0x001fea0003800000 */
.L_x_1538:
        /* <DEDUP_REMOVED lines=33> */
.L_x_1543:
[----:B------:R-:W-:Y:S05]  /*31c0*/  BSYNC B0 ;  /* 0x0000000000007941 */ /* 0x000fea0003800000 */
.L_x_1542:
        /* <DEDUP_REMOVED lines=23> */
.L_x_1540:
[----:B------:R-:W-:Y:S01]  /*3340*/  HFMA2.MMA R4, -RZ, RZ, 0, 0 ;  /* 0x00000000ff047435 */ /* 0x000fe200000001ff */
[----:B------:R-:W-:Y:S01]  /*3350*/  IMAD.MOV.U32 R15, RZ, RZ, R30 ;  /* 0x000000ffff0f7224 */ /* 0x000fe200078e001e */
[----:B------:R-:W-:Y:S01]  /*3360*/  MOV R8, 0x1 ;  /* 0x0000000100087802 */ /* 0x000fe20000000f00 */
[----:B------:R-:W-:Y:S01]  /*3370*/  IMAD.MOV.U32 R13, RZ, RZ, -0x1 ;  /* 0xffffffffff0d7424 */ /* 0x000fe200078e00ff */
[----:B------:R-:W-:-:S02]  /*3380*/  MOV R10, 0x33a0 ;  /* 0x000033a0000a7802 */ /* 0x000fc40000000f00 */
[----:B------:R-:W-:Y:S05]  /*3390*/  CALL.REL.NOINC `($__internal_25_$__cuda_sm70_shflsync_up) ;  /* 0x000009a000007944 */ /* 0x000fea0003c00000 */
[----:B-1----:R-:W-:Y:S01]  /*33a0*/  MOV R17, R13 ;  /* 0x0000000d00117202 */ /* 0x002fe20000000f00 */
[----:B0-----:R-:W-:Y:S05]  /*33b0*/  BRA `(.L_x_1544) ;  /* 0xffffef7000007947 */ /* 0x001fea000383ffff */
.L_x_1541:
[----:B------:R-:W-:Y:S01]  /*33c0*/  HFMA2.MMA R4, -RZ, RZ, 0, 0 ;  /* 0x00000000ff047435 */ /* 0x000fe200000001ff */
[----:B------:R-:W-:Y:S01]  /*33d0*/  MOV R15, R26 ;  /* 0x0000001a000f7202 */ /* 0x000fe20000000f00 */
[----:B------:R-:W-:Y:S01]  /*33e0*/  IMAD.MOV.U32 R8, RZ, RZ, 0x1 ;  /* 0x00000001ff087424 */ /* 0x000fe200078e00ff */
[----:B------:R-:W-:-:S02]  /*33f0*/  MOV R13, 0xffffffff ;  /* 0xffffffff000d7802 */ /* 0x000fc40000000f00 */
[----:B------:R-:W-:Y:S02]  /*3400*/  MOV R10, 0x3420 ;  /* 0x00003420000a7802 */ /* 0x000fe40000000f00 */
[----:B012---:R-:W-:Y:S05]  /*3410*/  CALL.REL.NOINC `($__internal_25_$__cuda_sm70_shflsync_up) ;  /* 0x0000092000007944 */ /* 0x007fea0003c00000 */
[----:B0-----:R-:W-:Y:S01]  /*3420*/  HFMA2.MMA R8, -RZ, RZ, 0, 5.9604644775390625e-08 ;  /* 0x00000001ff087435 */ /* 0x001fe200000001ff */
[----:B-1----:R-:W-:Y:S01]  /*3430*/  IMAD.MOV.U32 R19, RZ, RZ, R13 ;  /* 0x000000ffff137224 */ /* 0x002fe200078e000d */
[----:B------:R-:W-:Y:S01]  /*3440*/  MOV R15, R24 ;  /* 0x00000018000f7202 */ /* 0x000fe20000000f00 */
[----:B------:R-:W-:Y:S01]  /*3450*/  IMAD.MOV.U32 R4, RZ, RZ, RZ ;  /* 0x000000ffff047224 */ /* 0x000fe200078e00ff */
[----:B------:R-:W-:Y:S02]  /*3460*/  MOV R13, 0xffffffff ;  /* 0xffffffff000d7802 */ /* 0x000fe40000000f00 */
[----:B------:R-:W-:Y:S02]  /*3470*/  MOV R10, 0x3490 ;  /* 0x00003490000a7802 */ /* 0x000fe40000000f00 */
[----:B------:R-:W-:Y:S05]  /*3480*/  CALL.REL.NOINC `($__internal_25_$__cuda_sm70_shflsync_up) ;  /* 0x000008b000007944 */ /* 0x000fea0003c00000 */
        /* <DEDUP_REMOVED lines=15> */
[----:B------:R-:W-:Y:S05]  /*3580*/  CALL.REL.NOINC `($__internal_25_$__cuda_sm70_shflsync_up) ;  /* 0x000007b000007944 */ /* 0x000fea0003c00000 */
[----:B0-----:R-:W-:Y:S01]  /*3590*/  HFMA2.MMA R4, -RZ, RZ, 0, 0 ;  /* 0x00000000ff047435 */ /* 0x001fe200000001ff */
[----:B-1----:R-:W-:Y:S01]  /*35a0*/  MOV R12, R13 ;  /* 0x0000000d000c7202 */ /* 0x002fe20000000f00 */
[----:B------:R-:W-:Y:S01]  /*35b0*/  IMAD.MOV.U32 R8, RZ, RZ, 0x2 ;  /* 0x00000002ff087424 */ /* 0x000fe200078e00ff */
[----:B------:R-:W-:-:S02]  /*35c0*/  MOV R15, R17 ;  /* 0x00000011000f7202 */ /* 0x000fc40000000f00 */
[----:B------:R-:W-:Y:S02]  /*35d0*/  MOV R13, 0xffffffff ;  /* 0xffffffff000d7802 */ /* 0x000fe40000000f00 */
[----:B------:R-:W-:Y:S02]  /*35e0*/  MOV R10, 0x3600 ;  /* 0x00003600000a7802 */ /* 0x000fe40000000f00 */
[----:B------:R-:W-:Y:S05]  /*35f0*/  CALL.REL.NOINC `($__internal_25_$__cuda_sm70_shflsync_up) ;  /* 0x0000074000007944 */ /* 0x000fea0003c00000 */
[----:B0-----:R-:W-:Y:S01]  /*3600*/  HFMA2.MMA R8, -RZ, RZ, 0, 1.1920928955078125e-07 ;  /* 0x00000002ff087435 */ /* 0x001fe200000001ff */
[----:B-1----:R-:W-:Y:S01]  /*3610*/  IMAD.MOV.U32 R14, RZ, RZ, R13 ;  /* 0x000000ffff0e7224 */ /* 0x002fe200078e000d */
[----:B------:R-:W-:Y:S01]  /*3620*/  MOV R15, R24 ;  /* 0x00000018000f7202 */ /* 0x000fe20000000f00 */
[----:B------:R-:W-:Y:S01]  /*3630*/  IMAD.MOV.U32 R4, RZ, RZ, RZ ;  /* 0x000000ffff047224 */ /* 0x000fe200078e00ff */
[----:B------:R-:W-:Y:S02]  /*3640*/  MOV R13, 0xffffffff ;  /* 0xffffffff000d7802 */ /* 0x000fe40000000f00 */
[----:B------:R-:W-:Y:S02]  /*3650*/  MOV R10, 0x3670 ;  /* 0x00003670000a7802 */ /* 0x000fe40000000f00 */
[----:B------:R-:W-:Y:S05]  /*3660*/  CALL.REL.NOINC `($__internal_25_$__cuda_sm70_shflsync_up) ;  /* 0x000006d000007944 */ /* 0x000fea0003c00000 */
        /* <DEDUP_REMOVED lines=12> */
[----:B------:R-:W-:Y:S05]  /*3730*/  CALL.REL.NOINC `($__internal_25_$__cuda_sm70_shflsync_up) ;  /* 0x0000060000007944 */ /* 0x000fea0003c00000 */
[----:B0-----:R-:W-:Y:S01]  /*3740*/  HFMA2.MMA R4, -RZ, RZ, 0, 0 ;  /* 0x00000000ff047435 */ /* 0x001fe200000001ff */
[----:B-1----:R-:W-:Y:S01]  /*3750*/  MOV R12, R13 ;  /* 0x0000000d000c7202 */ /* 0x002fe20000000f00 */
[----:B------:R-:W-:Y:S01]  /*3760*/  IMAD.MOV.U32 R8, RZ, RZ, 0x4 ;  /* 0x00000004ff087424 */ /* 0x000fe200078e00ff */
[----:B------:R-:W-:Y:S02]  /*3770*/  MOV R15, R17 ;  /* 0x00000011000f7202 */ /* 0x000fe40000000f00 */
[----:B------:R-:W-:-:S02]  /*3780*/  MOV R13, 0xffffffff ;  /* 0xffffffff000d7802 */ /* 0x000fc40000000f00 */
[----:B------:R-:W-:Y:S02]  /*3790*/  MOV R10, 0x37b0 ;  /* 0x000037b0000a7802 */ /* 0x000fe40000000f00 */
[----:B------:R-:W-:Y:S05]  /*37a0*/  CALL.REL.NOINC `($__internal_25_$__cuda_sm70_shflsync_up) ;  /* 0x0000059000007944 */ /* 0x000fea0003c00000 */
[----:B0-----:R-:W-:Y:S01]  /*37b0*/  HFMA2.MMA R8, -RZ, RZ, 0, 2.384185791015625e-07 ;  /* 0x00000004ff087435 */ /* 0x001fe200000001ff */
        /* <DEDUP_REMOVED lines=26> */
[----:B0-----:R-:W-:Y:S01]  /*3960*/  HFMA2.MMA R8, -RZ, RZ, 0, 4.76837158203125e-07 ;  /* 0x00000008ff087435 */ /* 0x001fe200000001ff */
        /* <DEDUP_REMOVED lines=26> */
[----:B0-----:R-:W-:Y:S01]  /*3b10*/  HFMA2.MMA R8, -RZ, RZ, 0, 9.5367431640625e-07 ;  /* 0x00000010ff087435 */ /* 0x001fe200000001ff */
[----:B-1----:R-:W-:Y:S01]  /*3b20*/  IMAD.MOV.U32 R14, RZ, RZ, R13 ;  /* 0x000000ffff0e7224 */ /* 0x002fe200078e000d */
[----:B------:R-:W-:Y:S01]  /*3b30*/  MOV R15, R24 ;  /* 0x00000018000f7202 */ /* 0x000fe20000000f00 */
[----:B------:R-:W-:Y:S01]  /*3b40*/  IMAD.MOV.U32 R4, RZ, RZ, RZ ;  /* 0x000000ffff047224 */ /* 0x000fe200078e00ff */
[----:B------:R-:W-:Y:S02]  /*3b50*/  MOV R13, 0xffffffff ;  /* 0xffffffff000d7802 */ /* 0x000fe40000000f00 */
[----:B------:R-:W-:Y:S02]  /*3b60*/  MOV R10, 0x3b80 ;  /* 0x00003b80000a7802 */ /* 0x000fe40000000f00 */
[----:B------:R-:W-:Y:S05]  /*3b70*/  CALL.REL.NOINC `($__internal_25_$__cuda_sm70_shflsync_up) ;  /* 0x000001c000007944 */ /* 0x000fea0003c00000 */
        /* <DEDUP_REMOVED lines=20> */
[----:B0-----:R-:W-:Y:S01]  /*3cc0*/  HFMA2.MMA R8, -RZ, RZ, 0, 5.9604644775390625e-08 ;  /* 0x00000001ff087435 */ /* 0x001fe200000001ff */
[----:B-1----:R-:W-:Y:S01]  /*3cd0*/  IMAD.MOV.U32 R17, RZ, RZ, R13 ;  /* 0x000000ffff117224 */ /* 0x002fe200078e000d */
[----:B------:R-:W-:Y:S01]  /*3ce0*/  MOV R15, R24 ;  /* 0x00000018000f7202 */ /* 0x000fe20000000f00 */
[----:B------:R-:W-:Y:S01]  /*3cf0*/  IMAD.MOV.U32 R4, RZ, RZ, RZ ;  /* 0x000000ffff047224 */ /* 0x000fe200078e00ff */
[----:B------:R-:W-:Y:S02]  /*3d00*/  MOV R13, 0xffffffff ;  /* 0xffffffff000d7802 */ /* 0x000fe40000000f00 */
[----:B------:R-:W-:Y:S02]  /*3d10*/  MOV R10, 0x3d30 ;  /* 0x00003d30000a7802 */ /* 0x000fe40000000f00 */
[----:B------:R-:W-:Y:S05]  /*3d20*/  CALL.REL.NOINC `($__internal_25_$__cuda_sm70_shflsync_up) ;  /* 0x0000001000007944 */ /* 0x000fea0003c00000 */
[----:B01----:R-:W-:Y:S05]  /*3d30*/  BRA `(.L_x_1545) ;  /* 0xffffe97000007947 */ /* 0x003fea000383ffff */
        .weak           $__internal_25_$__cuda_sm70_shflsync_up
        .type           $__internal_25_$__cuda_sm70_shflsync_up,@function
        .size           $__internal_25_$__cuda_sm70_shflsync_up,(.L_x_3108 - $__internal_25_$__cuda_sm70_shflsync_up)
$__internal_25_$__cuda_sm70_shflsync_up:
[----:B------:R-:W-:Y:S01]  /*3d40*/  HFMA2.MMA R11, -RZ, RZ, 0, 0 ;  /* 0x00000000ff0b7435 */ /* 0x000fe200000001ff */
[----:B------:R-:W-:Y:S04]  /*3d50*/  WARPSYNC R13 ;  /* 0x0000000d00007348 */ /* 0x000fe80003800000 */
[----:B------:R0:W1:Y:S01]  /*3d60*/  SHFL.UP PT, R13, R15, R8, R4 ;  /* 0x040000080f0d7389 */ /* 0x00006200000e0004 */
[----:B------:R-:W-:Y:S05]  /*3d70*/  RET.REL.NODEC R10 `(_Z30group_norm_nhwc_bwd_sum_kernelI11Fp32IOFp16WLi448EEv26Group_norm_nhwc_bwd_params) ;  /* 0xffffc2800a007950 */ /* 0x000fea0003c3ffff */
.L_x_1546:
        /* <DEDUP_REMOVED lines=16> */
.L_x_3108:


//--------------------- .text._Z30group_norm_nhwc_bwd_sum_kernelI11Fp32IOFp16WLi256EEv26Group_norm_nhwc_bwd_params --------------------------
	.section	.text._Z30group_norm_nhwc_bwd_sum_kernelI11Fp32IOFp16WLi256EEv26Group_norm_nhwc_bwd_params,"ax",@progbits
	.sectioninfo	@"SHI_REGISTERS=40"
	.align	128
        .global         _Z30group_norm_nhwc_bwd_sum_kernelI11Fp32IOFp16WLi256EEv26Group_norm_nhwc_bwd_params
        .type           _Z30group_norm_nhwc_bwd_sum_kernelI11Fp32IOFp16WLi256EEv26Group_norm_nhwc_bwd_params,@function
        .size           _Z30group_norm_nhwc_bwd_sum_kernelI11Fp32IOFp16WLi256EEv26Group_norm_nhwc_bwd_params,(.L_x_3109 - _Z30group_norm_nhwc_bwd_sum_kernelI11Fp32IOFp16WLi256EEv26Group_norm_nhwc_bwd_params)
        .other          _Z30group_norm_nhwc_bwd_sum_kernelI11Fp32IOFp16WLi256EEv26Group_norm_nhwc_bwd_params,@"STO_CUDA_ENTRY STV_DEFAULT"
_Z30group_norm_nhwc_bwd_sum_kernelI11Fp32IOFp16WLi256EEv26Group_norm_nhwc_bwd_params:
.text._Z30group_norm_nhwc_bwd_sum_kernelI11Fp32IOFp16WLi256EEv26Group_norm_nhwc_bwd_params:
        /* <DEDUP_REMOVED lines=97> */
.L_x_1548:
[----:B------:R-:W-:Y:S05]  /*0610*/  BSYNC B0 ;  /* 0x0000000000007941 */ /* 0x000fea0003800000 */
.L_x_1547:
        /* <DEDUP_REMOVED lines=71> */
.L_x_1551:
[----:B------:R-:W-:Y:S05]  /*0a90*/  @!P2 BRA `(.L_x_1549) ;  /* 0x000012100000a947 */ /* 0x000fea0003800000 */
[----:B------:R-:W-:-:S04]  /*0aa0*/  IADD3 R34, R32, 0x1, RZ ;  /* 0x0000000120227810 */ /* 0x000fc80007ffe0ff */
[----:B------:R-:W-:Y:S02]  /*0ab0*/  SHF.R.S32.HI R36, RZ, 0x1f, R34 ;  /* 0x0000001fff247819 */ /* 0x000fe40000011422 */
.L_x_1552:
        /* <DEDUP_REMOVED lines=104> */
.L_x_1550:
        /* <DEDUP_REMOVED lines=12> */
.L_x_1554:
        /* <DEDUP_REMOVED lines=36> */
.L_x_1553:
[----:B------:R-:W-:-:S13]  /*1440*/  ISETP.GE.U32.AND P0, PT, R29, 0x3, PT ;  /* 0x000000031d00780c */ /* 0x000fda0003f06070 */
[----:B------:R-:W-:Y:S05]  /*1450*/  @!P0 BRA `(.L_x_1549) ;  /* 0x0000085000008947 */ /* 0x000fea0003800000 */
[----:B------:R-:W-:Y:S02]  /*1460*/  ISETP.GE.U32.AND P0, PT, R18, c[0x0][0x1d8], PT ;  /* 0x0000760012007a0c */ /* 0x000fe40003f06070 */
[----:B------:R-:W-:Y:S02]  /*1470*/  SHF.R.S32.HI R29, RZ, 0x1f, R32 ;  /* 0x0000001fff1d7819 */ /* 0x000fe40000011420 */
[----:B------:R-:W-:-:S13]  /*1480*/  ISETP.GE.AND.EX P0, PT, R19, c[0x0][0x1dc], PT, P0 ;  /* 0x0000770013007a0c */ /* 0x000fda0003f06300 */
.L_x_1555:
        /* <DEDUP_REMOVED lines=130> */
.L_x_1549:
        /* <DEDUP_REMOVED lines=63> */
.L_x_1562:
        /* <DEDUP_REMOVED lines=56> */
.L_x_1563:
        /* <DEDUP_REMOVED lines=83> */
.L_x_1557:
[----:B0-----:R-:W-:Y:S05]  /*2950*/  BSYNC B0 ;  /* 0x0000000000007941 */ /* 0x001fea0003800000 */
.L_x_1556:
        /* <DEDUP_REMOVED lines=35> */
.L_x_1561:
[----:B------:R-:W-:Y:S05]  /*2b90*/  BSYNC B0 ;  /* 0x0000000000007941 */ /* 0x000fea0003800000 */
.L_x_1560:
        /* <DEDUP_REMOVED lines=23> */
.L_x_1558:
[----:B------:R-:W-:Y:S01]  /*2d10*/  HFMA2.MMA R12, -RZ, RZ, 0, 0 ;  /* 0x00000000ff0c7435 */ /* 0x000fe200000001ff */
[----:B------:R-:W-:Y:S01]  /*2d20*/  MOV R15, R8 ;  /* 0x00000008000f7202 */ /* 0x000fe20000000f00 */
[----:B------:R-:W-:Y:S01]  /*2d30*/  IMAD.MOV.U32 R14, RZ, RZ, 0x1 ;  /* 0x00000001ff0e7424 */ /* 0x000fe200078e00ff */
[----:B------:R-:W-:-:S02]  /*2d40*/  MOV R13, 0xffffffff ;  /* 0xffffffff000d7802 */ /* 0x000fc40000000f00 */
[----:B------:R-:W-:Y:S02]  /*2d50*/  MOV R10, 0x2d70 ;  /* 0x00002d70000a7802 */ /* 0x000fe40000000f00 */
[----:B------:R-:W-:Y:S05]  /*2d60*/  CALL.REL.NOINC `($__internal_26_$__cuda_sm70_shflsync_up) ;  /* 0x000009b000007944 */ /* 0x000fea0003c00000 */
[----:B-1----:R-:W-:Y:S01]  /*2d70*/  IMAD.MOV.U32 R17, RZ, RZ, R13 ;  /* 0x000000ffff117224 */ /* 0x002fe200078e000d */
[----:B0-----:R-:W-:Y:S05]  /*2d80*/  BRA `(.L_x_1562) ;  /* 0xfffff31000007947 */ /* 0x001fea000383ffff */
.L_x_1559:
[----:B------:R-:W-:Y:S01]  /*2d90*/  HFMA2.MMA R14, -RZ, RZ, 0, 5.9604644775390625e-08 ;  /* 0x00000001ff0e7435 */ /* 0x000fe200000001ff */
[----:B------:R-:W-:Y:S01]  /*2da0*/  MOV R15, R3 ;  /* 0x00000003000f7202 */ /* 0x000fe20000000f00 */
[----:B------:R-:W-:Y:S01]  /*2db0*/  IMAD.MOV.U32 R12, RZ, RZ, RZ ;  /* 0x000000ffff0c7224 */ /* 0x000fe200078e00ff */
[----:B------:R-:W-:Y:S02]  /*2dc0*/  MOV R13, 0xffffffff ;  /* 0xffffffff000d7802 */ /* 0x000fe40000000f00 */
[----:B------:R-:W-:Y:S02]  /*2dd0*/  MOV R10, 0x2df0 ;  /* 0x00002df0000a7802 */ /* 0x000fe40000000f00 */
[----:B012---:R-:W-:Y:S05]  /*2de0*/  CALL.REL.NOINC `($__internal_26_$__cuda_sm70_shflsync_up) ;  /* 0x0000093000007944 */ /* 0x007fea0003c00000 */
[----:B0-----:R-:W-:Y:S01]  /*2df0*/  HFMA2.MMA R14, -RZ, RZ, 0, 5.9604644775390625e-08 ;  /* 0x00000001ff0e7435 */ /* 0x001fe200000001ff */
[----:B-1----:R-:W-:Y:S01]  /*2e00*/  MOV R16, R13 ;  /* 0x0000000d00107202 */ /* 0x002fe20000000f00 */
[----:B------:R-:W-:Y:S01]  /*2e10*/  IMAD.MOV.U32 R15, RZ, RZ, R4 ;  /* 0x000000ffff0f7224 */ /* 0x000fe200078e0004 */
[----:B------:R-:W-:Y:S01]  /*2e20*/  MOV R12, RZ ;  /* 0x000000ff000c7202 */ /* 0x000fe20000000f00 */
[----:B------:R-:W-:Y:S01]  /*2e30*/  IMAD.MOV.U32 R13, RZ, RZ, -0x1 ;  /* 0xffffffffff0d7424 */ /* 0x000fe200078e00ff */
[----:B------:R-:W-:-:S02]  /*2e40*/  MOV R10, 0x2e60 ;  /* 0x00002e60000a7802 */ /* 0x000fc40000000f00 */
[----:B------:R-:W-:Y:S05]  /*2e50*/  CALL.REL.NOINC `($__internal_26_$__cuda_sm70_shflsync_up) ;  /* 0x000008c000007944 */ /* 0x000fea0003c00000 */
        /* <DEDUP_REMOVED lines=15> */
[----:B------:R-:W-:Y:S05]  /*2f50*/  CALL.REL.NOINC `($__internal_26_$__cuda_sm70_shflsync_up) ;  /* 0x000007c000007944 */ /* 0x000fea0003c00000 */
[----:B0-----:R-:W-:Y:S01]  /*2f60*/  HFMA2.MMA R14, -RZ, RZ, 0, 1.1920928955078125e-07 ;  /* 0x00000002ff0e7435 */ /* 0x001fe200000001ff */
[----:B-1----:R-:W-:Y:S01]  /*2f70*/  IMAD.MOV.U32 R3, RZ, RZ, R13 ;  /* 0x000000ffff037224 */ /* 0x002fe200078e000d */
[----:B------:R-:W-:Y:S01]  /*2f80*/  MOV R15, R17 ;  /* 0x00000011000f7202 */ /* 0x000fe20000000f00 */
[----:B------:R-:W-:Y:S01]  /*2f90*/  IMAD.MOV.U32 R12, RZ, RZ, RZ ;  /* 0x000000ffff0c7224 */ /* 0x000fe200078e00ff */
[----:B------:R-:W-:Y:S02]  /*2fa0*/  MOV R13, 0xffffffff ;  /* 0xffffffff000d7802 */ /* 0x000fe40000000f00 */
[----:B------:R-:W-:Y:S02]  /*2fb0*/  MOV R10, 0x2fd0 ;  /* 0x00002fd0000a7802 */ /* 0x000fe40000000f00 */
[----:B------:R-:W-:Y:S05]  /*2fc0*/  CALL.REL.NOINC `($__internal_26_$__cuda_sm70_shflsync_up) ;  /* 0x0000075000007944 */ /* 0x000fea0003c00000 */
[----:B0-----:R-:W-:Y:S01]  /*2fd0*/  HFMA2.MMA R14, -RZ, RZ, 0, 1.1920928955078125e-07 ;  /* 0x00000002ff0e7435 */ /* 0x001fe200000001ff */
[----:B-1----:R-:W-:Y:S01]  /*2fe0*/  MOV R4, R13 ;  /* 0x0000000d00047202 */ /* 0x002fe20000000f00 */
[----:B------:R-:W-:Y:S01]  /*2ff0*/  IMAD.MOV.U32 R15, RZ, RZ, R8 ;  /* 0x000000ffff0f7224 */ /* 0x000fe200078e0008 */
[----:B------:R-:W-:Y:S01]  /*3000*/  MOV R12, RZ ;  /* 0x000000ff000c7202 */ /* 0x000fe20000000f00 */
[----:B------:R-:W-:Y:S01]  /*3010*/  IMAD.MOV.U32 R13, RZ, RZ, -0x1 ;  /* 0xffffffffff0d7424 */ /* 0x000fe200078e00ff */
[----:B------:R-:W-:-:S02]  /*3020*/  MOV R10, 0x3040 ;  /* 0x00003040000a7802 */ /* 0x000fc40000000f00 */
[----:B------:R-:W-:Y:S05]  /*3030*/  CALL.REL.NOINC `($__internal_26_$__cuda_sm70_shflsync_up) ;  /* 0x000006e000007944 */ /* 0x000fea0003c00000 */
        /* <DEDUP_REMOVED lines=12> */
[----:B------:R-:W-:Y:S05]  /*3100*/  CALL.REL.NOINC `($__internal_26_$__cuda_sm70_shflsync_up) ;  /* 0x0000061000007944 */ /* 0x000fea0003c00000 */
[----:B0-----:R-:W-:Y:S01]  /*3110*/  HFMA2.MMA R14, -RZ, RZ, 0, 2.384185791015625e-07 ;  /* 0x00000004ff0e7435 */ /* 0x001fe200000001ff */
[----:B-1----:R-:W-:Y:S01]  /*3120*/  IMAD.MOV.U32 R3, RZ, RZ, R13 ;  /* 0x000000ffff037224 */ /* 0x002fe200078e000d */
[----:B------:R-:W-:Y:S01]  /*3130*/  MOV R15, R17 ;  /* 0x00000011000f7202 */ /* 0x000fe20000000f00 */
[----:B------:R-:W-:Y:S01]  /*3140*/  IMAD.MOV.U32 R12, RZ, RZ, RZ ;  /* 0x000000ffff0c7224 */ /* 0x000fe200078e00ff */
[----:B------:R-:W-:-:S02]  /*3150*/  MOV R13, 0xffffffff ;  /* 0xffffffff000d7802 */ /* 0x000fc40000000f00 */
[----:B------:R-:W-:Y:S02]  /*3160*/  MOV R10, 0x3180 ;  /* 0x00003180000a7802 */ /* 0x000fe40000000f00 */
[----:B------:R-:W-:Y:S05]  /*3170*/  CALL.REL.NOINC `($__internal_26_$__cuda_sm70_shflsync_up) ;  /* 0x000005a000007944 */ /* 0x000fea0003c00000 */
[----:B0-----:R-:W-:Y:S01]  /*3180*/  HFMA2.MMA R14, -RZ, RZ, 0, 2.384185791015625e-07 ;  /* 0x00000004ff0e7435 */ /* 0x001fe200000001ff */
[----:B-1----:R-:W-:Y:S01]  /*3190*/  MOV R4, R13 ;  /* 0x0000000d00047202 */ /* 0x002fe20000000f00 */
[----:B------:R-:W-:Y:S01]  /*31a0*/  IMAD.MOV.U32 R15, RZ, RZ, R8 ;  /* 0x000000ffff0f7224 */ /* 0x000fe200078e0008 */
[----:B------:R-:W-:Y:S01]  /*31b0*/  MOV R12, RZ ;  /* 0x000000ff000c7202 */ /* 0x000fe20000000f00 */
[----:B------:R-:W-:Y:S01]  /*31c0*/  IMAD.MOV.U32 R13, RZ, RZ, -0x1 ;  /* 0xffffffffff0d7424 */ /* 0x000fe200078e00ff */
[----:B------:R-:W-:Y:S02]  /*31d0*/  MOV R10, 0x31f0 ;  /* 0x000031f0000a7802 */ /* 0x000fe40000000f00 */
[----:B------:R-:W-:Y:S05]  /*31e0*/  CALL.REL.NOINC `($__internal_26_$__cuda_sm70_shflsync_up) ;  /* 0x0000053000007944 */ /* 0x000fea0003c00000 */
        /* <DEDUP_REMOVED lines=13> */
[----:B0-----:R-:W-:Y:S01]  /*32c0*/  HFMA2.MMA R14, -RZ, RZ, 0, 4.76837158203125e-07 ;  /* 0x00000008ff0e7435 */ /* 0x001fe200000001ff */
[----:B-1----:R-:W-:Y:S01]  /*32d0*/  IMAD.MOV.U32 R3, RZ, RZ, R13 ;  /* 0x000000ffff037224 */ /* 0x002fe200078e000d */
[----:B------:R-:W-:Y:S01]  /*32e0*/  MOV R15, R17 ;  /* 0x00000011000f7202 */ /* 0x000fe20000000f00 */
[----:B------:R-:W-:Y:S01]  /*32f0*/  IMAD.MOV.U32 R12, RZ, RZ, RZ ;  /* 0x000000ffff0c7224 */ /* 0x000fe200078e00ff */
[----:B------:R-:W-:-:S02]  /*3300*/  MOV R13, 0xffffffff ;  /* 0xffffffff000d7802 */ /* 0x000fc40000000f00 */
[----:B------:R-:W-:Y:S02]  /*3310*/  MOV R10, 0x3330 ;  /* 0x00003330000a7802 */ /* 0x000fe40000000f00 */
[----:B------:R-:W-:Y:S05]  /*3320*/  CALL.REL.NOINC `($__internal_26_$__cuda_sm70_shflsync_up) ;  /* 0x000003f000007944 */ /* 0x000fea0003c00000 */
[----:B0-----:R-:W-:Y:S01]  /*3330*/  HFMA2.MMA R14, -RZ, RZ, 0, 4.76837158203125e-07 ;  /* 0x00000008ff0e7435 */ /* 0x001fe200000001ff */
        /* <DEDUP_REMOVED lines=19> */
[----:B0-----:R-:W-:Y:S01]  /*3470*/  HFMA2.MMA R14, -RZ, RZ, 0, 9.5367431640625e-07 ;  /* 0x00000010ff0e7435 */ /* 0x001fe200000001ff */
[----:B-1----:R-:W-:Y:S01]  /*3480*/  IMAD.MOV.U32 R3, RZ, RZ, R13 ;  /* 0x000000ffff037224 */ /* 0x002fe200078e000d */
[----:B------:R-:W-:Y:S01]  /*3490*/  MOV R15, R17 ;  /* 0x00000011000f7202 */ /* 0x000fe20000000f00 */
[----:B------:R-:W-:Y:S01]  /*34a0*/  IMAD.MOV.U32 R12, RZ, RZ, RZ ;  /* 0x000000ffff0c7224 */ /* 0x000fe200078e00ff */
[----:B------:R-:W-:-:S02]  /*34b0*/  MOV R13, 0xffffffff ;  /* 0xffffffff000d7802 */ /* 0x000fc40000000f00 */
[----:B------:R-:W-:Y:S02]  /*34c0*/  MOV R10, 0x34e0 ;  /* 0x000034e0000a7802 */ /* 0x000fe40000000f00 */
[----:B------:R-:W-:Y:S05]  /*34d0*/  CALL.REL.NOINC `($__internal_26_$__cuda_sm70_shflsync_up) ;  /* 0x0000024000007944 */ /* 0x000fea0003c00000 */
[----:B0-----:R-:W-:Y:S01]  /*34e0*/  HFMA2.MMA R14, -RZ, RZ, 0, 9.5367431640625e-07 ;  /* 0x00000010ff0e7435 */ /* 0x001fe200000001ff */
[----:B-1----:R-:W-:Y:S01]  /*34f0*/  MOV R4, R13 ;  /* 0x0000000d00047202 */ /* 0x002fe20000000f00 */
[----:B------:R-:W-:Y:S01]  /*3500*/  IMAD.MOV.U32 R15, RZ, RZ, R8 ;  /* 0x000000ffff0f7224 */ /* 0x000fe200078e0008 */
[----:B------:R-:W-:Y:S01]  /*3510*/  MOV R12, RZ ;  /* 0x000000ff000c7202 */ /* 0x000fe20000000f00 */
[----:B------:R-:W-:Y:S01]  /*3520*/  IMAD.MOV.U32 R13, RZ, RZ, -0x1 ;  /* 0xffffffffff0d7424 */ /* 0x000fe200078e00ff */
[----:B------:R-:W-:Y:S02]  /*3530*/  MOV R10, 0x3550 ;  /* 0x00003550000a7802 */ /* 0x000fe40000000f00 */
[----:B------:R-:W-:Y:S05]  /*3540*/  CALL.REL.NOINC `($__internal_26_$__cuda_sm70_shflsync_up) ;  /* 0x000001d000007944 */ /* 0x000fea0003c00000 */
        /* <DEDUP_REMOVED lines=13> */
[----:B0-----:R-:W-:Y:S01]  /*3620*/  HFMA2.MMA R14, -RZ, RZ, 0, 5.9604644775390625e-08 ;  /* 0x00000001ff0e7435 */ /* 0x001fe200000001ff */
[----:B-1----:R-:W-:Y:S01]  /*3630*/  IMAD.MOV.U32 R16, RZ, RZ, R13 ;  /* 0x000000ffff107224 */ /* 0x002fe200078e000d */
[----:B------:R-:W-:Y:S01]  /*3640*/  MOV R15, R17 ;  /* 0x00000011000f7202 */ /* 0x000fe20000000f00 */
[----:B------:R-:W-:Y:S01]  /*3650*/  IMAD.MOV.U32 R12, RZ, RZ, RZ ;  /* 0x000000ffff0c7224 */ /* 0x000fe200078e00ff */
[----:B------:R-:W-:-:S02]  /*3660*/  MOV R13, 0xffffffff ;  /* 0xffffffff000d7802 */ /* 0x000fc40000000f00 */
[----:B------:R-:W-:Y:S02]  /*3670*/  MOV R10, 0x3690 ;  /* 0x00003690000a7802 */ /* 0x000fe40000000f00 */
[----:B------:R-:W-:Y:S05]  /*3680*/  CALL.REL.NOINC `($__internal_26_$__cuda_sm70_shflsync_up) ;  /* 0x0000009000007944 */ /* 0x000fea0003c00000 */
[----:B0-----:R-:W-:Y:S01]  /*3690*/  HFMA2.MMA R14, -RZ, RZ, 0, 5.9604644775390625e-08 ;  /* 0x00000001ff0e7435 */ /* 0x001fe200000001ff */
[----:B-1----:R-:W-:Y:S01]  /*36a0*/  MOV R18, R13 ;  /* 0x0000000d00127202 */ /* 0x002fe20000000f00 */
[----:B------:R-:W-:Y:S01]  /*36b0*/  IMAD.MOV.U32 R15, RZ, RZ, R8 ;  /* 0x000000ffff0f7224 */ /* 0x000fe200078e0008 */
[----:B------:R-:W-:Y:S01]  /*36c0*/  MOV R12, RZ ;  /* 0x000000ff000c7202 */ /* 0x000fe20000000f00 */
[----:B------:R-:W-:Y:S01]  /*36d0*/  IMAD.MOV.U32 R13, RZ, RZ, -0x1 ;  /* 0xffffffffff0d7424 */ /* 0x000fe200078e00ff */
[----:B------:R-:W-:Y:S02]  /*36e0*/  MOV R10, 0x3700 ;  /* 0x00003700000a7802 */ /* 0x000fe40000000f00 */
[----:B------:R-:W-:Y:S05]  /*36f0*/  CALL.REL.NOINC `($__internal_26_$__cuda_sm70_shflsync_up) ;  /* 0x0000002000007944 */ /* 0x000fea0003c00000 */
[----:B01----:R-:W-:Y:S01]  /*3700*/  MOV R14, R13 ;  /* 0x0000000d000e7202 */ /* 0x003fe20000000f00 */
[----:B------:R-:W-:Y:S05]  /*3710*/  BRA `(.L_x_1563) ;  /* 0xffffed0000007947 */ /* 0x000fea000383ffff */
        .weak           $__internal_26_$__cuda_sm70_shflsync_up
        .type           $__internal_26_$__cuda_sm70_shflsync_up,@function
        .size           $__internal_26_$__cuda_sm70_shflsync_up,(.L_x_3109 - $__internal_26_$__cuda_sm70_shflsync_up)
$__internal_26_$__cuda_sm70_shflsync_up:
[----:B------:R-:W-:Y:S01]  /*3720*/  HFMA2.MMA R11, -RZ, RZ, 0, 0 ;  /* 0x00000000ff0b7435 */ /* 0x000fe200000001ff */
[----:B------:R-:W-:Y:S04]  /*3730*/  WARPSYNC R13 ;  /* 0x0000000d00007348 */ /* 0x000fe80003800000 */
[----:B------:R0:W1:Y:S01]  /*3740*/  SHFL.UP PT, R13, R15, R14, R12 ;  /* 0x0400000e0f0d7389 */ /* 0x00006200000e000c */
[----:B------:R-:W-:Y:S05]  /*3750*/  RET.REL.NODEC R10 `(_Z30group_norm_nhwc_bwd_sum_kernelI11Fp32IOFp16WLi256EEv26Group_norm_nhwc_bwd_params) ;  /* 0xffffc8a00a007950 */ /* 0x000fea0003c3ffff */
.L_x_1564:
        /* <DEDUP_REMOVED lines=10> */
.L_x_3109:


//--------------------- .text._Z30group_norm_nhwc_bwd_sum_kernelI11Fp32IOFp16WLi120EEv26Group_norm_nhwc_bwd_params --------------------------
	.section	.text._Z30group_norm_nhwc_bwd_sum_kernelI11Fp32IOFp16WLi120EEv26Group_norm_nhwc_bwd_params,"ax",@progbits
	.sectioninfo	@"SHI_REGISTERS=40"
	.align	128
        .global         _Z30group_norm_nhwc_bwd_sum_kernelI11Fp32IOFp16WLi120EEv26Group_norm_nhwc_bwd_params
        .type           _Z30group_norm_nhwc_bwd_sum_kernelI11Fp32IOFp16WLi120EEv26Group_norm_nhwc_bwd_params,@function
        .size           _Z30group_norm_nhwc_bwd_sum_kernelI11Fp32IOFp16WLi120EEv26Group_norm_nhwc_bwd_params,(.L_x_3110 - _Z30group_norm_nhwc_bwd_sum_kernelI11Fp32IOFp16WLi120EEv26Group_norm_nhwc_bwd_params)
        .other          _Z30group_norm_nhwc_bwd_sum_kernelI11Fp32IOFp16WLi120EEv26Group_norm_nhwc_bwd_params,@"STO_CUDA_ENTRY STV_DEFAULT"
_Z30group_norm_nhwc_bwd_sum_kernelI11Fp32IOFp16WLi120EEv26Group_norm_nhwc_bwd_params:
.text._Z30group_norm_nhwc_bwd_sum_kernelI11Fp32IOFp16WLi120EEv26Group_norm_nhwc_bwd_params:
        /* <DEDUP_REMOVED lines=98> */
.L_x_1566:
[----:B------:R-:W-:Y:S05]  /*0620*/  BSYNC B0 ;  /* 0x0000000000007941 */ /* 0x000fea0003800000 */
.L_x_1565:
[----:B0-----:R-:W-:Y:S01]  /*0630*/  HFMA2.MMA R11, -RZ, RZ, 0, 0 ;  /* 0x00000000ff0b7435 */ /* 0x001fe200000001ff */
[----:B------:R-:W-:Y:S01]  /*0640*/  MOV R28, RZ ;  /* 0x000000ff001c7202 */ /* 0x000fe20000000f00 */
        /* <DEDUP_REMOVED lines=71> */
.L_x_1569:
[----:B------:R-:W-:Y:S05]  /*0ac0*/  @!P2 BRA `(.L_x_1567) ;  /* 0x000012400000a947 */ /* 0x000fea0003800000 */
[----:B------:R-:W-:-:S04]  /*0ad0*/  IADD3 R31, R34, 0x1, RZ ;  /* 0x00000001221f7810 */ /* 0x000fc80007ffe0ff */
[----:B------:R-:W-:Y:S02]  /*0ae0*/  SHF.R.S32.HI R37, RZ, 0x1f, R31 ;  /* 0x0000001fff257819 */ /* 0x000fe4000001141f */
.L_x_1570:
        /* <DEDUP_REMOVED lines=104> */
.L_x_1568:
        /* <DEDUP_REMOVED lines=15> */
.L_x_1572:
        /* <DEDUP_REMOVED lines=36> */
.L_x_1571:
[----:B------:R-:W-:-:S13]  /*14a0*/  ISETP.GE.U32.AND P0, PT, R29, 0x3, PT ;  /* 0x000000031d00780c */ /* 0x000fda0003f06070 */
[----:B------:R-:W-:Y:S05]  /*14b0*/  @!P0 BRA `(.L_x_1567) ;  /* 0x0000085000008947 */ /* 0x000fea0003800000 */
[----:B------:R-:W-:Y:S02]  /*14c0*/  ISETP.GE.U32.AND P0, PT, R18, c[0x0][0x1d8], PT ;  /* 0x0000760012007a0c */ /* 0x000fe40003f06070 */
[----:B------:R-:W-:Y:S02]  /*14d0*/  SHF.R.S32.HI R29, RZ, 0x1f, R34 ;  /* 0x0000001fff1d7819 */ /* 0x000fe40000011422 */
[----:B------:R-:W-:-:S13]  /*14e0*/  ISETP.GE.AND.EX P0, PT, R19, c[0x0][0x1dc], PT, P0 ;  /* 0x0000770013007a0c */ /* 0x000fda0003f06300 */
.L_x_1573:
        /* <DEDUP_REMOVED lines=130> */
.L_x_1567:
        /* <DEDUP_REMOVED lines=47> */
[----:B0-----:R-:W-:Y:S05]  /*2000*/  CALL.REL.NOINC `($__internal_27_$__cuda_sm70_warpsync) ;  /* 0x00000f0000007944 */ /* 0x001fea0003c00000 */
.L_x_1576:
        /* <DEDUP_REMOVED lines=13> */
.L_x_1578:
[----:B------:R-:W-:Y:S05]  /*20e0*/  BSYNC B1 ;  /* 0x0000000000017941 */ /* 0x000fea0003800000 */
.L_x_1577:
[----:B------:R-:W-:-:S03]  /*20f0*/  UMOV UR4, 0x3fffffff ;  /* 0x3fffffff00047882 */ /* 0x000fc60000000000 */
[----:B------:R-:W-:Y:S05]  /*2100*/  BRA.CONV UR4, `(.L_x_1579) ;  /* 0x0000003304007947 */ /* 0x000fea000b800000 */
[----:B------:R-:W-:Y:S02]  /*2110*/  MOV R15, 0x3fffffff ;  /* 0x3fffffff000f7802 */ /* 0x000fe40000000f00 */
[----:B------:R-:W-:Y:S02]  /*2120*/  MOV R14, 0x2140 ;  /* 0x00002140000e7802 */ /* 0x000fe40000000f00 */
[----:B0-----:R-:W-:Y:S05]  /*2130*/  CALL.REL.NOINC `($__internal_27_$__cuda_sm70_warpsync) ;  /* 0x00000dd000007944 */ /* 0x001fea0003c00000 */
.L_x_1579:
        /* <DEDUP_REMOVED lines=8> */
[----:B01----:R-:W-:Y:S05]  /*21c0*/  CALL.REL.NOINC `($__internal_27_$__cuda_sm70_warpsync) ;  /* 0x00000d4000007944 */ /* 0x003fea0003c00000 */
.L_x_1580:
        /* <DEDUP_REMOVED lines=13> */
.L_x_1582:
[----:B------:R-:W-:Y:S05]  /*22a0*/  BSYNC B1 ;  /* 0x0000000000017941 */ /* 0x000fea0003800000 */
.L_x_1581:
[----:B------:R-:W-:-:S03]  /*22b0*/  UMOV UR4, 0x3fffffff ;  /* 0x3fffffff00047882 */ /* 0x000fc60000000000 */
[----:B------:R-:W-:Y:S05]  /*22c0*/  BRA.CONV UR4, `(.L_x_1583) ;  /* 0x0000003304007947 */ /* 0x000fea000b800000 */
[----:B------:R-:W-:Y:S01]  /*22d0*/  IMAD.MOV.U32 R15, RZ, RZ, 0x3fffffff ;  /* 0x3fffffffff0f7424 */ /* 0x000fe200078e00ff */
[----:B------:R-:W-:Y:S02]  /*22e0*/  MOV R14, 0x2300 ;  /* 0x00002300000e7802 */ /* 0x000fe40000000f00 */
[----:B01----:R-:W-:Y:S05]  /*22f0*/  CALL.REL.NOINC `($__internal_27_$__cuda_sm70_warpsync) ;  /* 0x00000c1000007944 */ /* 0x003fea0003c00000 */
.L_x_1583:
        /* <DEDUP_REMOVED lines=8> */
[----:B012---:R-:W-:Y:S05]  /*2380*/  CALL.REL.NOINC `($__internal_27_$__cuda_sm70_warpsync) ;  /* 0x00000b8000007944 */ /* 0x007fea0003c00000 */
.L_x_1584:
        /* <DEDUP_REMOVED lines=13> */
.L_x_1586:
[----:B------:R-:W-:Y:S05]  /*2460*/  BSYNC B1 ;  /* 0x0000000000017941 */ /* 0x000fea0003800000 */
.L_x_1585:
[----:B------:R-:W-:-:S03]  /*2470*/  UMOV UR4, 0x3fffffff ;  /* 0x3fffffff00047882 */ /* 0x000fc60000000000 */
[----:B------:R-:W-:Y:S05]  /*2480*/  BRA.CONV UR4, `(.L_x_1587) ;  /* 0x0000003304007947 */ /* 0x000fea000b800000 */
[----:B------:R-:W-:Y:S02]  /*2490*/  MOV R15, 0x3fffffff ;  /* 0x3fffffff000f7802 */ /* 0x000fe40000000f00 */
[----:B------:R-:W-:Y:S02]  /*24a0*/  MOV R14, 0x24c0 ;  /* 0x000024c0000e7802 */ /* 0x000fe40000000f00 */
[----:B012---:R-:W-:Y:S05]  /*24b0*/  CALL.REL.NOINC `($__internal_27_$__cuda_sm70_warpsync) ;  /* 0x00000a5000007944 */ /* 0x007fea0003c00000 */
.L_x_1587:
        /* <DEDUP_REMOVED lines=8> */
[----:B0123--:R-:W-:Y:S05]  /*2540*/  CALL.REL.NOINC `($__internal_27_$__cuda_sm70_warpsync) ;  /* 0x000009c000007944 */ /* 0x00ffea0003c00000 */
.L_x_1588:
        /* <DEDUP_REMOVED lines=13> */
.L_x_1590:
[----:B------:R-:W-:Y:S05]  /*2620*/  BSYNC B1 ;  /* 0x0000000000017941 */ /* 0x000fea0003800000 */
.L_x_1589:
[----:B------:R-:W-:Y:S01]  /*2630*/  UMOV UR4, 0x3fffffff ;  /* 0x3fffffff00047882 */ /* 0x000fe20000000000 */
[----:B------:R-:W-:Y:S02]  /*2640*/  MOV R19, R11 ;  /* 0x0000000b00137202 */ /* 0x000fe40000000f00 */
[----:B------:R-:W-:Y:S01]  /*2650*/  MOV R17, R13 ;  /* 0x0000000d00117202 */ /* 0x000fe20000000f00 */
[----:B------:R-:W-:Y:S05]  /*2660*/  BRA.CONV UR4, `(.L_x_1591) ;  /* 0x0000003304007947 */ /* 0x000fea000b800000 */
[----:B------:R-:W-:Y:S02]  /*2670*/  MOV R15, 0x3fffffff ;  /* 0x3fffffff000f7802 */ /* 0x000fe40000000f00 */
[----:B------:R-:W-:Y:S02]  /*2680*/  MOV R14, 0x26a0 ;  /* 0x000026a0000e7802 */ /* 0x000fe40000000f00 */
[----:B0123--:R-:W-:Y:S05]  /*2690*/  CALL.REL.NOINC `($__internal_27_$__cuda_sm70_warpsync) ;  /* 0x0000087000007944 */ /* 0x00ffea0003c00000 */
.L_x_1591:
        /* <DEDUP_REMOVED lines=8> */
[----:B01234-:R-:W-:Y:S05]  /*2720*/  CALL.REL.NOINC `($__internal_27_$__cuda_sm70_warpsync) ;  /* 0x000007e000007944 */ /* 0x01ffea0003c00000 */
.L_x_1592:
        /* <DEDUP_REMOVED lines=15> */
[----:B------:R-:W-:Y:S05]  /*2820*/  CALL.REL.NOINC `($__internal_27_$__cuda_sm70_warpsync) ;  /* 0x000006e000007944 */ /* 0x000fea0003c00000 */
.L_x_1593:
        /* <DEDUP_REMOVED lines=8> */
[----:B0-----:R-:W-:Y:S05]  /*28b0*/  CALL.REL.NOINC `($__internal_27_$__cuda_sm70_warpsync) ;  /* 0x0000065000007944 */ /* 0x001fea0003c00000 */
.L_x_1594:
        /* <DEDUP_REMOVED lines=47> */
.L_x_1575:
[----:B0-----:R-:W-:Y:S05]  /*2bb0*/  BSYNC B0 ;  /* 0x0000000000007941 */ /* 0x001fea0003800000 */
.L_x_1574:
        /* <DEDUP_REMOVED lines=29> */
.L_x_1596:
[----:B------:R-:W-:Y:S05]  /*2d90*/  BSYNC B0 ;  /* 0x0000000000007941 */ /* 0x000fea0003800000 */
.L_x_1595:
        /* <DEDUP_REMOVED lines=23> */
        .weak           $__internal_27_$__cuda_sm70_warpsync
        .type           $__internal_27_$__cuda_sm70_warpsync,@function
        .size           $__internal_27_$__cuda_sm70_warpsync,(.L_x_3110 - $__internal_27_$__cuda_sm70_warpsync)
$__internal_27_$__cuda_sm70_warpsync:
[----:B------:R-:W-:Y:S04]  /*2f10*/  WARPSYNC R15 ;  /* 0x0000000f00007348 */ /* 0x000fe80003800000 */
[----:B------:R-:W-:-:S04]  /*2f20*/  MOV R15, 0x0 ;  /* 0x00000000000f7802 */ /* 0x000fc80000000f00 */
[----:B------:R-:W-:Y:S05]  /*2f30*/  RET.REL.NODEC R14 `(_Z30group_norm_nhwc_bwd_sum_kernelI11Fp32IOFp16WLi120EEv26Group_norm_nhwc_bwd_params) ;  /* 0xffffd0c00e007950 */ /* 0x000fea0003c3ffff */
.L_x_1597:
        /* <DEDUP_REMOVED lines=12> */
.L_x_3110:


//--------------------- .text._Z30group_norm_nhwc_bwd_sum_kernelI11Fp32IOFp16WLi140EEv26Group_norm_nhwc_bwd_params --------------------------
	.section	.text._Z30group_norm_nhwc_bwd_sum_kernelI11Fp32IOFp16WLi140EEv26Group_norm_nhwc_bwd_params,"ax",@progbits
	.sectioninfo	@"SHI_REGISTERS=40"
	.align	128
        .global         _Z30group_norm_nhwc_bwd_sum_kernelI11Fp32IOFp16WLi140EEv26Group_norm_nhwc_bwd_params
        .type           _Z30group_norm_nhwc_bwd_sum_kernelI11Fp32IOFp16WLi140EEv26Group_norm_nhwc_bwd_params,@function
        .size           _Z30group_norm_nhwc_bwd_sum_kernelI11Fp32IOFp16WLi140EEv26Group_norm_nhwc_bwd_params,(.L_x_3111 - _Z30group_norm_nhwc_bwd_sum_kernelI11Fp32IOFp16WLi140EEv26Group_norm_nhwc_bwd_params)
        .other          _Z30group_norm_nhwc_bwd_sum_kernelI11Fp32IOFp16WLi140EEv26Group_norm_nhwc_bwd_params,@"STO_CUDA_ENTRY STV_DEFAULT"
_Z30group_norm_nhwc_bwd_sum_kernelI11Fp32IOFp16WLi140EEv26Group_norm_nhwc_bwd_params:
.text._Z30group_norm_nhwc_bwd_sum_kernelI11Fp32IOFp16WLi140EEv26Group_norm_nhwc_bwd_params:
        /* <DEDUP_REMOVED lines=98> */
.L_x_1599:
[----:B------:R-:W-:Y:S05]  /*0620*/  BSYNC B0 ;  /* 0x0000000000007941 */ /* 0x000fea0003800000 */
.L_x_1598:
        /* <DEDUP_REMOVED lines=73> */
.L_x_1602:
[----:B------:R-:W-:Y:S05]  /*0ac0*/  @!P2 BRA `(.L_x_1600) ;  /* 0x000012400000a947 */ /* 0x000fea0003800000 */
[----:B------:R-:W-:-:S04]  /*0ad0*/  IADD3 R31, R34, 0x1, RZ ;  /* 0x00000001221f7810 */ /* 0x000fc80007ffe0ff */
[----:B------:R-:W-:Y:S02]  /*0ae0*/  SHF.R.S32.HI R37, RZ, 0x1f, R31 ;  /* 0x0000001fff257819 */ /* 0x000fe4000001141f */
.L_x_1603:
        /* <DEDUP_REMOVED lines=104> */
.L_x_1601:
        /* <DEDUP_REMOVED lines=15> */
.L_x_1605:
        /* <DEDUP_REMOVED lines=36> */
.L_x_1604:
[----:B------:R-:W-:-:S13]  /*14a0*/  ISETP.GE.U32.AND P0, PT, R29, 0x3, PT ;  /* 0x000000031d00780c */ /* 0x000fda0003f06070 */
[----:B------:R-:W-:Y:S05]  /*14b0*/  @!P0 BRA `(.L_x_1600) ;  /* 0x0000085000008947 */ /* 0x000fea0003800000 */
[----:B------:R-:W-:Y:S02]  /*14c0*/  ISETP.GE.U32.AND P0, PT, R18, c[0x0][0x1d8], PT ;  /* 0x0000760012007a0c */ /* 0x000fe40003f06070 */
[----:B------:R-:W-:Y:S02]  /*14d0*/  SHF.R.S32.HI R29, RZ, 0x1f, R34 ;  /* 0x0000001fff1d7819 */ /* 0x000fe40000011422 */
[----:B------:R-:W-:-:S13]  /*14e0*/  ISETP.GE.AND.EX P0, PT, R19, c[0x0][0x1dc], PT, P0 ;  /* 0x0000770013007a0c */ /* 0x000fda0003f06300 */
.L_x_1606:
        /* <DEDUP_REMOVED lines=130> */
.L_x_1600:
        /* <DEDUP_REMOVED lines=52> */
[----:B0-----:R-:W-:Y:S05]  /*2050*/  CALL.REL.NOINC `($__internal_28_$__cuda_sm70_warpsync) ;  /* 0x00000fa000007944 */ /* 0x001fea0003c00000 */
.L_x_1609:
        /* <DEDUP_REMOVED lines=13> */
.L_x_1611:
[----:B------:R-:W-:Y:S05]  /*2130*/  BSYNC B1 ;  /* 0x0000000000017941 */ /* 0x000fea0003800000 */
.L_x_1610:
[----:B------:R-:W-:-:S03]  /*2140*/  UMOV UR4, 0xfffffff ;  /* 0x0fffffff00047882 */ /* 0x000fc60000000000 */
[----:B------:R-:W-:Y:S05]  /*2150*/  BRA.CONV UR4, `(.L_x_1612) ;  /* 0x0000003304007947 */ /* 0x000fea000b800000 */
[----:B------:R-:W-:Y:S02]  /*2160*/  MOV R15, 0xfffffff ;  /* 0x0fffffff000f7802 */ /* 0x000fe40000000f00 */
[----:B------:R-:W-:Y:S02]  /*2170*/  MOV R14, 0x2190 ;  /* 0x00002190000e7802 */ /* 0x000fe40000000f00 */
[----:B0-----:R-:W-:Y:S05]  /*2180*/  CALL.REL.NOINC `($__internal_28_$__cuda_sm70_warpsync) ;  /* 0x00000e7000007944 */ /* 0x001fea0003c00000 */
.L_x_1612:
        /* <DEDUP_REMOVED lines=8> */
[----:B01----:R-:W-:Y:S05]  /*2210*/  CALL.REL.NOINC `($__internal_28_$__cuda_sm70_warpsync) ;  /* 0x00000de000007944 */ /* 0x003fea0003c00000 */
.L_x_1613:
        /* <DEDUP_REMOVED lines=13> */
.L_x_1615:
[----:B------:R-:W-:Y:S05]  /*22f0*/  BSYNC B1 ;  /* 0x0000000000017941 */ /* 0x000fea0003800000 */
.L_x_1614:
[----:B------:R-:W-:-:S03]  /*2300*/  UMOV UR4, 0xfffffff ;  /* 0x0fffffff00047882 */ /* 0x000fc60000000000 */
[----:B------:R-:W-:Y:S05]  /*2310*/  BRA.CONV UR4, `(.L_x_1616) ;  /* 0x0000003304007947 */ /* 0x000fea000b800000 */
[----:B------:R-:W-:Y:S02]  /*2320*/  MOV R15, 0xfffffff ;  /* 0x0fffffff000f7802 */ /* 0x000fe40000000f00 */
[----:B------:R-:W-:Y:S02]  /*2330*/  MOV R14, 0x2350 ;  /* 0x00002350000e7802 */ /* 0x000fe40000000f00 */
[----:B01----:R-:W-:Y:S05]  /*2340*/  CALL.REL.NOINC `($__internal_28_$__cuda_sm70_warpsync) ;  /* 0x00000cb000007944 */ /* 0x003fea0003c00000 */
.L_x_1616:
        /* <DEDUP_REMOVED lines=8> */
[----:B012---:R-:W-:Y:S05]  /*23d0*/  CALL.REL.NOINC `($__internal_28_$__cuda_sm70_warpsync) ;  /* 0x00000c2000007944 */ /* 0x007fea0003c00000 */
.L_x_1617:
        /* <DEDUP_REMOVED lines=13> */
.L_x_1619:
[----:B------:R-:W-:Y:S05]  /*24b0*/  BSYNC B1 ;  /* 0x0000000000017941 */ /* 0x000fea0003800000 */
.L_x_1618:
[----:B------:R-:W-:-:S03]  /*24c0*/  UMOV UR4, 0xfffffff ;  /* 0x0fffffff00047882 */ /* 0x000fc60000000000 */
[----:B------:R-:W-:Y:S05]  /*24d0*/  BRA.CONV UR4, `(.L_x_1620) ;  /* 0x0000003304007947 */ /* 0x000fea000b800000 */
[----:B------:R-:W-:Y:S02]  /*24e0*/  MOV R15, 0xfffffff ;  /* 0x0fffffff000f7802 */ /* 0x000fe40000000f00 */
[----:B------:R-:W-:Y:S02]  /*24f0*/  MOV R14, 0x2510 ;  /* 0x00002510000e7802 */ /* 0x000fe40000000f00 */
[----:B012---:R-:W-:Y:S05]  /*2500*/  CALL.REL.NOINC `($__internal_28_$__cuda_sm70_warpsync) ;  /* 0x00000af000007944 */ /* 0x007fea0003c00000 */
.L_x_1620:
        /* <DEDUP_REMOVED lines=8> */
[----:B0123--:R-:W-:Y:S05]  /*2590*/  CALL.REL.NOINC `($__internal_28_$__cuda_sm70_warpsync) ;  /* 0x00000a6000007944 */ /* 0x00ffea0003c00000 */
.L_x_1621:
        /* <DEDUP_REMOVED lines=13> */
.L_x_1623:
[----:B------:R-:W-:Y:S05]  /*2670*/  BSYNC B1 ;  /* 0x0000000000017941 */ /* 0x000fea0003800000 */
.L_x_1622:
[----:B------:R-:W-:Y:S01]  /*2680*/  UMOV UR4, 0xfffffff ;  /* 0x0fffffff00047882 */ /* 0x000fe20000000000 */
[----:B------:R-:W-:Y:S01]  /*2690*/  IMAD.MOV.U32 R19, RZ, RZ, R11 ;  /* 0x000000ffff137224 */ /* 0x000fe200078e000b */
[----:B------:R-:W-:Y:S01]  /*26a0*/  MOV R17, R13 ;  /* 0x0000000d00117202 */ /* 0x000fe20000000f00 */
[----:B------:R-:W-:Y:S05]  /*26b0*/  BRA.CONV UR4, `(.L_x_1624) ;  /* 0x0000003304007947 */ /* 0x000fea000b800000 */
[----:B------:R-:W-:Y:S02]  /*26c0*/  MOV R15, 0xfffffff ;  /* 0x0fffffff000f7802 */ /* 0x000fe40000000f00 */
[----:B------:R-:W-:Y:S02]  /*26d0*/  MOV R14, 0x26f0 ;  /* 0x000026f0000e7802 */ /* 0x000fe40000000f00 */
[----:B0123--:R-:W-:Y:S05]  /*26e0*/  CALL.REL.NOINC `($__internal_28_$__cuda_sm70_warpsync) ;  /* 0x0000091000007944 */ /* 0x00ffea0003c00000 */
.L_x_1624:
        /* <DEDUP_REMOVED lines=8> */
[----:B01234-:R-:W-:Y:S05]  /*2770*/  CALL.REL.NOINC `($__internal_28_$__cuda_sm70_warpsync) ;  /* 0x0000088000007944 */ /* 0x01ffea0003c00000 */
.L_x_1625:
        /* <DEDUP_REMOVED lines=15> */
[----:B------:R-:W-:Y:S05]  /*2870*/  CALL.REL.NOINC `($__internal_28_$__cuda_sm70_warpsync) ;  /* 0x0000078000007944 */ /* 0x000fea0003c00000 */
.L_x_1626:
        /* <DEDUP_REMOVED lines=8> */
[----:B0-----:R-:W-:Y:S05]  /*2900*/  CALL.REL.NOINC `($__internal_28_$__cuda_sm70_warpsync) ;  /* 0x000006f000007944 */ /* 0x001fea0003c00000 */
.L_x_1627:
        /* <DEDUP_REMOVED lines=57> */
.L_x_1608:
[----:B0-----:R-:W-:Y:S05]  /*2ca0*/  BSYNC B0 ;  /* 0x0000000000007941 */ /* 0x001fea0003800000 */
.L_x_1607:
        /* <DEDUP_REMOVED lines=29> */
.L_x_1629:
[----:B------:R-:W-:Y:S05]  /*2e80*/  BSYNC B0 ;  /* 0x0000000000007941 */ /* 0x000fea0003800000 */
.L_x_1628:
        /* <DEDUP_REMOVED lines=23> */
        .weak           $__internal_28_$__cuda_sm70_warpsync
        .type           $__internal_28_$__cuda_sm70_warpsync,@function
        .size           $__internal_28_$__cuda_sm70_warpsync,(.L_x_3111 - $__internal_28_$__cuda_sm70_warpsync)
$__internal_28_$__cuda_sm70_warpsync:
[----:B------:R-:W-:Y:S04]  /*3000*/  WARPSYNC R15 ;  /* 0x0000000f00007348 */ /* 0x000fe80003800000 */
[----:B------:R-:W-:-:S04]  /*3010*/  MOV R15, 0x0 ;  /* 0x00000000000f7802 */ /* 0x000fc80000000f00 */
[----:B------:R-:W-:Y:S05]  /*3020*/  RET.REL.NODEC R14 `(_Z30group_norm_nhwc_bwd_sum_kernelI11Fp32IOFp16WLi140EEv26Group_norm_nhwc_bwd_params) ;  /* 0xffffcfd00e007950 */ /* 0x000fea0003c3ffff */
.L_x_1630:
        /* <DEDUP_REMOVED lines=13> */
.L_x_3111:


//--------------------- .text._Z30group_norm_nhwc_bwd_sum_kernelI11Fp32IOFp16WLi160EEv26Group_norm_nhwc_bwd_params --------------------------
	.section	.text._Z30group_norm_nhwc_bwd_sum_kernelI11Fp32IOFp16WLi160EEv26Group_norm_nhwc_bwd_params,"ax",@progbits
	.sectioninfo	@"SHI_REGISTERS=40"
	.align	128
        .global         _Z30group_norm_nhwc_bwd_sum_kernelI11Fp32IOFp16WLi160EEv26Group_norm_nhwc_bwd_params
        .type           _Z30group_norm_nhwc_bwd_sum_kernelI11Fp32IOFp16WLi160EEv26Group_norm_nhwc_bwd_params,@function
        .size           _Z30group_norm_nhwc_bwd_sum_kernelI11Fp32IOFp16WLi160EEv26Group_norm_nhwc_bwd_params,(.L_x_3112 - _Z30group_norm_nhwc_bwd_sum_kernelI11Fp32IOFp16WLi160EEv26Group_norm_nhwc_bwd_params)
        .other          _Z30group_norm_nhwc_bwd_sum_kernelI11Fp32IOFp16WLi160EEv26Group_norm_nhwc_bwd_params,@"STO_CUDA_ENTRY STV_DEFAULT"
_Z30group_norm_nhwc_bwd_sum_kernelI11Fp32IOFp16WLi160EEv26Group_norm_nhwc_bwd_params:
.text._Z30group_norm_nhwc_bwd_sum_kernelI11Fp32IOFp16WLi160EEv26Group_norm_nhwc_bwd_params:
        /* <DEDUP_REMOVED lines=97> */
.L_x_1632:
[----:B------:R-:W-:Y:S05]  /*0610*/  BSYNC B0 ;  /* 0x0000000000007941 */ /* 0x000fea0003800000 */
.L_x_1631:
        /* <DEDUP_REMOVED lines=71> */
.L_x_1635:
[----:B------:R-:W-:Y:S05]  /*0a90*/  @!P2 BRA `(.L_x_1633) ;  /* 0x000012100000a947 */ /* 0x000fea0003800000 */
[----:B------:R-:W-:-:S04]  /*0aa0*/  IADD3 R34, R32, 0x1, RZ ;  /* 0x0000000120227810 */ /* 0x000fc80007ffe0ff */
[----:B------:R-:W-:Y:S02]  /*0ab0*/  SHF.R.S32.HI R36, RZ, 0x1f, R34 ;  /* 0x0000001fff247819 */ /* 0x000fe40000011422 */
.L_x_1636:
        /* <DEDUP_REMOVED lines=104> */
.L_x_1634:
        /* <DEDUP_REMOVED lines=12> */
.L_x_1638:
        /* <DEDUP_REMOVED lines=36> */
.L_x_1637:
[----:B------:R-:W-:-:S13]  /*1440*/  ISETP.GE.U32.AND P0, PT, R29, 0x3, PT ;  /* 0x000000031d00780c */ /* 0x000fda0003f06070 */
[----:B------:R-:W-:Y:S05]  /*1450*/  @!P0 BRA `(.L_x_1633) ;  /* 0x0000085000008947 */ /* 0x000fea0003800000 */
[----:B------:R-:W-:Y:S02]  /*1460*/  ISETP.GE.U32.AND P0, PT, R18, c[0x0][0x1d8], PT ;  /* 0x0000760012007a0c */ /* 0x000fe40003f06070 */
[----:B------:R-:W-:Y:S02]  /*1470*/  SHF.R.S32.HI R29, RZ, 0x1f, R32 ;  /* 0x0000001fff1d7819 */ /* 0x000fe40000011420 */
[----:B------:R-:W-:-:S13]  /*1480*/  ISETP.GE.AND.EX P0, PT, R19, c[0x0][0x1dc], PT, P0 ;  /* 0x0000770013007a0c */ /* 0x000fda0003f06300 */
.L_x_1639:
        /* <DEDUP_REMOVED lines=130> */
.L_x_1633:
        /* <DEDUP_REMOVED lines=42> */
.L_x_1646:
        /* <DEDUP_REMOVED lines=56> */
.L_x_1647:
        /* <DEDUP_REMOVED lines=53> */
.L_x_1641:
[----:B0-----:R-:W-:Y:S05]  /*2620*/  BSYNC B0 ;  /* 0x0000000000007941 */ /* 0x001fea0003800000 */
.L_x_1640:
        /* <DEDUP_REMOVED lines=34> */
.L_x_1645:
[----:B------:R-:W-:Y:S05]  /*2850*/  BSYNC B0 ;  /* 0x0000000000007941 */ /* 0x000fea0003800000 */
.L_x_1644:
        /* <DEDUP_REMOVED lines=23> */
.L_x_1642:
[----:B------:R-:W-:Y:S01]  /*29d0*/  HFMA2.MMA R13, -RZ, RZ, 0, 0 ;  /* 0x00000000ff0d7435 */ /* 0x000fe200000001ff */
[----:B------:R-:W-:Y:S01]  /*29e0*/  IMAD.MOV.U32 R15, RZ, RZ, R8 ;  /* 0x000000ffff0f7224 */ /* 0x000fe200078e0008 */
[----:B------:R-:W-:Y:S01]  /*29f0*/  MOV R14, 0x1 ;  /* 0x00000001000e7802 */ /* 0x000fe20000000f00 */
[----:B------:R-:W-:Y:S01]  /*2a00*/  IMAD.MOV.U32 R12, RZ, RZ, -0x1 ;  /* 0xffffffffff0c7424 */ /* 0x000fe200078e00ff */
[----:B------:R-:W-:-:S02]  /*2a10*/  MOV R10, 0x2a30 ;  /* 0x00002a30000a7802 */ /* 0x000fc40000000f00 */
[----:B------:R-:W-:Y:S05]  /*2a20*/  CALL.REL.NOINC `($__internal_29_$__cuda_sm70_shflsync_up) ;  /* 0x000009a000007944 */ /* 0x000fea0003c00000 */
[----:B-1----:R-:W-:Y:S01]  /*2a30*/  MOV R17, R12 ;  /* 0x0000000c00117202 */ /* 0x002fe20000000f00 */
[----:B0-----:R-:W-:Y:S05]  /*2a40*/  BRA `(.L_x_1646) ;  /* 0xfffff50000007947 */ /* 0x001fea000383ffff */
.L_x_1643:
[----:B------:R-:W-:Y:S01]  /*2a50*/  HFMA2.MMA R13, -RZ, RZ, 0, 0 ;  /* 0x00000000ff0d7435 */ /* 0x000fe200000001ff */
[----:B------:R-:W-:Y:S01]  /*2a60*/  MOV R15, R4 ;  /* 0x00000004000f7202 */ /* 0x000fe20000000f00 */
[----:B------:R-:W-:Y:S01]  /*2a70*/  IMAD.MOV.U32 R14, RZ, RZ, 0x1 ;  /* 0x00000001ff0e7424 */ /* 0x000fe200078e00ff */
[----:B------:R-:W-:-:S02]  /*2a80*/  MOV R12, 0xffffffff ;  /* 0xffffffff000c7802 */ /* 0x000fc40000000f00 */
[----:B------:R-:W-:Y:S02]  /*2a90*/  MOV R10, 0x2ab0 ;  /* 0x00002ab0000a7802 */ /* 0x000fe40000000f00 */
[----:B012---:R-:W-:Y:S05]  /*2aa0*/  CALL.REL.NOINC `($__internal_29_$__cuda_sm70_shflsync_up) ;  /* 0x0000092000007944 */ /* 0x007fea0003c00000 */
[----:B0-----:R-:W-:Y:S01]  /*2ab0*/  HFMA2.MMA R14, -RZ, RZ, 0, 5.9604644775390625e-08 ;  /* 0x00000001ff0e7435 */ /* 0x001fe200000001ff */
[----:B-1----:R-:W-:Y:S01]  /*2ac0*/  IMAD.MOV.U32 R19, RZ, RZ, R12 ;  /* 0x000000ffff137224 */ /* 0x002fe200078e000c */
[----:B------:R-:W-:Y:S01]  /*2ad0*/  MOV R15, R3 ;  /* 0x00000003000f7202 */ /* 0x000fe20000000f00 */
[----:B------:R-:W-:Y:S01]  /*2ae0*/  IMAD.MOV.U32 R13, RZ, RZ, RZ ;  /* 0x000000ffff0d7224 */ /* 0x000fe200078e00ff */
[----:B------:R-:W-:Y:S02]  /*2af0*/  MOV R12, 0xffffffff ;  /* 0xffffffff000c7802 */ /* 0x000fe40000000f00 */
[----:B------:R-:W-:Y:S02]  /*2b00*/  MOV R10, 0x2b20 ;  /* 0x00002b20000a7802 */ /* 0x000fe40000000f00 */
[----:B------:R-:W-:Y:S05]  /*2b10*/  CALL.REL.NOINC `($__internal_29_$__cuda_sm70_shflsync_up) ;  /* 0x000008b000007944 */ /* 0x000fea0003c00000 */
        /* <DEDUP_REMOVED lines=15> */
[----:B------:R-:W-:Y:S05]  /*2c10*/  CALL.REL.NOINC `($__internal_29_$__cuda_sm70_shflsync_up) ;  /* 0x000007b000007944 */ /* 0x000fea0003c00000 */
[----:B0-----:R-:W-:Y:S01]  /*2c20*/  HFMA2.MMA R13, -RZ, RZ, 0, 0 ;  /* 0x00000000ff0d7435 */ /* 0x001fe200000001ff */
[----:B-1----:R-:W-:Y:S01]  /*2c30*/  MOV R3, R12 ;  /* 0x0000000c00037202 */ /* 0x002fe20000000f00 */
[----:B------:R-:W-:Y:S01]  /*2c40*/  IMAD.MOV.U32 R14, RZ, RZ, 0x2 ;  /* 0x00000002ff0e7424 */ /* 0x000fe200078e00ff */
[----:B------:R-:W-:-:S02]  /*2c50*/  MOV R15, R17 ;  /* 0x00000011000f7202 */ /* 0x000fc40000000f00 */
[----:B------:R-:W-:Y:S02]  /*2c60*/  MOV R12, 0xffffffff ;  /* 0xffffffff000c7802 */ /* 0x000fe40000000f00 */
[----:B------:R-:W-:Y:S02]  /*2c70*/  MOV R10, 0x2c90 ;  /* 0x00002c90000a7802 */ /* 0x000fe40000000f00 */
[----:B------:R-:W-:Y:S05]  /*2c80*/  CALL.REL.NOINC `($__internal_29_$__cuda_sm70_shflsync_up) ;  /* 0x0000074000007944 */ /* 0x000fea0003c00000 */
[----:B0-----:R-:W-:Y:S01]  /*2c90*/  HFMA2.MMA R14, -RZ, RZ, 0, 1.1920928955078125e-07 ;  /* 0x00000002ff0e7435 */ /* 0x001fe200000001ff */
[----:B-1----:R-:W-:Y:S01]  /*2ca0*/  IMAD.MOV.U32 R4, RZ, RZ, R12 ;  /* 0x000000ffff047224 */ /* 0x002fe200078e000c */
[----:B------:R-:W-:Y:S01]  /*2cb0*/  MOV R15, R19 ;  /* 0x00000013000f7202 */ /* 0x000fe20000000f00 */
[----:B------:R-:W-:Y:S01]  /*2cc0*/  IMAD.MOV.U32 R13, RZ, RZ, RZ ;  /* 0x000000ffff0d7224 */ /* 0x000fe200078e00ff */
[----:B------:R-:W-:Y:S02]  /*2cd0*/  MOV R12, 0xffffffff ;  /* 0xffffffff000c7802 */ /* 0x000fe40000000f00 */
[----:B------:R-:W-:Y:S02]  /*2ce0*/  MOV R10, 0x2d00 ;  /* 0x00002d00000a7802 */ /* 0x000fe40000000f00 */
[----:B------:R-:W-:Y:S05]  /*2cf0*/  CALL.REL.NOINC `($__internal_29_$__cuda_sm70_shflsync_up) ;  /* 0x000006d000007944 */ /* 0x000fea0003c00000 */
        /* <DEDUP_REMOVED lines=12> */
[----:B------:R-:W-:Y:S05]  /*2dc0*/  CALL.REL.NOINC `($__internal_29_$__cuda_sm70_shflsync_up) ;  /* 0x0000060000007944 */ /* 0x000fea0003c00000 */
[----:B0-----:R-:W-:Y:S01]  /*2dd0*/  HFMA2.MMA R13, -RZ, RZ, 0, 0 ;  /* 0x00000000ff0d7435 */ /* 0x001fe200000001ff */
[----:B-1----:R-:W-:Y:S01]  /*2de0*/  MOV R3, R12 ;  /* 0x0000000c00037202 */ /* 0x002fe20000000f00 */
[----:B------:R-:W-:Y:S01]  /*2df0*/  IMAD.MOV.U32 R14, RZ, RZ, 0x4 ;  /* 0x00000004ff0e7424 */ /* 0x000fe200078e00ff */
[----:B------:R-:W-:Y:S02]  /*2e00*/  MOV R15, R17 ;  /* 0x00000011000f7202 */ /* 0x000fe40000000f00 */
[----:B------:R-:W-:-:S02]  /*2e10*/  MOV R12, 0xffffffff ;  /* 0xffffffff000c7802 */ /* 0x000fc40000000f00 */
[----:B------:R-:W-:Y:S02]  /*2e20*/  MOV R10, 0x2e40 ;  /* 0x00002e40000a7802 */ /* 0x000fe40000000f00 */
[----:B------:R-:W-:Y:S05]  /*2e30*/  CALL.REL.NOINC `($__internal_29_$__cuda_sm70_shflsync_up) ;  /* 0x0000059000007944 */ /* 0x000fea0003c00000 */
[----:B0-----:R-:W-:Y:S01]  /*2e40*/  HFMA2.MMA R14, -RZ, RZ, 0, 2.384185791015625e-07 ;  /* 0x00000004ff0e7435 */ /* 0x001fe200000001ff */
        /* <DEDUP_REMOVED lines=26> */
[----:B0-----:R-:W-:Y:S01]  /*2ff0*/  HFMA2.MMA R14, -RZ, RZ, 0, 4.76837158203125e-07 ;  /* 0x00000008ff0e7435 */ /* 0x001fe200000001ff */
        /* <DEDUP_REMOVED lines=26> */
[----:B0-----:R-:W-:Y:S01]  /*31a0*/  HFMA2.MMA R14, -RZ, RZ, 0, 9.5367431640625e-07 ;  /* 0x00000010ff0e7435 */ /* 0x001fe200000001ff */
        /* <DEDUP_REMOVED lines=26> */
[----:B0-----:R-:W-:Y:S01]  /*3350*/  HFMA2.MMA R14, -RZ, RZ, 0, 5.9604644775390625e-08 ;  /* 0x00000001ff0e7435 */ /* 0x001fe200000001ff */
[----:B-1----:R-:W-:Y:S01]  /*3360*/  IMAD.MOV.U32 R4, RZ, RZ, R12 ;  /* 0x000000ffff047224 */ /* 0x002fe200078e000c */
[----:B------:R-:W-:Y:S01]  /*3370*/  MOV R15, R19 ;  /* 0x00000013000f7202 */ /* 0x000fe20000000f00 */
[----:B------:R-:W-:Y:S01]  /*3380*/  IMAD.MOV.U32 R13, RZ, RZ, RZ ;  /* 0x000000ffff0d7224 */ /* 0x000fe200078e00ff */
[----:B------:R-:W-:Y:S02]  /*3390*/  MOV R12, 0xffffffff ;  /* 0xffffffff000c7802 */ /* 0x000fe40000000f00 */
[----:B------:R-:W-:Y:S02]  /*33a0*/  MOV R10, 0x33c0 ;  /* 0x000033c0000a7802 */ /* 0x000fe40000000f00 */
[----:B------:R-:W-:Y:S05]  /*33b0*/  CALL.REL.NOINC `($__internal_29_$__cuda_sm70_shflsync_up) ;  /* 0x0000001000007944 */ /* 0x000fea0003c00000 */
[----:B01----:R-:W-:Y:S05]  /*33c0*/  BRA `(.L_x_1647) ;  /* 0xffffef0000007947 */ /* 0x003fea000383ffff */
        .weak           $__internal_29_$__cuda_sm70_shflsync_up
        .type           $__internal_29_$__cuda_sm70_shflsync_up,@function
        .size           $__internal_29_$__cuda_sm70_shflsync_up,(.L_x_3112 - $__internal_29_$__cuda_sm70_shflsync_up)
$__internal_29_$__cuda_sm70_shflsync_up:
[----:B------:R-:W-:Y:S01]  /*33d0*/  HFMA2.MMA R11, -RZ, RZ, 0, 0 ;  /* 0x00000000ff0b7435 */ /* 0x000fe200000001ff */
[----:B------:R-:W-:Y:S04]  /*33e0*/  WARPSYNC R12 ;  /* 0x0000000c00007348 */ /* 0x000fe80003800000 */
[----:B------:R0:W1:Y:S01]  /*33f0*/  SHFL.UP PT, R12, R15, R14, R13 ;  /* 0x0400000e0f0c7389 */ /* 0x00006200000e000d */
[----:B------:R-:W-:Y:S05]  /*3400*/  RET.REL.NODEC R10 `(_Z30group_norm_nhwc_bwd_sum_kernelI11Fp32IOFp16WLi160EEv26Group_norm_nhwc_bwd_params) ;  /* 0xffffcbf00a007950 */ /* 0x000fea0003c3ffff */
.L_x_1648:
        /* <DEDUP_REMOVED lines=15> */
.L_x_3112:


//--------------------- .text._Z30group_norm_nhwc_bwd_sum_kernelI11Bf16IOFp32WLi196EEv26Group_norm_nhwc_bwd_params --------------------------
	.section	.text._Z30group_norm_nhwc_bwd_sum_kernelI11Bf16IOFp32WLi196EEv26Group_norm_nhwc_bwd_params,"ax",@progbits
	.sectioninfo	@"SHI_REGISTERS=36"
	.align	128
        .global         _Z30group_norm_nhwc_bwd_sum_kernelI11Bf16IOFp32WLi196EEv26Group_norm_nhwc_bwd_params
        .type           _Z30group_norm_nhwc_bwd_sum_kernelI11Bf16IOFp32WLi196EEv26Group_norm_nhwc_bwd_params,@function
        .size           _Z30group_norm_nhwc_bwd_sum_kernelI11Bf16IOFp32WLi196EEv26Group_norm_nhwc_bwd_params,(.L_x_3113 - _Z30group_norm_nhwc_bwd_sum_kernelI11Bf16IOFp32WLi196EEv26Group_norm_nhwc_bwd_params)
        .other          _Z30group_norm_nhwc_bwd_sum_kernelI11Bf16IOFp32WLi196EEv26Group_norm_nhwc_bwd_params,@"STO_CUDA_ENTRY STV_DEFAULT"
_Z30group_norm_nhwc_bwd_sum_kernelI11Bf16IOFp32WLi196EEv26Group_norm_nhwc_bwd_params:
.text._Z30group_norm_nhwc_bwd_sum_kernelI11Bf16IOFp32WLi196EEv26Group_norm_nhwc_bwd_params:
[----:B------:R-:W-:Y:S02]  /*0000*/  IMAD.MOV.U32 R1, RZ, RZ, c[0x0][0x28] ;  /* 0x00000a00ff017624 */ /* 0x000fe400078e00ff */
[----:B------:R-:W-:Y:S01]  /*0010*/  IABS R7, c[0x0][0x204] ;  /* 0x0000810000077a13 */ /* 0x000fe20000000000 */
[----:B------:R-:W0:Y:S01]  /*0020*/  S2R R0, SR_TID.X ;  /* 0x0000000000007919 */ /* 0x000e220000002100 */
[----:B------:R-:W-:Y:S01]  /*0030*/  IMAD.MOV.U32 R20, RZ, RZ, 0x8 ;  /* 0x00000008ff147424 */ /* 0x000fe200078e00ff */
[----:B------:R-:W-:Y:S01]  /*0040*/  ULDC.64 UR8, c[0x0][0x118] ;  /* 0x0000460000087ab9 */ /* 0x000fe20000000a00 */
[----:B------:R-:W1:Y:S01]  /*0050*/  I2F.RP R2, R7 ;  /* 0x0000000700027306 */ /* 0x000e620000209400 */
[----:B------:R-:W2:Y:S07]  /*0060*/  S2R R3, SR_CTAID.X ;  /* 0x0000000000037919 */ /* 0x000eae0000002500 */
        /* <DEDUP_REMOVED lines=11> */
[----:B------:R-:W-:-:S04]  /*0120*/  IMAD.HI.U32 R5, R5, R2, RZ ;  /* 0x0000000205057227 */ /* 0x000fc800078e00ff */
[----:B------:R-:W-:-:S04]  /*0130*/  IMAD.MOV R4, RZ, RZ, -R5 ;  /* 0x000000ffff047224 */ /* 0x000fc800078e0a05 */
[----:B------:R-:W-:Y:S01]  /*0140*/  IMAD R2, R7, R4, R2 ;  /* 0x0000000407027224 */ /* 0x000fe200078e0202 */
[----:B------:R-:W-:-:S04]  /*0150*/  LOP3.LUT R4, R22, c[0x0][0x204], RZ, 0x3c, !PT ;  /* 0x0000810016047a12 */ /* 0x000fc800078e3cff */
[----:B------:R-:W-:Y:S02]  /*0160*/  ISETP.GT.U32.AND P1, PT, R7, R2, PT ;  /* 0x000000020700720c */ /* 0x000fe40003f24070 */
[----:B------:R-:W-:-:S11]  /*0170*/  ISETP.GE.AND P2, PT, R4, RZ, PT ;  /* 0x000000ff0400720c */ /* 0x000fd60003f46270 */
[-C--:B------:R-:W-:Y:S02]  /*0180*/  @!P1 IADD3 R2, R2, -R7.reuse, RZ ;  /* 0x8000000702029210 */ /* 0x080fe40007ffe0ff */
[----:B------:R-:W-:Y:S02]  /*0190*/  @!P1 IADD3 R5, R5, 0x1, RZ ;  /* 0x0000000105059810 */ /* 0x000fe40007ffe0ff */
[----:B------:R-:W-:Y:S02]  /*01a0*/  ISETP.GE.U32.AND P0, PT, R2, R7, PT ;  /* 0x000000070200720c */ /* 0x000fe40003f06070 */
[----:B------:R-:W0:Y:S11]  /*01b0*/  S2R R2, SR_CTAID.Z ;  /* 0x0000000000027919 */ /* 0x000e360000002700 */
[----:B------:R-:W-:-:S02]  /*01c0*/  @P0 IADD3 R5, R5, 0x1, RZ ;  /* 0x0000000105050810 */ /* 0x000fc40007ffe0ff */
[----:B------:R-:W-:-:S03]  /*01d0*/  ISETP.NE.AND P0, PT, RZ, c[0x0][0x204], PT ;  /* 0x00008100ff007a0c */ /* 0x000fc60003f05270 */
[----:B------:R-:W-:-:S05]  /*01e0*/  @!P2 IMAD.MOV R5, RZ, RZ, -R5 ;  /* 0x000000ffff05a224 */ /* 0x000fca00078e0a05 */
[----:B------:R-:W-:-:S05]  /*01f0*/  SEL R5, R8, R5, !P0 ;  /* 0x0000000508057207 */ /* 0x000fca0004000000 */
[----:B0-----:R-:W-:-:S04]  /*0200*/  IMAD R5, R2, c[0x0][0x1f0], R5 ;  /* 0x00007c0002057a24 */ /* 0x001fc800078e0205 */
[----:B------:R-:W-:-:S06]  /*0210*/  IMAD.WIDE R20, R5, R20, c[0x0][0x198] ;  /* 0x0000660005147625 */ /* 0x000fcc00078e0214 */
[----:B------:R-:W2:Y:S01]  /*0220*/  LDG.E.64 R20, [R20.64] ;  /* 0x0000000814147981 */ /* 0x000ea2000c1e1b00 */
[----:B------:R-:W0:Y:S01]  /*0230*/  I2F.U32.RP R7, c[0x0][0x204] ;  /* 0x0000810000077b06 */ /* 0x000e220000209000 */
[----:B------:R-:W-:Y:S01]  /*0240*/  SHF.R.S32.HI R23, RZ, 0x1f, R22 ;  /* 0x0000001fff177819 */ /* 0x000fe20000011416 */
[----:B------:R-:W-:Y:S01]  /*0250*/  BSSY B0, `(.L_x_1649) ;  /* 0x0000035000007945 */ /* 0x000fe20003800000 */
[----:B------:R-:W1:Y:S01]  /*0260*/  S2R R24, SR_CTAID.Y ;  /* 0x0000000000187919 */ /* 0x000e620000002600 */
[----:B------:R-:W-:Y:S01]  /*0270*/  MOV R10, c[0x0][0x1fc] ;  /* 0x00007f00000a7a02 */ /* 0x000fe20000000f00 */
[----:B------:R-:W-:Y:S01]  /*0280*/  HFMA2.MMA R26, -RZ, RZ, 0, 0 ;  /* 0x00000000ff1a7435 */ /* 0x000fe200000001ff */
[----:B------:R-:W-:Y:S01]  /*0290*/  CS2R R12, SRZ ;  /* 0x00000000000c7805 */ /* 0x000fe2000001ff00 */
[----:B------:R-:W-:Y:S01]  /*02a0*/  CS2R R14, SRZ ;  /* 0x00000000000e7805 */ /* 0x000fe2000001ff00 */
        /* <DEDUP_REMOVED lines=10> */
[----:B------:R-:W-:-:S04]  /*0350*/  IMAD.HI.U32 R5, R5, R6, RZ ;  /* 0x0000000605057227 */ /* 0x000fc800078e00ff */
[----:B------:R-:W-:-:S04]  /*0360*/  IMAD.MOV R9, RZ, RZ, -R5 ;  /* 0x000000ffff097224 */ /* 0x000fc800078e0a05 */
[----:B------:R-:W-:-:S05]  /*0370*/  IMAD R9, R9, c[0x0][0x204], R6 ;  /* 0x0000810009097a24 */ /* 0x000fca00078e0206 */
        /* <DEDUP_REMOVED lines=9> */
[----:B------:R-:W-:Y:S01]  /*0410*/  LEA.HI.X.SX32 R5, R10, R27, 0x1, P3 ;  /* 0x0000001b0a057211 */ /* 0x000fe200018f0eff */
[----:B------:R-:W-:Y:S01]  /*0420*/  IMAD.MOV R9, RZ, RZ, -R4 ;  /* 0x000000ffff097224 */ /* 0x000fe200078e0a04 */
[----:B------:R-:W-:Y:S01]  /*0430*/  ISETP.GE.AND.EX P0, PT, R23, c[0x0][0x1dc], PT, P0 ;  /* 0x0000770017007a0c */ /* 0x000fe20003f06300 */
[----:B------:R-:W-:Y:S01]  /*0440*/  IMAD.MOV.U32 R10, RZ, RZ, RZ ;  /* 0x000000ffff0a7224 */ /* 0x000fe200078e00ff */
[----:B------:R-:W-:Y:S01]  /*0450*/  ISETP.LT.AND.EX P1, PT, R5, c[0x0][0x1e4], PT, P1 ;  /* 0x0000790005007a0c */ /* 0x000fe20003f21310 */
[----:B------:R-:W-:-:S02]  /*0460*/  IMAD R5, R9, c[0x0][0x204], R6 ;  /* 0x0000810009057a24 */ /* 0x000fc400078e0206 */
[----:B------:R-:W-:Y:S01]  /*0470*/  IMAD.MOV.U32 R6, RZ, RZ, 0x3f800000 ;  /* 0x3f800000ff067424 */ /* 0x000fe200078e00ff */
[----:B------:R-:W-:Y:S01]  /*0480*/  SEL R7, R7, c[0x0][0x1e0], P1 ;  /* 0x0000780007077a07 */ /* 0x000fe20000800000 */
[----:B------:R-:W-:Y:S01]  /*0490*/  CS2R R8, SRZ ;  /* 0x0000000000087805 */ /* 0x000fe2000001ff00 */
[----:B--2---:R-:W-:-:S05]  /*04a0*/  FFMA.FTZ R21, -R20, R20, R21 ;  /* 0x0000001414157223 */ /* 0x004fca0000010115 */
[----:B------:R-:W-:-:S13]  /*04b0*/  FSETP.GTU.FTZ.AND P2, PT, R21, RZ, PT ;  /* 0x000000ff1500720b */ /* 0x000fda0003f5c000 */
[----:B------:R-:W-:-:S04]  /*04c0*/  @P2 FADD.FTZ R11, R21, c[0x0][0x1a0] ;  /* 0x00006800150b2621 */ /* 0x000fc80000010000 */
[----:B------:R0:W1:Y:S01]  /*04d0*/  @P2 MUFU.RSQ R6, R11 ;  /* 0x0000000b00062308 */ /* 0x0000620000001400 */
[----:B------:R-:W-:Y:S01]  /*04e0*/  ISETP.GE.AND P2, PT, R24, R7, PT ;  /* 0x000000071800720c */ /* 0x000fe20003f46270 */
[----:B------:R-:W-:Y:S07]  /*04f0*/  @P0 BRA `(.L_x_1650) ;  /* 0x000000a000000947 */ /* 0x000fee0003800000 */
[----:B------:R-:W-:Y:S01]  /*0500*/  ULDC.U8 UR4, c[0x0][0x1f4] ;  /* 0x00007d0000047ab9 */ /* 0x000fe20000000000 */
[C---:B------:R-:W-:Y:S01]  /*0510*/  IMAD.SHL.U32 R16, R22.reuse, 0x4, RZ ;  /* 0x0000000416107824 */ /* 0x040fe200078e00ff */
        /* <DEDUP_REMOVED lines=8> */
.L_x_1650:
[----:B------:R-:W-:Y:S05]  /*05a0*/  BSYNC B0 ;  /* 0x0000000000007941 */ /* 0x000fea0003800000 */
.L_x_1649:
[----:B------:R-:W-:Y:S01]  /*05b0*/  MOV R21, RZ ;  /* 0x000000ff00157202 */ /* 0x000fe20000000f00 */
[----:B0-----:R-:W-:Y:S01]  /*05c0*/  IMAD.MOV.U32 R11, RZ, RZ, RZ ;  /* 0x000000ffff0b7224 */ /* 0x001fe200078e00ff */
[----:B------:R-:W-:Y:S05]  /*05d0*/  @P2 BRA `(.L_x_1651) ;  /* 0x00001b2000002947 */ /* 0x000fea0003800000 */
[----:B------:R-:W-:Y:S01]  /*05e0*/  ULDC.U8 UR4, c[0x0][0x1f4] ;  /* 0x00007d0000047ab9 */ /* 0x000fe20000000000 */
[----:B------:R-:W-:Y:S01]  /*05f0*/  SHF.R.S32.HI R8, RZ, 0x1f, R2 ;  /* 0x0000001fff087819 */ /* 0x000fe20000011402 */
[----:B------:R-:W-:Y:S01]  /*0600*/  IMAD.WIDE.U32 R16, R2, c[0x0][0x1e8], R22 ;  /* 0x00007a0002107a25 */ /* 0x000fe200078e0016 */
[----:B------:R-:W-:Y:S02]  /*0610*/  ISETP.NE.AND P1, PT, RZ, UR4, PT ;  /* 0x00000004ff007c0c */ /* 0x000fe4000bf25270 */
[-C--:B------:R-:W-:Y:S01]  /*0620*/  LOP3.LUT R28, RZ, R7.reuse, RZ, 0x33, !PT ;  /* 0x00000007ff1c7212 */ /* 0x080fe200078e33ff */
[----:B------:R-:W-:Y:S01]  /*0630*/  IMAD R9, R8, c[0x0][0x1e8], RZ ;  /* 0x00007a0008097a24 */ /* 0x000fe200078e02ff */
[C---:B------:R-:W-:Y:S01]  /*0640*/  IADD3 R8, -R24.reuse, R7, RZ ;  /* 0x0000000718087210 */ /* 0x040fe20007ffe1ff */
[----:B------:R-:W-:Y:S01]  /*0650*/  IMAD.MOV.U32 R29, RZ, RZ, R24 ;  /* 0x000000ffff1d7224 */ /* 0x000fe200078e0018 */
[----:B------:R-:W-:Y:S01]  /*0660*/  IADD3 R11, -R24, -0x2, RZ ;  /* 0xfffffffe180b7810 */ /* 0x000fe20007ffe1ff */
[----:B------:R-:W-:-:S04]  /*0670*/  IMAD R9, R2, c[0x0][0x1ec], R9 ;  /* 0x00007b0002097a24 */ /* 0x000fc800078e0209 */
[----:B------:R-:W-:Y:S02]  /*0680*/  IMAD.IADD R19, R17, 0x1, R9 ;  /* 0x0000000111137824 */ /* 0x000fe400078e0209 */
[----:B------:R-:W-:Y:S05]  /*0690*/  @!P1 BRA `(.L_x_1652) ;  /* 0x00000c1000009947 */ /* 0x000fea0003800000 */
[----:B------:R-:W-:Y:S01]  /*06a0*/  LOP3.LUT R8, R8, 0x1, RZ, 0xc0, !PT ;  /* 0x0000000108087812 */ /* 0x000fe200078ec0ff */
[----:B------:R-:W-:Y:S01]  /*06b0*/  HFMA2.MMA R26, -RZ, RZ, 0, 0 ;  /* 0x00000000ff1a7435 */ /* 0x000fe200000001ff */
[----:B------:R-:W-:Y:S01]  /*06c0*/  ISETP.NE.AND P2, PT, R11, R28, PT ;  /* 0x0000001c0b00720c */ /* 0x000fe20003f45270 */
[----:B------:R-:W-:Y:S01]  /*06d0*/  IMAD.MOV.U32 R21, RZ, RZ, RZ ;  /* 0x000000ffff157224 */ /* 0x000fe200078e00ff */
[----:B------:R-:W-:Y:S01]  /*06e0*/  ISETP.NE.U32.AND P1, PT, R8, 0x1, PT ;  /* 0x000000010800780c */ /* 0x000fe20003f25070 */
[----:B------:R-:W-:Y:S01]  /*06f0*/  CS2R R10, SRZ ;  /* 0x00000000000a7805 */ /* 0x000fe2000001ff00 */
[----:B------:R-:W-:-:S11]  /*0700*/  CS2R R8, SRZ ;  /* 0x0000000000087805 */ /* 0x000fd6000001ff00 */
[----:B------:R-:W-:Y:S05]  /*0710*/  @P1 BRA `(.L_x_1653) ;  /* 0x000003a000001947 */ /* 0x000fea0003800000 */
[----:B------:R-:W-:Y:S02]  /*0720*/  @!P0 IMAD R8, R27, c[0x0][0x1d8], RZ ;  /* 0x000076001b088a24 */ /* 0x000fe400078e02ff */
[----:B------:R-:W-:Y:S02]  /*0730*/  @!P0 IMAD.MOV.U32 R18, RZ, RZ, R16 ;  /* 0x000000ffff128224 */ /* 0x000fe400078e0010 */
[C---:B------:R-:W-:Y:S02]  /*0740*/  @!P0 IMAD R11, R29.reuse, c[0x0][0x1dc], R8 ;  /* 0x000077001d0b8a24 */ /* 0x040fe400078e0208 */
[----:B------:R-:W-:-:S04]  /*0750*/  @!P0 IMAD.WIDE.U32 R8, R29, c[0x0][0x1d8], R18 ;  /* 0x000076001d088a25 */ /* 0x000fc800078e0012 */
[----:B------:R-:W-:Y:S01]  /*0760*/  @!P0 IMAD.IADD R9, R9, 0x1, R11 ;  /* 0x0000000109098824 */ /* 0x000fe200078e020b */
[----:B------:R-:W-:-:S04]  /*0770*/  @!P0 SHF.L.U32 R22, R8, 0x1, RZ ;  /* 0x0000000108168819 */ /* 0x000fc800000006ff */
[----:B------:R-:W-:Y:S02]  /*0780*/  @!P0 SHF.L.U64.HI R8, R8, 0x1, R9 ;  /* 0x0000000108088819 */ /* 0x000fe40000010209 */
[----:B------:R-:W-:-:S04]  /*0790*/  @!P0 IADD3 R10, P1, R22, c[0x0][0x180], RZ ;  /* 0x00006000160a8a10 */ /* 0x000fc80007f3e0ff */
[----:B------:R-:W-:-:S05]  /*07a0*/  @!P0 IADD3.X R11, R8, c[0x0][0x184], RZ, P1, !PT ;  /* 0x00006100080b8a10 */ /* 0x000fca0000ffe4ff */
[----:B------:R0:W2:Y:S01]  /*07b0*/  @!P0 LDG.E R10, [R10.64] ;  /* 0x000000080a0a8981 */ /* 0x0000a2000c1e1900 */
[----:B------:R-:W-:-:S04]  /*07c0*/  @!P0 IADD3 R22, P1, R22, c[0x0][0x178], RZ ;  /* 0x00005e0016168a10 */ /* 0x000fc80007f3e0ff */
[----:B------:R-:W-:-:S05]  /*07d0*/  @!P0 IADD3.X R23, R8, c[0x0][0x17c], RZ, P1, !PT ;  /* 0x00005f0008178a10 */ /* 0x000fca0000ffe4ff */
[----:B------:R-:W3:Y:S01]  /*07e0*/  @!P0 LDG.E R8, [R22.64] ;  /* 0x0000000816088981 */ /* 0x000ee2000c1e1900 */
[----:B0-----:R-:W-:Y:S02]  /*07f0*/  PRMT R11, R11, 0x5410, RZ ;  /* 0x000054100b0b7816 */ /* 0x001fe400000000ff */
[----:B------:R-:W-:Y:S02]  /*0800*/  PRMT R9, R9, 0x5410, RZ ;  /* 0x0000541009097816 */ /* 0x000fe400000000ff */
[----:B------:R-:W-:Y:S02]  /*0810*/  IADD3 R24, R24, 0x1, RZ ;  /* 0x0000000118187810 */ /* 0x000fe40007ffe0ff */
[--C-:B--2---:R-:W-:Y:S02]  /*0820*/  @!P0 PRMT R11, R11, 0x5410, R10.reuse ;  /* 0x000054100b0b8816 */ /* 0x104fe4000000000a */
[----:B------:R-:W-:Y:S02]  /*0830*/  @!P0 PRMT R9, R9, 0x7610, R10 ;  /* 0x0000761009098816 */ /* 0x000fe4000000000a */
[----:B------:R-:W-:-:S02]  /*0840*/  PRMT R11, RZ, 0x7610, R11 ;  /* 0x00007610ff0b7816 */ /* 0x000fc4000000000b */
[----:B------:R-:W-:-:S03]  /*0850*/  PRMT R10, R10, 0x5410, RZ ;  /* 0x000054100a0a7816 */ /* 0x000fc600000000ff */
[----:B------:R-:W-:Y:S01]  /*0860*/  FADD.FTZ R21, -R20, R11 ;  /* 0x0000000b14157221 */ /* 0x000fe20000010100 */
[----:B------:R-:W-:Y:S02]  /*0870*/  PRMT R11, RZ, 0x7610, R9 ;  /* 0x00007610ff0b7816 */ /* 0x000fe40000000009 */
[----:B---3--:R-:W-:Y:S01]  /*0880*/  @!P0 PRMT R10, R10, 0x7610, R8 ;  /* 0x000076100a0a8816 */ /* 0x008fe20000000008 */
[----:B-1----:R-:W-:Y:S02]  /*0890*/  FMUL.FTZ R9, R21, R6 ;  /* 0x0000000615097220 */ /* 0x002fe40000410000 */
[----:B------:R-:W-:Y:S01]  /*08a0*/  FADD.FTZ R11, -R20, R11 ;  /* 0x0000000b140b7221 */ /* 0x000fe20000010100 */
[----:B------:R-:W-:Y:S01]  /*08b0*/  PRMT R10, RZ, 0x7610, R10 ;  /* 0x00007610ff0a7816 */ /* 0x000fe2000000000a */
[----:B-----5:R-:W-:Y:S02]  /*08c0*/  FFMA.FTZ R21, R9, R12, R14 ;  /* 0x0000000c09157223 */ /* 0x020fe4000001000e */
[C---:B------:R-:W-:Y:S01]  /*08d0*/  FMUL.FTZ R26, R11.reuse, R6 ;  /* 0x000000060b1a7220 */ /* 0x040fe20000410000 */
[----:B------:R-:W-:Y:S01]  /*08e0*/  PRMT R11, R11, 0x5410, RZ ;  /* 0x000054100b0b7816 */ /* 0x000fe200000000ff */
[----:B------:R-:W-:-:S02]  /*08f0*/  FMUL.FTZ R23, R21, -1.4426950216293334961 ;  /* 0xbfb8aa3b15177820 */ /* 0x000fc40000410000 */
[----:B------:R-:W-:Y:S01]  /*0900*/  FFMA.FTZ R22, R26, R13, R15 ;  /* 0x0000000d1a167223 */ /* 0x000fe2000001000f */
[----:B------:R-:W-:-:S03]  /*0910*/  @!P0 PRMT R11, R11, 0x5410, R8 ;  /* 0x000054100b0b8816 */ /* 0x000fc60000000008 */
[----:B------:R-:W-:Y:S01]  /*0920*/  FMUL.FTZ R27, R22, -1.4426950216293334961 ;  /* 0xbfb8aa3b161b7820 */ /* 0x000fe20000410000 */
[----:B------:R-:W0:Y:S01]  /*0930*/  MUFU.EX2 R23, R23 ;  /* 0x0000001700177308 */ /* 0x000e220000000800 */
[----:B------:R-:W-:-:S07]  /*0940*/  PRMT R11, RZ, 0x7610, R11 ;  /* 0x00007610ff0b7816 */ /* 0x000fce000000000b */
[----:B------:R-:W1:Y:S01]  /*0950*/  MUFU.EX2 R27, R27 ;  /* 0x0000001b001b7308 */ /* 0x000e620000000800 */
[----:B0-----:R-:W-:-:S07]  /*0960*/  FADD.FTZ R25, R23, 1 ;  /* 0x3f80000017197421 */ /* 0x001fce0000010000 */
[----:B------:R-:W0:Y:S01]  /*0970*/  MUFU.RCP R28, R25 ;  /* 0x00000019001c7308 */ /* 0x000e220000001000 */
[----:B-1----:R-:W-:-:S07]  /*0980*/  FADD.FTZ R29, R27, 1 ;  /* 0x3f8000001b1d7421 */ /* 0x002fce0000010000 */
[----:B------:R-:W1:Y:S01]  /*0990*/  MUFU.RCP R29, R29 ;  /* 0x0000001d001d7308 */ /* 0x000e620000001000 */
[----:B0-----:R-:W-:Y:S02]  /*09a0*/  FADD.FTZ R30, -R28, 1 ;  /* 0x3f8000001c1e7421 */ /* 0x001fe40000010100 */
[----:B------:R-:W-:Y:S02]  /*09b0*/  FMUL.FTZ R11, R11, R28 ;  /* 0x0000001c0b0b7220 */ /* 0x000fe40000410000 */
[----:B------:R-:W-:-:S04]  /*09c0*/  FFMA.FTZ R30, R21, R30, 1 ;  /* 0x3f800000151e7423 */ /* 0x000fc8000001001e */
[----:B------:R-:W-:Y:S02]  /*09d0*/  FMUL.FTZ R30, R11, R30 ;  /* 0x0000001e0b1e7220 */ /* 0x000fe40000410000 */
[----:B-1----:R-:W-:Y:S02]  /*09e0*/  FADD.FTZ R23, -R29, 1 ;  /* 0x3f8000001d177421 */ /* 0x002fe40000010100 */
[----:B------:R-:W-:Y:S02]  /*09f0*/  FMUL.FTZ R10, R10, R29 ;  /* 0x0000001d0a0a7220 */ /* 0x000fe40000410000 */
[----:B------:R-:W-:Y:S02]  /*0a00*/  FFMA.FTZ R23, R22, R23, 1 ;  /* 0x3f80000016177423 */ /* 0x000fe40000010017 */
[----:B------:R-:W-:Y:S02]  /*0a10*/  FMUL.FTZ R8, R30, R12 ;  /* 0x0000000c1e087220 */ /* 0x000fe40000410000 */
[----:B------:R-:W-:-:S02]  /*0a20*/  FMUL.FTZ R10, R10, R23 ;  /* 0x000000170a0a7220 */ /* 0x000fc40000410000 */
[----:B------:R-:W-:Y:S02]  /*0a30*/  FFMA.FTZ R21, R9, R8, RZ ;  /* 0x0000000809157223 */ /* 0x000fe400000100ff */
[----:B------:R-:W-:Y:S02]  /*0a40*/  FMUL.FTZ R11, R10, R13 ;  /* 0x0000000d0a0b7220 */ /* 0x000fe40000410000 */
[----:B------:R-:W-:Y:S02]  /*0a50*/  FADD.FTZ R8, RZ, R8 ;  /* 0x00000008ff087221 */ /* 0x000fe40000010000 */
[C---:B------:R-:W-:Y:S02]  /*0a60*/  FFMA.FTZ R21, R26.reuse, R11, R21 ;  /* 0x0000000b1a157223 */ /* 0x040fe40000010015 */
[----:B------:R-:W-:Y:S02]  /*0a70*/  FADD.FTZ R11, R11, R8 ;  /* 0x000000080b0b7221 */ /* 0x000fe40000010000 */
[----:B------:R-:W-:-:S02]  /*0a80*/  FFMA.FTZ R26, R26, R10, RZ ;  /* 0x0000000a1a1a7223 */ /* 0x000fc400000100ff */
[----:B------:R-:W-:Y:S02]  /*0a90*/  FFMA.FTZ R9, R9, R30, RZ ;  /* 0x0000001e09097223 */ /* 0x000fe400000100ff */
[----:B------:R-:W-:Y:S02]  /*0aa0*/  FADD.FTZ R8, RZ, R30 ;  /* 0x0000001eff087221 */ /* 0x000fe40000010000 */
[----:B------:R-:W-:Y:S02]  /*0ab0*/  FADD.FTZ R10, RZ, R10 ;  /* 0x0000000aff0a7221 */ /* 0x000fe40000010000 */
.L_x_1653:
[----:B------:R-:W-:Y:S05]  /*0ac0*/  @!P2 BRA `(.L_x_1651) ;  /* 0x000016300000a947 */ /* 0x000fea0003800000 */
[----:B------:R-:W-:-:S04]  /*0ad0*/  IADD3 R27, R24, 0x1, RZ ;  /* 0x00000001181b7810 */ /* 0x000fc80007ffe0ff */
[----:B------:R-:W-:Y:S02]  /*0ae0*/  SHF.R.S32.HI R28, RZ, 0x1f, R27 ;  /* 0x0000001fff1c7819 */ /* 0x000fe4000001141b */
.L_x_1654:
[----:B------:R-:W-:Y:S01]  /*0af0*/  @!P0 IADD3 R25, P1, R27, -0x1, RZ ;  /* 0xffffffff1b198810 */ /* 0x000fe20007f3e0ff */
[----:B------:R-:W-:-:S03]  /*0b00*/  @!P0 IMAD.MOV.U32 R23, RZ, RZ, R19 ;  /* 0x000000ffff178224 */ /* 0x000fc600078e0013 */
[----:B------:R-:W-:-:S05]  /*0b10*/  @!P0 IADD3.X R22, R28, -0x1, RZ, P1, !PT ;  /* 0xffffffff1c168810 */ /* 0x000fca0000ffe4ff */
[----:B------:R-:W-:-:S04]  /*0b20*/  @!P0 IMAD R22, R22, c[0x0][0x1d8], RZ ;  /* 0x0000760016168a24 */ /* 0x000fc800078e02ff */
[----:B------:R-:W-:Y:S02]  /*0b30*/  @!P0 IMAD R29, R25, c[0x0][0x1dc], R22 ;  /* 0x00007700191d8a24 */ /* 0x000fe400078e0216 */
[----:B------:R-:W-:-:S04]  /*0b40*/  @!P0 IMAD.MOV.U32 R22, RZ, RZ, R16 ;  /* 0x000000ffff168224 */ /* 0x000fc800078e0010 */
[----:B------:R-:W-:-:S04]  /*0b50*/  @!P0 IMAD.WIDE.U32 R22, R25, c[0x0][0x1d8], R22 ;  /* 0x0000760019168a25 */ /* 0x000fc800078e0016 */
[----:B------:R-:W-:Y:S01]  /*0b60*/  @!P0 IMAD.SHL.U32 R24, R22, 0x2, RZ ;  /* 0x0000000216188824 */ /* 0x000fe200078e00ff */
[----:B------:R-:W-:-:S04]  /*0b70*/  @!P0 IADD3 R25, R23, R29, RZ ;  /* 0x0000001d17198210 */ /* 0x000fc80007ffe0ff */
[----:B------:R-:W-:Y:S02]  /*0b80*/  @!P0 SHF.L.U64.HI R25, R22, 0x1, R25 ;  /* 0x0000000116198819 */ /* 0x000fe40000010219 */
[----:B------:R-:W-:-:S04]  /*0b90*/  @!P0 IADD3 R22, P1, R24, c[0x0][0x180], RZ ;  /* 0x0000600018168a10 */ /* 0x000fc80007f3e0ff */
[----:B------:R-:W-:Y:S02]  /*0ba0*/  @!P0 IADD3.X R23, R25, c[0x0][0x184], RZ, P1, !PT ;  /* 0x0000610019178a10 */ /* 0x000fe40000ffe4ff */
[----:B------:R-:W-:-:S03]  /*0bb0*/  @!P0 IADD3 R24, P1, R24, c[0x0][0x178], RZ ;  /* 0x00005e0018188a10 */ /* 0x000fc60007f3e0ff */
[----:B------:R0:W2:Y:S01]  /*0bc0*/  @!P0 LDG.E R22, [R22.64] ;  /* 0x0000000816168981 */ /* 0x0000a2000c1e1900 */
[----:B------:R-:W-:-:S05]  /*0bd0*/  @!P0 IADD3.X R25, R25, c[0x0][0x17c], RZ, P1, !PT ;  /* 0x00005f0019198a10 */ /* 0x000fca0000ffe4ff */
[----:B------:R3:W4:Y:S01]  /*0be0*/  @!P0 LDG.E R24, [R24.64] ;  /* 0x0000000818188981 */ /* 0x000722000c1e1900 */
[----:B------:R-:W-:Y:S02]  /*0bf0*/  PRMT R30, R30, 0x5410, RZ ;  /* 0x000054101e1e7816 */ /* 0x000fe400000000ff */
[----:B------:R-:W-:Y:S02]  /*0c00*/  PRMT R29, R29, 0x5410, RZ ;  /* 0x000054101d1d7816 */ /* 0x000fe400000000ff */
[----:B0-----:R-:W-:Y:S02]  /*0c10*/  PRMT R23, R23, 0x5410, RZ ;  /* 0x0000541017177816 */ /* 0x001fe400000000ff */
[----:B---3--:R-:W-:-:S04]  /*0c20*/  PRMT R25, R25, 0x5410, RZ ;  /* 0x0000541019197816 */ /* 0x008fc800000000ff */
[--C-:B--2---:R-:W-:Y:S02]  /*0c30*/  @!P0 PRMT R25, R25, 0x7610, R22.reuse ;  /* 0x0000761019198816 */ /* 0x104fe40000000016 */
[----:B------:R-:W-:Y:S02]  /*0c40*/  @!P0 PRMT R29, R29, 0x5410, R22 ;  /* 0x000054101d1d8816 */ /* 0x000fe40000000016 */
[----:B------:R-:W-:Y:S02]  /*0c50*/  PRMT R25, RZ, 0x7610, R25 ;  /* 0x00007610ff197816 */ /* 0x000fe40000000019 */
[--C-:B----4-:R-:W-:Y:S02]  /*0c60*/  @!P0 PRMT R23, R23, 0x5410, R24.reuse ;  /* 0x0000541017178816 */ /* 0x110fe40000000018 */
[----:B------:R-:W-:Y:S01]  /*0c70*/  @!P0 PRMT R30, R30, 0x7610, R24 ;  /* 0x000076101e1e8816 */ /* 0x000fe20000000018 */
[----:B------:R-:W-:Y:S01]  /*0c80*/  FADD.FTZ R31, -R20, R25 ;  /* 0x00000019141f7221 */ /* 0x000fe20000010100 */
[----:B------:R-:W-:-:S02]  /*0c90*/  PRMT R29, RZ, 0x7610, R29 ;  /* 0x00007610ff1d7816 */ /* 0x000fc4000000001d */
[----:B------:R-:W-:Y:S01]  /*0ca0*/  PRMT R30, RZ, 0x7610, R30 ;  /* 0x00007610ff1e7816 */ /* 0x000fe2000000001e */
[-C--:B-1----:R-:W-:Y:S01]  /*0cb0*/  FMUL.FTZ R24, R31, R6.reuse ;  /* 0x000000061f187220 */ /* 0x082fe20000410000 */
[----:B------:R-:W-:Y:S01]  /*0cc0*/  PRMT R23, RZ, 0x7610, R23 ;  /* 0x00007610ff177816 */ /* 0x000fe20000000017 */
[----:B------:R-:W-:Y:S02]  /*0cd0*/  FADD.FTZ R29, -R20, R29 ;  /* 0x0000001d141d7221 */ /* 0x000fe40000010100 */
[----:B-----5:R-:W-:Y:S02]  /*0ce0*/  FFMA.FTZ R22, R24, R13, R15 ;  /* 0x0000000d18167223 */ /* 0x020fe4000001000f */
[----:B------:R-:W-:Y:S02]  /*0cf0*/  FMUL.FTZ R29, R29, R6 ;  /* 0x000000061d1d7220 */ /* 0x000fe40000410000 */
        /* <DEDUP_REMOVED lines=9> */
[----:B------:R-:W-:Y:S02]  /*0d90*/  FMUL.FTZ R30, R22, -1.4426950216293334961 ;  /* 0xbfb8aa3b161e7820 */ /* 0x000fe40000410000 */
[----:B------:R-:W-:-:S04]  /*0da0*/  FFMA.FTZ R26, R24, R25, R26 ;  /* 0x00000019181a7223 */ /* 0x000fc8000001001a */
[----:B------:R-:W0:Y:S02]  /*0db0*/  MUFU.EX2 R30, R30 ;  /* 0x0000001e001e7308 */ /* 0x000e240000000800 */
[----:B0-----:R-:W-:-:S06]  /*0dc0*/  FADD.FTZ R31, R30, 1 ;  /* 0x3f8000001e1f7421 */ /* 0x001fcc0000010000 */
[----:B------:R-:W0:Y:S02]  /*0dd0*/  MUFU.RCP R32, R31 ;  /* 0x0000001f00207308 */ /* 0x000e240000001000 */
[----:B0-----:R-:W-:Y:S02]  /*0de0*/  FADD.FTZ R33, -R32, 1 ;  /* 0x3f80000020217421 */ /* 0x001fe40000010100 */
[----:B------:R-:W-:Y:S02]  /*0df0*/  FMUL.FTZ R23, R23, R32 ;  /* 0x0000002017177220 */ /* 0x000fe40000410000 */
[----:B------:R-:W-:-:S04]  /*0e00*/  FFMA.FTZ R22, R22, R33, 1 ;  /* 0x3f80000016167423 */ /* 0x000fc80000010021 */
[----:B------:R-:W-:-:S04]  /*0e10*/  FMUL.FTZ R32, R23, R22 ;  /* 0x0000001617207220 */ /* 0x000fc80000410000 */
[C---:B------:R-:W-:Y:S02]  /*0e20*/  FADD.FTZ R22, R32.reuse, R8 ;  /* 0x0000000820167221 */ /* 0x040fe40000010000 */
[C---:B------:R-:W-:Y:S01]  /*0e30*/  FFMA.FTZ R23, R29.reuse, R32, R9 ;  /* 0x000000201d177223 */ /* 0x040fe20000010009 */
[----:B------:R-:W-:Y:S01]  /*0e40*/  @!P0 MOV R9, R19 ;  /* 0x0000001300098202 */ /* 0x000fe20000000f00 */
[----:B------:R-:W-:Y:S02]  /*0e50*/  FMUL.FTZ R32, R32, R12 ;  /* 0x0000000c20207220 */ /* 0x000fe40000410000 */
[----:B------:R-:W-:Y:S02]  /*0e60*/  @!P0 IMAD.MOV.U32 R8, RZ, RZ, R16 ;  /* 0x000000ffff088224 */ /* 0x000fe400078e0010 */
[----:B------:R-:W-:Y:S02]  /*0e70*/  FFMA.FTZ R29, R29, R32, R21 ;  /* 0x000000201d1d7223 */ /* 0x000fe40000010015 */
[----:B------:R-:W-:-:S02]  /*0e80*/  FADD.FTZ R21, R25, R10 ;  /* 0x0000000a19157221 */ /* 0x000fc40000010000 */
[----:B------:R-:W-:Y:S02]  /*0e90*/  @!P0 IMAD R10, R28, c[0x0][0x1d8], RZ ;  /* 0x000076001c0a8a24 */ /* 0x000fe400078e02ff */
[----:B------:R-:W-:Y:S02]  /*0ea0*/  FADD.FTZ R32, R32, R11 ;  /* 0x0000000b20207221 */ /* 0x000fe40000010000 */
[----:B------:R-:W-:-:S04]  /*0eb0*/  @!P0 IMAD.WIDE.U32 R8, R27, c[0x0][0x1d8], R8 ;  /* 0x000076001b088a25 */ /* 0x000fc800078e0008 */
[----:B------:R-:W-:Y:S02]  /*0ec0*/  @!P0 IMAD R11, R27, c[0x0][0x1dc], R10 ;  /* 0x000077001b0b8a24 */ /* 0x000fe400078e020a */
[----:B------:R-:W-:Y:S02]  /*0ed0*/  @!P0 IMAD.SHL.U32 R10, R8, 0x2, RZ ;  /* 0x00000002080a8824 */ /* 0x000fe400078e00ff */
[----:B------:R-:W-:Y:S02]  /*0ee0*/  @!P0 IMAD.IADD R11, R9, 0x1, R11 ;  /* 0x00000001090b8824 */ /* 0x000fe400078e020b */
[----:B------:R-:W-:-:S03]  /*0ef0*/  FMUL.FTZ R25, R25, R13 ;  /* 0x0000000d19197220 */ /* 0x000fc60000410000 */
[----:B------:R-:W-:Y:S01]  /*0f00*/  @!P0 SHF.L.U64.HI R11, R8, 0x1, R11 ;  /* 0x00000001080b8819 */ /* 0x000fe2000001020b */
[----:B------:R-:W-:Y:S01]  /*0f10*/  FFMA.FTZ R24, R24, R25, R29 ;  /* 0x0000001918187223 */ /* 0x000fe2000001001d */
[----:B------:R-:W-:Y:S01]  /*0f20*/  @!P0 IADD3 R8, P1, R10, c[0x0][0x180], RZ ;  /* 0x000060000a088a10 */ /* 0x000fe20007f3e0ff */
[----:B------:R-:W-:-:S03]  /*0f30*/  FADD.FTZ R25, R25, R32 ;  /* 0x0000002019197221 */ /* 0x000fc60000010000 */
[----:B------:R-:W-:Y:S02]  /*0f40*/  @!P0 IADD3.X R9, R11, c[0x0][0x184], RZ, P1, !PT ;  /* 0x000061000b098a10 */ /* 0x000fe40000ffe4ff */
[----:B------:R-:W-:-:S03]  /*0f50*/  @!P0 IADD3 R10, P1, R10, c[0x0][0x178], RZ ;  /* 0x00005e000a0a8a10 */ /* 0x000fc60007f3e0ff */
[----:B------:R0:W2:Y:S01]  /*0f60*/  @!P0 LDG.E R8, [R8.64] ;  /* 0x0000000808088981 */ /* 0x0000a2000c1e1900 */
[----:B------:R-:W-:-:S05]  /*0f70*/  @!P0 IADD3.X R11, R11, c[0x0][0x17c], RZ, P1, !PT ;  /* 0x00005f000b0b8a10 */ /* 0x000fca0000ffe4ff */
[----:B------:R1:W3:Y:S01]  /*0f80*/  @!P0 LDG.E R10, [R10.64] ;  /* 0x000000080a0a8981 */ /* 0x0002e2000c1e1900 */
[----:B------:R-:W-:Y:S02]  /*0f90*/  PRMT R29, R29, 0x5410, RZ ;  /* 0x000054101d1d7816 */ /* 0x000fe400000000ff */
[----:B------:R-:W-:Y:S02]  /*0fa0*/  PRMT R31, R31, 0x5410, RZ ;  /* 0x000054101f1f7816 */ /* 0x000fe400000000ff */
[----:B0-----:R-:W-:Y:S02]  /*0fb0*/  PRMT R9, R9, 0x5410, RZ ;  /* 0x0000541009097816 */ /* 0x001fe400000000ff */
[----:B-1----:R-:W-:-:S04]  /*0fc0*/  PRMT R11, R11, 0x5410, RZ ;  /* 0x000054100b0b7816 */ /* 0x002fc800000000ff */
[--C-:B--2---:R-:W-:Y:S02]  /*0fd0*/  @!P0 PRMT R11, R11, 0x7610, R8.reuse ;  /* 0x000076100b0b8816 */ /* 0x104fe40000000008 */
[----:B------:R-:W-:Y:S02]  /*0fe0*/  @!P0 PRMT R29, R29, 0x5410, R8 ;  /* 0x000054101d1d8816 */ /* 0x000fe40000000008 */
[----:B------:R-:W-:Y:S02]  /*0ff0*/  PRMT R11, RZ, 0x7610, R11 ;  /* 0x00007610ff0b7816 */ /* 0x000fe4000000000b */
[--C-:B---3--:R-:W-:Y:S02]  /*1000*/  @!P0 PRMT R9, R9, 0x5410, R10.reuse ;  /* 0x0000541009098816 */ /* 0x108fe4000000000a */
[----:B------:R-:W-:Y:S01]  /*1010*/  @!P0 PRMT R31, R31, 0x7610, R10 ;  /* 0x000076101f1f8816 */ /* 0x000fe2000000000a */
[----:B------:R-:W-:Y:S01]  /*1020*/  FADD.FTZ R33, -R20, R11 ;  /* 0x0000000b14217221 */ /* 0x000fe20000010100 */
[----:B------:R-:W-:-:S02]  /*1030*/  PRMT R29, RZ, 0x7610, R29 ;  /* 0x00007610ff1d7816 */ /* 0x000fc4000000001d */
[----:B------:R-:W-:Y:S01]  /*1040*/  PRMT R31, RZ, 0x7610, R31 ;  /* 0x00007610ff1f7816 */ /* 0x000fe2000000001f */
[-C--:B------:R-:W-:Y:S01]  /*1050*/  FMUL.FTZ R30, R33, R6.reuse ;  /* 0x00000006211e7220 */ /* 0x080fe20000410000 */
[----:B------:R-:W-:Y:S01]  /*1060*/  PRMT R9, RZ, 0x7610, R9 ;  /* 0x00007610ff097816 */ /* 0x000fe20000000009 */
[----:B------:R-:W-:Y:S02]  /*1070*/  FADD.FTZ R29, -R20, R29 ;  /* 0x0000001d141d7221 */ /* 0x000fe40000010100 */
[----:B------:R-:W-:Y:S02]  /*1080*/  FFMA.FTZ R8, R30, R13, R15 ;  /* 0x0000000d1e087223 */ /* 0x000fe4000001000f */
[----:B------:R-:W-:Y:S02]  /*1090*/  FMUL.FTZ R29, R29, R6 ;  /* 0x000000061d1d7220 */ /* 0x000fe40000410000 */
        /* <DEDUP_REMOVED lines=8> */
[----:B------:R-:W-:Y:S02]  /*1120*/  FFMA.FTZ R8, R29, R12, R14 ;  /* 0x0000000c1d087223 */ /* 0x000fe4000001000e */
[----:B------:R-:W-:Y:S02]  /*1130*/  FFMA.FTZ R26, R30, R11, R26 ;  /* 0x0000000b1e1a7223 */ /* 0x000fe4000001001a */
[----:B------:R-:W-:-:S06]  /*1140*/  FMUL.FTZ R10, R8, -1.4426950216293334961 ;  /* 0xbfb8aa3b080a7820 */ /* 0x000fcc0000410000 */
[----:B------:R-:W0:Y:S02]  /*1150*/  MUFU.EX2 R10, R10 ;  /* 0x0000000a000a7308 */ /* 0x000e240000000800 */
[----:B0-----:R-:W-:Y:S01]  /*1160*/  FADD.FTZ R31, R10, 1 ;  /* 0x3f8000000a1f7421 */ /* 0x001fe20000010000 */
[C---:B------:R-:W-:Y:S02]  /*1170*/  IADD3 R10, R27.reuse, 0x1, RZ ;  /* 0x000000011b0a7810 */ /* 0x040fe40007ffe0ff */
[----:B------:R-:W-:-:S03]  /*1180*/  IADD3 R27, P2, R27, 0x2, RZ ;  /* 0x000000021b1b7810 */ /* 0x000fc60007f5e0ff */
[----:B------:R-:W0:Y:S01]  /*1190*/  MUFU.RCP R32, R31 ;  /* 0x0000001f00207308 */ /* 0x000e220000001000 */
[----:B------:R-:W-:Y:S01]  /*11a0*/  ISETP.GE.AND P1, PT, R10, R7, PT ;  /* 0x000000070a00720c */ /* 0x000fe20003f26270 */
[----:B------:R-:W-:Y:S01]  /*11b0*/  FADD.FTZ R10, R21, R11 ;  /* 0x0000000b150a7221 */ /* 0x000fe20000010000 */
[----:B------:R-:W-:Y:S01]  /*11c0*/  IADD3.X R28, RZ, R28, RZ, P2, !PT ;  /* 0x0000001cff1c7210 */ /* 0x000fe200017fe4ff */
[----:B------:R-:W-:Y:S02]  /*11d0*/  FMUL.FTZ R11, R11, R13 ;  /* 0x0000000d0b0b7220 */ /* 0x000fe40000410000 */
[----:B0-----:R-:W-:Y:S02]  /*11e0*/  FADD.FTZ R33, -R32, 1 ;  /* 0x3f80000020217421 */ /* 0x001fe40000010100 */
[----:B------:R-:W-:Y:S02]  /*11f0*/  FMUL.FTZ R9, R9, R32 ;  /* 0x0000002009097220 */ /* 0x000fe40000410000 */
[----:B------:R-:W-:-:S04]  /*1200*/  FFMA.FTZ R8, R8, R33, 1 ;  /* 0x3f80000008087423 */ /* 0x000fc80000010021 */
[----:B------:R-:W-:-:S04]  /*1210*/  FMUL.FTZ R32, R9, R8 ;  /* 0x0000000809207220 */ /* 0x000fc80000410000 */
[----:B------:R-:W-:Y:S02]  /*1220*/  FADD.FTZ R8, R22, R32 ;  /* 0x0000002016087221 */ /* 0x000fe40000010000 */
[----:B------:R-:W-:Y:S02]  /*1230*/  FFMA.FTZ R9, R29, R32, R23 ;  /* 0x000000201d097223 */ /* 0x000fe40000010017 */
[----:B------:R-:W-:-:S04]  /*1240*/  FMUL.FTZ R32, R32, R12 ;  /* 0x0000000c20207220 */ /* 0x000fc80000410000 */
[----:B------:R-:W-:Y:S02]  /*1250*/  FFMA.FTZ R24, R29, R32, R24 ;  /* 0x000000201d187223 */ /* 0x000fe40000010018 */
[----:B------:R-:W-:Y:S02]  /*1260*/  FADD.FTZ R32, R25, R32 ;  /* 0x0000002019207221 */ /* 0x000fe40000010000 */
[----:B------:R-:W-:Y:S02]  /*1270*/  FFMA.FTZ R21, R30, R11, R24 ;  /* 0x0000000b1e157223 */ /* 0x000fe40000010018 */
[----:B------:R-:W-:Y:S01]  /*1280*/  FADD.FTZ R11, R11, R32 ;  /* 0x000000200b0b7221 */ /* 0x000fe20000010000 */
[----:B------:R-:W-:Y:S05]  /*1290*/  @!P1 BRA `(.L_x_1654) ;  /* 0xfffff85000009947 */ /* 0x000fea000383ffff */
[----:B------:R-:W-:Y:S05]  /*12a0*/  BRA `(.L_x_1651) ;  /* 0x00000e5000007947 */ /* 0x000fea0003800000 */
.L_x_1652:
[----:B------:R-:W-:Y:S01]  /*12b0*/  LOP3.LUT P1, R30, R8, 0x3, RZ, 0xc0, !PT ;  /* 0x00000003081e7812 */ /* 0x000fe2000782c0ff */
[----:B------:R-:W-:Y:S01]  /*12c0*/  HFMA2.MMA R26, -RZ, RZ, 0, 0 ;  /* 0x00000000ff1a7435 */ /* 0x000fe200000001ff */
[----:B------:R-:W-:Y:S01]  /*12d0*/  IMAD.IADD R28, R11, 0x1, -R28 ;  /* 0x000000010b1c7824 */ /* 0x000fe200078e0a1c */
[----:B------:R-:W-:Y:S01]  /*12e0*/  CS2R R8, SRZ ;  /* 0x0000000000087805 */ /* 0x000fe2000001ff00 */
[----:B------:R-:W-:Y:S01]  /*12f0*/  CS2R R10, SRZ ;  /* 0x00000000000a7805 */ /* 0x000fe2000001ff00 */
[----:B------:R-:W-:-:S08]  /*1300*/  IMAD.MOV.U32 R21, RZ, RZ, RZ ;  /* 0x000000ffff157224 */ /* 0x000fd000078e00ff */
[----:B------:R-:W-:Y:S05]  /*1310*/  @!P1 BRA `(.L_x_1655) ;  /* 0x000002f000009947 */ /* 0x000fea0003800000 */
[----:B------:R-:W-:Y:S02]  /*1320*/  IMAD.MOV.U32 R11, RZ, RZ, RZ ;  /* 0x000000ffff0b7224 */ /* 0x000fe400078e00ff */
.L_x_1656:
[----:B-----5:R-:W-:Y:S01]  /*1330*/  @!P0 IMAD R14, R27, c[0x0][0x1d8], RZ ;  /* 0x000076001b0e8a24 */ /* 0x020fe200078e02ff */
[----:B------:R-:W-:-:S03]  /*1340*/  @!P0 MOV R15, R19 ;  /* 0x00000013000f8202 */ /* 0x000fc60000000f00 */
[----:B------:R-:W-:Y:S02]  /*1350*/  @!P0 IMAD R25, R29, c[0x0][0x1dc], R14 ;  /* 0x000077001d198a24 */ /* 0x000fe400078e020e */
[----:B------:R-:W-:-:S04]  /*1360*/  @!P0 IMAD.MOV.U32 R14, RZ, RZ, R16 ;  /* 0x000000ffff0e8224 */ /* 0x000fc800078e0010 */
[----:B------:R-:W-:-:S04]  /*1370*/  @!P0 IMAD.WIDE.U32 R14, R29, c[0x0][0x1d8], R14 ;  /* 0x000076001d0e8a25 */ /* 0x000fc800078e000e */
[----:B------:R-:W-:Y:S02]  /*1380*/  @!P0 IMAD.IADD R25, R15, 0x1, R25 ;  /* 0x000000010f198824 */ /* 0x000fe400078e0219 */
[----:B------:R-:W-:-:S03]  /*1390*/  @!P0 IMAD.SHL.U32 R24, R14, 0x2, RZ ;  /* 0x000000020e188824 */ /* 0x000fc600078e00ff */
        /* <DEDUP_REMOVED lines=9> */
[----:B------:R-:W-:Y:S02]  /*1430*/  IADD3 R30, R30, -0x1, RZ ;  /* 0xffffffff1e1e7810 */ /* 0x000fe40007ffe0ff */
[----:B0-----:R-:W-:Y:S02]  /*1440*/  PRMT R15, R15, 0x5410, RZ ;  /* 0x000054100f0f7816 */ /* 0x001fe400000000ff */
[----:B------:R-:W-:Y:S02]  /*1450*/  ISETP.NE.AND P1, PT, R30, RZ, PT ;  /* 0x000000ff1e00720c */ /* 0x000fe40003f25270 */
[----:B---3--:R-:W-:-:S02]  /*1460*/  PRMT R25, R25, 0x5410, RZ ;  /* 0x0000541019197816 */ /* 0x008fc400000000ff */
        /* <DEDUP_REMOVED lines=8> */
[----:B-1----:R-:W-:Y:S01]  /*14f0*/  FMUL.FTZ R14, R31, R6 ;  /* 0x000000061f0e7220 */ /* 0x002fe20000410000 */
[----:B------:R-:W-:Y:S01]  /*1500*/  PRMT R15, RZ, 0x7610, R15 ;  /* 0x00007610ff0f7816 */ /* 0x000fe2000000000f */
[C---:B------:R-:W-:Y:S01]  /*1510*/  FADD.FTZ R8, R32.reuse, R8 ;  /* 0x0000000820087221 */ /* 0x040fe20000010000 */
[----:B------:R-:W-:Y:S01]  /*1520*/  IADD3 R24, P2, R29, 0x1, RZ ;  /* 0x000000011d187810 */ /* 0x000fe20007f5e0ff */
[C---:B------:R-:W-:Y:S02]  /*1530*/  FFMA.FTZ R9, R32.reuse, R14, R9 ;  /* 0x0000000e20097223 */ /* 0x040fe40000010009 */
[----:B------:R-:W-:Y:S01]  /*1540*/  FMUL.FTZ R32, R32, R12 ;  /* 0x0000000c20207220 */ /* 0x000fe20000410000 */
[----:B------:R-:W-:Y:S01]  /*1550*/  IADD3.X R27, RZ, R27, RZ, P2, !PT ;  /* 0x0000001bff1b7210 */ /* 0x000fe200017fe4ff */
[----:B------:R-:W-:Y:S02]  /*1560*/  FADD.FTZ R25, -R20, R25 ;  /* 0x0000001914197221 */ /* 0x000fe40000010100 */
[----:B------:R-:W-:-:S02]  /*1570*/  FFMA.FTZ R21, R14, R32, R21 ;  /* 0x000000200e157223 */ /* 0x000fc40000010015 */
[----:B------:R-:W-:Y:S02]  /*1580*/  FMUL.FTZ R25, R25, R6 ;  /* 0x0000000619197220 */ /* 0x000fe40000410000 */
[C---:B------:R-:W-:Y:S02]  /*1590*/  FMUL.FTZ R14, R15.reuse, R13 ;  /* 0x0000000d0f0e7220 */ /* 0x040fe40000410000 */
[----:B------:R-:W-:Y:S02]  /*15a0*/  FADD.FTZ R11, R32, R11 ;  /* 0x0000000b200b7221 */ /* 0x000fe40000010000 */
[C---:B------:R-:W-:Y:S02]  /*15b0*/  FADD.FTZ R10, R15.reuse, R10 ;  /* 0x0000000a0f0a7221 */ /* 0x040fe40000010000 */
[----:B------:R-:W-:Y:S02]  /*15c0*/  FFMA.FTZ R26, R15, R25, R26 ;  /* 0x000000190f1a7223 */ /* 0x000fe4000001001a */
[----:B------:R-:W-:-:S02]  /*15d0*/  FFMA.FTZ R21, R25, R14, R21 ;  /* 0x0000000e19157223 */ /* 0x000fc40000010015 */
[----:B------:R-:W-:Y:S02]  /*15e0*/  FADD.FTZ R11, R14, R11 ;  /* 0x0000000b0e0b7221 */ /* 0x000fe40000010000 */
[----:B------:R-:W-:Y:S01]  /*15f0*/  IMAD.MOV.U32 R29, RZ, RZ, R24 ;  /* 0x000000ffff1d7224 */ /* 0x000fe200078e0018 */
[----:B------:R-:W-:Y:S05]  /*1600*/  @P1 BRA `(.L_x_1656) ;  /* 0xfffffd2000001947 */ /* 0x000fea000383ffff */
.L_x_1655:
[----:B------:R-:W-:-:S13]  /*1610*/  ISETP.GE.U32.AND P0, PT, R28, 0x3, PT ;  /* 0x000000031c00780c */ /* 0x000fda0003f06070 */
[----:B------:R-:W-:Y:S05]  /*1620*/  @!P0 BRA `(.L_x_1651) ;  /* 0x00000ad000008947 */ /* 0x000fea0003800000 */
[----:B------:R-:W-:Y:S02]  /*1630*/  ISETP.GE.U32.AND P0, PT, R22, c[0x0][0x1d8], PT ;  /* 0x0000760016007a0c */ /* 0x000fe40003f06070 */
[----:B------:R-:W-:Y:S02]  /*1640*/  SHF.R.S32.HI R25, RZ, 0x1f, R24 ;  /* 0x0000001fff197819 */ /* 0x000fe40000011418 */
[----:B------:R-:W-:-:S13]  /*1650*/  ISETP.GE.AND.EX P0, PT, R23, c[0x0][0x1dc], PT, P0 ;  /* 0x0000770017007a0c */ /* 0x000fda0003f06300 */
.L_x_1657:
[----:B-----5:R-:W-:Y:S01]  /*1660*/  @!P0 MOV R15, R19 ;  /* 0x00000013000f8202 */ /* 0x020fe20000000f00 */
[----:B------:R-:W-:Y:S02]  /*1670*/  @!P0 IMAD R23, R25, c[0x0][0x1d8], RZ ;  /* 0x0000760019178a24 */ /* 0x000fe400078e02ff */
[----:B------:R-:W-:Y:S02]  /*1680*/  @!P0 IMAD.MOV.U32 R14, RZ, RZ, R16 ;  /* 0x000000ffff0e8224 */ /* 0x000fe400078e0010 */
[C---:B------:R-:W-:Y:S02]  /*1690*/  @!P0 IMAD R23, R24.reuse, c[0x0][0x1dc], R23 ;  /* 0x0000770018178a24 */ /* 0x040fe400078e0217 */
        /* <DEDUP_REMOVED lines=17> */
[----:B----4-:R-:W-:Y:S02]  /*17b0*/  @!P0 PRMT R28, R28, 0x5410, R14 ;  /* 0x000054101c1c8816 */ /* 0x010fe4000000000e */
[----:B------:R-:W-:Y:S01]  /*17c0*/  PRMT R27, RZ, 0x7610, R27 ;  /* 0x00007610ff1b7816 */ /* 0x000fe2000000001b */
[----:B------:R-:W-:Y:S01]  /*17d0*/  FADD.FTZ R29, -R20, R15 ;  /* 0x0000000f141d7221 */ /* 0x000fe20000010100 */
[----:B------:R-:W-:-:S02]  /*17e0*/  PRMT R28, RZ, 0x7610, R28 ;  /* 0x00007610ff1c7816 */ /* 0x000fc4000000001c */
[----:B------:R-:W-:Y:S01]  /*17f0*/  @!P0 PRMT R23, R23, 0x7610, R14 ;  /* 0x0000761017178816 */ /* 0x000fe2000000000e */
[----:B-1----:R-:W-:Y:S01]  /*1800*/  FMUL.FTZ R22, R29, R6 ;  /* 0x000000061d167220 */ /* 0x002fe20000410000 */
[----:B------:R-:W-:Y:S01]  /*1810*/  @!P0 IADD3 R29, P1, R24, 0x1, RZ ;  /* 0x00000001181d8810 */ /* 0x000fe20007f3e0ff */
[----:B------:R-:W-:Y:S01]  /*1820*/  FMUL.FTZ R30, R28, R12 ;  /* 0x0000000c1c1e7220 */ /* 0x000fe20000410000 */
[----:B------:R-:W-:Y:S01]  /*1830*/  PRMT R23, RZ, 0x7610, R23 ;  /* 0x00007610ff177816 */ /* 0x000fe20000000017 */
[----:B------:R-:W-:Y:S02]  /*1840*/  FADD.FTZ R27, -R20, R27 ;  /* 0x0000001b141b7221 */ /* 0x000fe40000010100 */
[C---:B------:R-:W-:Y:S02]  /*1850*/  FFMA.FTZ R15, R28.reuse, R22, R9 ;  /* 0x000000161c0f7223 */ /* 0x040fe40000010009 */
[----:B------:R-:W-:Y:S02]  /*1860*/  FADD.FTZ R14, R28, R8 ;  /* 0x000000081c0e7221 */ /* 0x000fe40000010000 */
[----:B------:R-:W-:-:S02]  /*1870*/  FFMA.FTZ R9, R22, R30, R21 ;  /* 0x0000001e16097223 */ /* 0x000fc40000010015 */
[----:B------:R-:W-:Y:S01]  /*1880*/  FADD.FTZ R22, R30, R11 ;  /* 0x0000000b1e167221 */ /* 0x000fe20000010000 */
[----:B------:R-:W-:Y:S01]  /*1890*/  @!P0 IADD3.X R11, RZ, R25, RZ, P1, !PT ;  /* 0x00000019ff0b8210 */ /* 0x000fe20000ffe4ff */
[----:B------:R-:W-:Y:S02]  /*18a0*/  FMUL.FTZ R8, R27, R6 ;  /* 0x000000061b087220 */ /* 0x000fe40000410000 */
[C---:B------:R-:W-:Y:S02]  /*18b0*/  FMUL.FTZ R27, R23.reuse, R13 ;  /* 0x0000000d171b7220 */ /* 0x040fe40000410000 */
[C---:B------:R-:W-:Y:S02]  /*18c0*/  FADD.FTZ R21, R23.reuse, R10 ;  /* 0x0000000a17157221 */ /* 0x040fe40000010000 */
[----:B------:R-:W-:Y:S02]  /*18d0*/  FFMA.FTZ R26, R23, R8, R26 ;  /* 0x00000008171a7223 */ /* 0x000fe4000001001a */
[----:B------:R-:W-:-:S02]  /*18e0*/  FFMA.FTZ R23, R8, R27, R9 ;  /* 0x0000001b08177223 */ /* 0x000fc40000010009 */
[----:B------:R-:W-:Y:S02]  /*18f0*/  @!P0 IMAD R10, R11, c[0x0][0x1d8], RZ ;  /* 0x000076000b0a8a24 */ /* 0x000fe400078e02ff */
[----:B------:R-:W-:Y:S02]  /*1900*/  @!P0 IMAD.MOV.U32 R8, RZ, RZ, R16 ;  /* 0x000000ffff088224 */ /* 0x000fe400078e0010 */
[----:B------:R-:W-:Y:S02]  /*1910*/  @!P0 IMAD.MOV.U32 R9, RZ, RZ, R19 ;  /* 0x000000ffff098224 */ /* 0x000fe400078e0013 */
[C---:B------:R-:W-:Y:S02]  /*1920*/  @!P0 IMAD R11, R29.reuse, c[0x0][0x1dc], R10 ;  /* 0x000077001d0b8a24 */ /* 0x040fe400078e020a */
        /* <DEDUP_REMOVED lines=9> */
[----:B------:R1:W3:Y:S01]  /*19c0*/  @!P0 LDG.E R10, [R10.64] ;  /* 0x000000080a0a8981 */ /* 0x0002e2000c1e1900 */
[----:B------:R-:W-:Y:S01]  /*19d0*/  PRMT R28, R28, 0x5410, RZ ;  /* 0x000054101c1c7816 */ /* 0x000fe200000000ff */
[C---:B------:R-:W-:Y:S01]  /*19e0*/  FADD.FTZ R22, R27.reuse, R22 ;  /* 0x000000161b167221 */ /* 0x040fe20000010000 */
[----:B------:R-:W-:Y:S02]  /*19f0*/  PRMT R27, R27, 0x5410, RZ ;  /* 0x000054101b1b7816 */ /* 0x000fe400000000ff */
[----:B0-----:R-:W-:Y:S02]  /*1a00*/  PRMT R9, R9, 0x5410, RZ ;  /* 0x0000541009097816 */ /* 0x001fe400000000ff */
[----:B-1----:R-:W-:Y:S02]  /*1a10*/  PRMT R11, R11, 0x5410, RZ ;  /* 0x000054100b0b7816 */ /* 0x002fe400000000ff */
[--C-:B--2---:R-:W-:Y:S02]  /*1a20*/  @!P0 PRMT R28, R28, 0x5410, R8.reuse ;  /* 0x000054101c1c8816 */ /* 0x104fe40000000008 */
[----:B------:R-:W-:-:S02]  /*1a30*/  @!P0 PRMT R11, R11, 0x7610, R8 ;  /* 0x000076100b0b8816 */ /* 0x000fc40000000008 */
[----:B------:R-:W-:Y:S02]  /*1a40*/  PRMT R28, RZ, 0x7610, R28 ;  /* 0x00007610ff1c7816 */ /* 0x000fe4000000001c */
[----:B---3--:R-:W-:Y:S02]  /*1a50*/  @!P0 PRMT R27, R27, 0x5410, R10 ;  /* 0x000054101b1b8816 */ /* 0x008fe4000000000a */
[----:B------:R-:W-:Y:S01]  /*1a60*/  PRMT R11, RZ, 0x7610, R11 ;  /* 0x00007610ff0b7816 */ /* 0x000fe2000000000b */
[----:B------:R-:W-:Y:S01]  /*1a70*/  FADD.FTZ R29, -R20, R28 ;  /* 0x0000001c141d7221 */ /* 0x000fe20000010100 */
[----:B------:R-:W-:Y:S02]  /*1a80*/  PRMT R27, RZ, 0x7610, R27 ;  /* 0x00007610ff1b7816 */ /* 0x000fe4000000001b */
[----:B------:R-:W-:Y:S01]  /*1a90*/  @!P0 PRMT R9, R9, 0x7610, R10 ;  /* 0x0000761009098816 */ /* 0x000fe2000000000a */
[----:B------:R-:W-:Y:S02]  /*1aa0*/  FMUL.FTZ R8, R29, R6 ;  /* 0x000000061d087220 */ /* 0x000fe40000410000 */
[C---:B------:R-:W-:Y:S01]  /*1ab0*/  FMUL.FTZ R29, R27.reuse, R12 ;  /* 0x0000000c1b1d7220 */ /* 0x040fe20000410000 */
[----:B------:R-:W-:Y:S01]  /*1ac0*/  PRMT R9, RZ, 0x7610, R9 ;  /* 0x00007610ff097816 */ /* 0x000fe20000000009 */
[----:B------:R-:W-:-:S02]  /*1ad0*/  FFMA.FTZ R15, R27, R8, R15 ;  /* 0x000000081b0f7223 */ /* 0x000fc4000001000f */
[----:B------:R-:W-:Y:S02]  /*1ae0*/  FFMA.FTZ R10, R8, R29, R23 ;  /* 0x0000001d080a7223 */ /* 0x000fe40000010017 */
[----:B------:R-:W-:Y:S01]  /*1af0*/  FADD.FTZ R23, -R20, R11 ;  /* 0x0000000b14177221 */ /* 0x000fe20000010100 */
[----:B------:R-:W-:Y:S01]  /*1b00*/  @!P0 IADD3 R11, P1, R24, 0x2, RZ ;  /* 0x00000002180b8810 */ /* 0x000fe20007f3e0ff */
[----:B------:R-:W-:Y:S02]  /*1b10*/  FADD.FTZ R14, R14, R27 ;  /* 0x0000001b0e0e7221 */ /* 0x000fe40000010000 */
[----:B------:R-:W-:Y:S02]  /*1b20*/  FMUL.FTZ R8, R23, R6 ;  /* 0x0000000617087220 */ /* 0x000fe40000410000 */
[----:B------:R-:W-:Y:S02]  /*1b30*/  @!P0 IMAD.X R23, RZ, RZ, R25, P1 ;  /* 0x000000ffff178224 */ /* 0x000fe400008e0619 */
[----:B------:R-:W-:-:S02]  /*1b40*/  FMUL.FTZ R27, R9, R13 ;  /* 0x0000000d091b7220 */ /* 0x000fc40000410000 */
[----:B------:R-:W-:Y:S02]  /*1b50*/  @!P0 IMAD R28, R23, c[0x0][0x1d8], RZ ;  /* 0x00007600171c8a24 */ /* 0x000fe400078e02ff */
[----:B------:R-:W-:Y:S02]  /*1b60*/  FFMA.FTZ R26, R9, R8, R26 ;  /* 0x00000008091a7223 */ /* 0x000fe4000001001a */
[----:B------:R-:W-:Y:S01]  /*1b70*/  FFMA.FTZ R23, R8, R27, R10 ;  /* 0x0000001b08177223 */ /* 0x000fe2000001000a */
[----:B------:R-:W-:Y:S01]  /*1b80*/  @!P0 MOV R8, R16 ;  /* 0x0000001000088202 */ /* 0x000fe20000000f00 */
[----:B------:R-:W-:Y:S02]  /*1b90*/  FADD.FTZ R21, R21, R9 ;  /* 0x0000000915157221 */ /* 0x000fe40000010000 */
[----:B------:R-:W-:Y:S02]  /*1ba0*/  @!P0 IMAD.MOV.U32 R9, RZ, RZ, R19 ;  /* 0x000000ffff098224 */ /* 0x000fe400078e0013 */
[----:B------:R-:W-:-:S02]  /*1bb0*/  FADD.FTZ R22, R22, R29 ;  /* 0x0000001d16167221 */ /* 0x000fc40000010000 */
[C---:B------:R-:W-:Y:S02]  /*1bc0*/  @!P0 IMAD R29, R11.reuse, c[0x0][0x1dc], R28 ;  /* 0x000077000b1d8a24 */ /* 0x040fe400078e021c */
[----:B------:R-:W-:-:S04]  /*1bd0*/  @!P0 IMAD.WIDE.U32 R8, R11, c[0x0][0x1d8], R8 ;  /* 0x000076000b088a25 */ /* 0x000fc800078e0008 */
[----:B------:R-:W-:Y:S01]  /*1be0*/  @!P0 IMAD.IADD R11, R9, 0x1, R29 ;  /* 0x00000001090b8824 */ /* 0x000fe200078e021d */
[----:B------:R-:W-:-:S04]  /*1bf0*/  @!P0 SHF.L.U32 R10, R8, 0x1, RZ ;  /* 0x00000001080a8819 */ /* 0x000fc800000006ff */
        /* <DEDUP_REMOVED lines=31> */
[----:B------:R-:W-:Y:S02]  /*1df0*/  FADD.FTZ R21, R21, R9 ;  /* 0x0000000915157221 */ /* 0x000fe40000010000 */
[----:B------:R-:W-:Y:S01]  /*1e00*/  FFMA.FTZ R26, R9, R8, R26 ;  /* 0x00000008091a7223 */ /* 0x000fe2000001001a */
[----:B------:R-:W-:Y:S01]  /*1e10*/  @!P0 MOV R9, R19 ;  /* 0x0000001300098202 */ /* 0x000fe20000000f00 */
[----:B------:R-:W-:Y:S02]  /*1e20*/  @!P0 IMAD R28, R23, c[0x0][0x1d8], RZ ;  /* 0x00007600171c8a24 */ /* 0x000fe400078e02ff */
[----:B------:R-:W-:Y:S02]  /*1e30*/  FFMA.FTZ R23, R8, R27, R10 ;  /* 0x0000001b08177223 */ /* 0x000fe4000001000a */
        /* <DEDUP_REMOVED lines=14> */
[----:B------:R-:W-:Y:S01]  /*1f20*/  FADD.FTZ R22, R27, R22 ;  /* 0x000000161b167221 */ /* 0x000fe20000010000 */
[----:B------:R-:W-:Y:S02]  /*1f30*/  IADD3 R24, P2, R24, 0x4, RZ ;  /* 0x0000000418187810 */ /* 0x000fe40007f5e0ff */
[----:B0-----:R-:W-:Y:S02]  /*1f40*/  PRMT R9, R9, 0x5410, RZ ;  /* 0x0000541009097816 */ /* 0x001fe400000000ff */
[----:B------:R-:W-:Y:S01]  /*1f50*/  PRMT R27, R27, 0x5410, RZ ;  /* 0x000054101b1b7816 */ /* 0x000fe200000000ff */
[----:B------:R-:W-:Y:S01]  /*1f60*/  IMAD.X R25, RZ, RZ, R25, P2 ;  /* 0x000000ffff197224 */ /* 0x000fe200010e0619 */
[----:B------:R-:W-:Y:S02]  /*1f70*/  ISETP.GE.AND P1, PT, R24, R7, PT ;  /* 0x000000071800720c */ /* 0x000fe40003f26270 */
[----:B-1----:R-:W-:-:S02]  /*1f80*/  PRMT R11, R11, 0x5410, RZ ;  /* 0x000054100b0b7816 */ /* 0x002fc400000000ff */
        /* <DEDUP_REMOVED lines=8> */
[----:B------:R-:W-:Y:S01]  /*2010*/  FMUL.FTZ R10, R9, R6 ;  /* 0x00000006090a7220 */ /* 0x000fe20000410000 */
[----:B------:R-:W-:Y:S01]  /*2020*/  PRMT R27, RZ, 0x7610, R27 ;  /* 0x00007610ff1b7816 */ /* 0x000fe2000000001b */
[----:B------:R-:W-:Y:S02]  /*2030*/  FMUL.FTZ R29, R28, R12 ;  /* 0x0000000c1c1d7220 */ /* 0x000fe40000410000 */
[----:B------:R-:W-:Y:S02]  /*2040*/  FADD.FTZ R11, -R20, R11 ;  /* 0x0000000b140b7221 */ /* 0x000fe40000010100 */
[----:B------:R-:W-:Y:S02]  /*2050*/  FADD.FTZ R8, R14, R28 ;  /* 0x0000001c0e087221 */ /* 0x000fe40000010000 */
[----:B------:R-:W-:Y:S02]  /*2060*/  FFMA.FTZ R9, R28, R10, R15 ;  /* 0x0000000a1c097223 */ /* 0x000fe4000001000f */
[----:B------:R-:W-:-:S02]  /*2070*/  FFMA.FTZ R23, R10, R29, R23 ;  /* 0x0000001d0a177223 */ /* 0x000fc40000010017 */
[----:B------:R-:W-:Y:S02]  /*2080*/  FADD.FTZ R22, R22, R29 ;  /* 0x0000001d16167221 */ /* 0x000fe40000010000 */
[----:B------:R-:W-:Y:S02]  /*2090*/  FMUL.FTZ R14, R11, R6 ;  /* 0x000000060b0e7220 */ /* 0x000fe40000410000 */
[----:B------:R-:W-:Y:S02]  /*20a0*/  FMUL.FTZ R15, R27, R13 ;  /* 0x0000000d1b0f7220 */ /* 0x000fe40000410000 */
[----:B------:R-:W-:Y:S02]  /*20b0*/  FADD.FTZ R10, R21, R27 ;  /* 0x0000001b150a7221 */ /* 0x000fe40000010000 */
[----:B------:R-:W-:Y:S02]  /*20c0*/  FFMA.FTZ R26, R27, R14, R26 ;  /* 0x0000000e1b1a7223 */ /* 0x000fe4000001001a */
[----:B------:R-:W-:-:S02]  /*20d0*/  FADD.FTZ R11, R15, R22 ;  /* 0x000000160f0b7221 */ /* 0x000fc40000010000 */
[----:B------:R-:W-:Y:S01]  /*20e0*/  FFMA.FTZ R21, R14, R15, R23 ;  /* 0x0000000f0e157223 */ /* 0x000fe20000010017 */
[----:B------:R-:W-:Y:S05]  /*20f0*/  @!P1 BRA `(.L_x_1657) ;  /* 0xfffff56000009947 */ /* 0x000fea000383ffff */
.L_x_1651:
[----:B------:R-:W-:Y:S01]  /*2100*/  ISETP.NE.AND P0, PT, R5, RZ, PT ;  /* 0x000000ff0500720c */ /* 0x000fe20003f05270 */
[C---:B-----5:R-:W-:Y:S01]  /*2110*/  IMAD R12, R0.reuse, 0xc, RZ ;  /* 0x0000000c000c7824 */ /* 0x060fe200078e02ff */
        /* <DEDUP_REMOVED lines=15> */
[----:B------:R-:W5:Y:S04]  /*2210*/  LDS R23, [R11+0x240] ;  /* 0x000240000b177984 */ /* 0x000f680000000800 */
[----:B------:R-:W-:Y:S04]  /*2220*/  LDS R16, [R11+0x224] ;  /* 0x000224000b107984 */ /* 0x000fe80000000800 */
[----:B------:R-:W5:Y:S04]  /*2230*/  LDS R15, [R11+0x218] ;  /* 0x000218000b0f7984 */ /* 0x000f680000000800 */
[----:B------:R-:W-:Y:S04]  /*2240*/  LDS R7, [R11+0x220] ;  /* 0x000220000b077984 */ /* 0x000fe80000000800 */
[----:B------:R-:W5:Y:S04]  /*2250*/  LDS R14, [R11+0x214] ;  /* 0x000214000b0e7984 */ /* 0x000f680000000800 */
[----:B------:R-:W5:Y:S04]  /*2260*/  LDS R13, [R11+0x24c] ;  /* 0x00024c000b0d7984 */ /* 0x000f680000000800 */
[----:B------:R-:W5:Y:S01]  /*2270*/  LDS R20, [R11+0x22c] ;  /* 0x00022c000b147984 */ /* 0x000f620000000800 */
[----:B-1----:R-:W-:-:S03]  /*2280*/  ISETP.NE.AND P0, PT, R6, RZ, PT ;  /* 0x000000ff0600720c */ /* 0x002fc60003f05270 */
[----:B------:R-:W1:Y:S01]  /*2290*/  LDS R19, [R11+0x230] ;  /* 0x000230000b137984 */ /* 0x000e620000000800 */
[----:B--2---:R-:W-:-:S03]  /*22a0*/  ISETP.NE.AND P1, PT, R18, RZ, PT ;  /* 0x000000ff1200720c */ /* 0x004fc60003f25270 */
[----:B------:R-:W2:Y:S01]  /*22b0*/  LDS R27, [R11+0x258] ;  /* 0x000258000b1b7984 */ /* 0x000ea20000000800 */
[----:B---3--:R-:W-:Y:S02]  /*22c0*/  IADD3 R17, R18, R6, R17 ;  /* 0x0000000612117210 */ /* 0x008fe40007ffe011 */
[----:B0-----:R-:W-:Y:S01]  /*22d0*/  SHF.R.U32.HI R6, RZ, 0x2, R29 ;  /* 0x00000002ff067819 */ /* 0x001fe2000001161d */
[----:B------:R-:W0:Y:S01]  /*22e0*/  LDS R21, [R11+0x238] ;  /* 0x000238000b157984 */ /* 0x000e220000000800 */
[----:B----4-:R-:W-:-:S03]  /*22f0*/  ISETP.NE.AND P2, PT, R22, RZ, PT ;  /* 0x000000ff1600720c */ /* 0x010fc60003f45270 */
[----:B------:R-:W3:Y:S01]  /*2300*/  LDS R18, [R11+0x23c] ;  /* 0x00023c000b127984 */ /* 0x000ee20000000800 */
[C---:B-----5:R-:W-:Y:S02]  /*2310*/  IADD3 R22, R23.reuse, R17, R22 ;  /* 0x0000001117167210 */ /* 0x060fe40007ffe016 */
[----:B------:R-:W-:Y:S01]  /*2320*/  ISETP.NE.AND P3, PT, R23, RZ, PT ;  /* 0x000000ff1700720c */ /* 0x000fe20003f65270 */
[----:B------:R-:W4:Y:S04]  /*2330*/  LDS R24, [R11+0x244] ;  /* 0x000244000b187984 */ /* 0x000f280000000800 */
[----:B------:R-:W5:Y:S01]  /*2340*/  LDS R23, [R11+0x248] ;  /* 0x000248000b177984 */ /* 0x000f620000000800 */
[----:B------:R-:W-:-:S03]  /*2350*/  @!P0 FADD.FTZ R16, R16, R15 ;  /* 0x0000000f10108221 */ /* 0x000fc60000010000 */
[----:B------:R-:W5:Y:S04]  /*2360*/  LDS R25, [R11+0x250] ;  /* 0x000250000b197984 */ /* 0x000f680000000800 */
[----:B------:R-:W5:Y:S01]  /*2370*/  LDS R28, [R11+0x254] ;  /* 0x000254000b1c7984 */ /* 0x000f620000000800 */
[----:B------:R-:W-:-:S03]  /*2380*/  @!P0 FADD.FTZ R7, R7, R14 ;  /* 0x0000000e07078221 */ /* 0x000fc60000010000 */
[----:B------:R-:W5:Y:S01]  /*2390*/  LDS R15, [R11+0x25c] ;  /* 0x00025c000b0f7984 */ /* 0x000f620000000800 */
[----:B------:R-:W-:-:S03]  /*23a0*/  ISETP.NE.AND P0, PT, R13, RZ, PT ;  /* 0x000000ff0d00720c */ /* 0x000fc60003f05270 */
[----:B------:R-:W5:Y:S01]  /*23b0*/  LDS R17, [R11+0x260] ;  /* 0x000260000b117984 */ /* 0x000f620000000800 */
[----:B------:R-:W-:Y:S02]  /*23c0*/  @!P1 FADD.FTZ R20, R7, R20 ;  /* 0x0000001407149221 */ /* 0x000fe40000010000 */
[----:B------:R-:W-:-:S04]  /*23d0*/  IMAD.WIDE.U32 R6, R6, 0x24924925, RZ ;  /* 0x2492492506067825 */ /* 0x000fc800078e00ff */
[----:B-1----:R-:W-:Y:S01]  /*23e0*/  @!P1 FADD.FTZ R19, R16, R19 ;  /* 0x0000001310139221 */ /* 0x002fe20000010000 */
[----:B--2---:R-:W-:Y:S01]  /*23f0*/  ISETP.NE.AND P1, PT, R27, RZ, PT ;  /* 0x000000ff1b00720c */ /* 0x004fe20003f25270 */
[----:B------:R-:W-:Y:S01]  /*2400*/  IMAD R14, R7, -0x1c, R29 ;  /* 0xffffffe4070e7824 */ /* 0x000fe200078e021d */
[----:B------:R-:W-:Y:S01]  /*2410*/  IADD3 R16, R27, R22, R13 ;  /* 0x000000161b107210 */ /* 0x000fe20007ffe00d */
[----:B0-----:R-:W-:Y:S02]  /*2420*/  @!P2 FADD.FTZ R21, R20, R21 ;  /* 0x000000151415a221 */ /* 0x001fe40000010000 */
[----:B------:R-:W-:Y:S02]  /*2430*/  IMAD R13, R14, 0xc, RZ ;  /* 0x0000000c0e0d7824 */ /* 0x000fe400078e02ff */
[----:B---3--:R-:W-:-:S03]  /*2440*/  @!P2 FADD.FTZ R18, R19, R18 ;  /* 0x000000121312a221 */ /* 0x008fc60000010000 */
[----:B------:R0:W-:Y:S01]  /*2450*/  STS [R13+0xc0], R16 ;  /* 0x0000c0100d007388 */ /* 0x0001e20000000800 */
[----:B----4-:R-:W-:Y:S02]  /*2460*/  @!P3 FADD.FTZ R24, R21, R24 ;  /* 0x000000181518b221 */ /* 0x010fe40000010000 */
[----:B-----5:R-:W-:Y:S02]  /*2470*/  @!P3 FADD.FTZ R23, R18, R23 ;  /* 0x000000171217b221 */ /* 0x020fe40000010000 */
[----:B------:R-:W-:Y:S02]  /*2480*/  @!P0 FADD.FTZ R25, R24, R25 ;  /* 0x0000001918198221 */ /* 0x000fe40000010000 */
[----:B------:R-:W-:Y:S02]  /*2490*/  @!P0 FADD.FTZ R28, R23, R28 ;  /* 0x0000001c171c8221 */ /* 0x000fe40000010000 */
[----:B------:R-:W-:Y:S02]  /*24a0*/  @!P1 FADD.FTZ R15, R25, R15 ;  /* 0x0000000f190f9221 */ /* 0x000fe40000010000 */
[----:B------:R-:W-:-:S03]  /*24b0*/  @!P1 FADD.FTZ R17, R28, R17 ;  /* 0x000000111c119221 */ /* 0x000fc60000010000 */
[----:B------:R0:W-:Y:S04]  /*24c0*/  STS [R13+0xc4], R15 ;  /* 0x0000c40f0d007388 */ /* 0x0001e80000000800 */
[----:B------:R0:W-:Y:S01]  /*24d0*/  STS [R13+0xc8], R17 ;  /* 0x0000c8110d007388 */ /* 0x0001e20000000800 */
[----:B------:R-:W-:Y:S05]  /*24e0*/  BRA.CONV UR4, `(.L_x_1660) ;  /* 0x0000003304007947 */ /* 0x000fea000b800000 */
[----:B------:R-:W-:Y:S02]  /*24f0*/  MOV R7, 0xfffffff ;  /* 0x0fffffff00077802 */ /* 0x000fe40000000f00 */
[----:B------:R-:W-:Y:S02]  /*2500*/  MOV R6, 0x2520 ;  /* 0x0000252000067802 */ /* 0x000fe40000000f00 */
[----:B0-----:R-:W-:Y:S05]  /*2510*/  CALL.REL.NOINC `($__internal_30_$__cuda_sm70_warpsync) ;  /* 0x000010d000007944 */ /* 0x001fea0003c00000 */
.L_x_1660:
        /* <DEDUP_REMOVED lines=13> */
.L_x_1662:
[----:B------:R-:W-:Y:S05]  /*25f0*/  BSYNC B1 ;  /* 0x0000000000017941 */ /* 0x000fea0003800000 */
.L_x_1661:
[----:B------:R-:W-:-:S03]  /*2600*/  UMOV UR4, 0xfffffff ;  /* 0x0fffffff00047882 */ /* 0x000fc60000000000 */
[----:B------:R-:W-:Y:S05]  /*2610*/  BRA.CONV UR4, `(.L_x_1663) ;  /* 0x0000003304007947 */ /* 0x000fea000b800000 */
[----:B------:R-:W-:Y:S02]  /*2620*/  MOV R7, 0xfffffff ;  /* 0x0fffffff00077802 */ /* 0x000fe40000000f00 */
[----:B------:R-:W-:Y:S02]  /*2630*/  MOV R6, 0x2650 ;  /* 0x0000265000067802 */ /* 0x000fe40000000f00 */
[----:B0-----:R-:W-:Y:S05]  /*2640*/  CALL.REL.NOINC `($__internal_30_$__cuda_sm70_warpsync) ;  /* 0x00000fa000007944 */ /* 0x001fea0003c00000 */
.L_x_1663:
        /* <DEDUP_REMOVED lines=8> */
[----:B01----:R-:W-:Y:S05]  /*26d0*/  CALL.REL.NOINC `($__internal_30_$__cuda_sm70_warpsync) ;  /* 0x00000f1000007944 */ /* 0x003fea0003c00000 */
.L_x_1664:
        /* <DEDUP_REMOVED lines=13> */
.L_x_1666:
[----:B------:R-:W-:Y:S05]  /*27b0*/  BSYNC B1 ;  /* 0x0000000000017941 */ /* 0x000fea0003800000 */
.L_x_1665:
[----:B------:R-:W-:-:S03]  /*27c0*/  UMOV UR4, 0xfffffff ;  /* 0x0fffffff00047882 */ /* 0x000fc60000000000 */
[----:B------:R-:W-:Y:S05]  /*27d0*/  BRA.CONV UR4, `(.L_x_1667) ;  /* 0x0000003304007947 */ /* 0x000fea000b800000 */
[----:B------:R-:W-:Y:S01]  /*27e0*/  IMAD.MOV.U32 R7, RZ, RZ, 0xfffffff ;  /* 0x0fffffffff077424 */ /* 0x000fe200078e00ff */
[----:B------:R-:W-:Y:S02]  /*27f0*/  MOV R6, 0x2810 ;  /* 0x0000281000067802 */ /* 0x000fe40000000f00 */
[----:B01----:R-:W-:Y:S05]  /*2800*/  CALL.REL.NOINC `($__internal_30_$__cuda_sm70_warpsync) ;  /* 0x00000de000007944 */ /* 0x003fea0003c00000 */
.L_x_1667:
        /* <DEDUP_REMOVED lines=8> */
[----:B012---:R-:W-:Y:S05]  /*2890*/  CALL.REL.NOINC `($__internal_30_$__cuda_sm70_warpsync) ;  /* 0x00000d5000007944 */ /* 0x007fea0003c00000 */
.L_x_1668:
        /* <DEDUP_REMOVED lines=13> */
.L_x_1670:
[----:B------:R-:W-:Y:S05]  /*2970*/  BSYNC B1 ;  /* 0x0000000000017941 */ /* 0x000fea0003800000 */
.L_x_1669:
[----:B------:R-:W-:-:S03]  /*2980*/  UMOV UR4, 0xfffffff ;  /* 0x0fffffff00047882 */ /* 0x000fc60000000000 */
[----:B------:R-:W-:Y:S05]  /*2990*/  BRA.CONV UR4, `(.L_x_1671) ;  /* 0x0000003304007947 */ /* 0x000fea000b800000 */
[----:B------:R-:W-:Y:S02]  /*29a0*/  MOV R7, 0xfffffff ;  /* 0x0fffffff00077802 */ /* 0x000fe40000000f00 */
[----:B------:R-:W-:Y:S02]  /*29b0*/  MOV R6, 0x29d0 ;  /* 0x000029d000067802 */ /* 0x000fe40000000f00 */
[----:B012---:R-:W-:Y:S05]  /*29c0*/  CALL.REL.NOINC `($__internal_30_$__cuda_sm70_warpsync) ;  /* 0x00000c2000007944 */ /* 0x007fea0003c00000 */
.L_x_1671:
        /* <DEDUP_REMOVED lines=8> */
[----:B0123--:R-:W-:Y:S05]  /*2a50*/  CALL.REL.NOINC `($__internal_30_$__cuda_sm70_warpsync) ;  /* 0x00000b9000007944 */ /* 0x00ffea0003c00000 */
.L_x_1672:
        /* <DEDUP_REMOVED lines=13> */
.L_x_1674:
[----:B------:R-:W-:Y:S05]  /*2b30*/  BSYNC B1 ;  /* 0x0000000000017941 */ /* 0x000fea0003800000 */
.L_x_1673:
[----:B------:R-:W-:Y:S01]  /*2b40*/  UMOV UR4, 0xfffffff ;  /* 0x0fffffff00047882 */ /* 0x000fe20000000000 */
[----:B------:R-:W-:Y:S01]  /*2b50*/  IMAD.MOV.U32 R21, RZ, RZ, R15 ;  /* 0x000000ffff157224 */ /* 0x000fe200078e000f */
[----:B------:R-:W-:Y:S01]  /*2b60*/  MOV R19, R17 ;  /* 0x0000001100137202 */ /* 0x000fe20000000f00 */
[----:B------:R-:W-:Y:S05]  /*2b70*/  BRA.CONV UR4, `(.L_x_1675) ;  /* 0x0000003304007947 */ /* 0x000fea000b800000 */
[----:B------:R-:W-:Y:S01]  /*2b80*/  IMAD.MOV.U32 R7, RZ, RZ, 0xfffffff ;  /* 0x0fffffffff077424 */ /* 0x000fe200078e00ff */
[----:B------:R-:W-:Y:S02]  /*2b90*/  MOV R6, 0x2bb0 ;  /* 0x00002bb000067802 */ /* 0x000fe40000000f00 */
[----:B0123--:R-:W-:Y:S05]  /*2ba0*/  CALL.REL.NOINC `($__internal_30_$__cuda_sm70_warpsync) ;  /* 0x00000a4000007944 */ /* 0x00ffea0003c00000 */
.L_x_1675:
        /* <DEDUP_REMOVED lines=8> */
[----:B01234-:R-:W-:Y:S05]  /*2c30*/  CALL.REL.NOINC `($__internal_30_$__cuda_sm70_warpsync) ;  /* 0x000009b000007944 */ /* 0x01ffea0003c00000 */
.L_x_1676:
        /* <DEDUP_REMOVED lines=10> */
[----:B------:R-:W-:Y:S01]  /*2ce0*/  @P0 MOV R17, R19 ;  /* 0x0000001300110202 */ /* 0x000fe20000000f00 */
[----:B------:R-:W-:Y:S01]  /*2cf0*/  @P0 IMAD.MOV.U32 R15, RZ, RZ, R21 ;  /* 0x000000ffff0f0224 */ /* 0x000fe200078e0015 */
[----:B------:R-:W-:Y:S05]  /*2d00*/  BRA.CONV UR4, `(.L_x_1677) ;  /* 0x0000003304007947 */ /* 0x000fea000b800000 */
[----:B------:R-:W-:Y:S02]  /*2d10*/  MOV R7, 0xfffffff ;  /* 0x0fffffff00077802 */ /* 0x000fe40000000f00 */
[----:B------:R-:W-:Y:S02]  /*2d20*/  MOV R6, 0x2d40 ;  /* 0x00002d4000067802 */ /* 0x000fe40000000f00 */
[----:B------:R-:W-:Y:S05]  /*2d30*/  CALL.REL.NOINC `($__internal_30_$__cuda_sm70_warpsync) ;  /* 0x000008b000007944 */ /* 0x000fea0003c00000 */
.L_x_1677:
        /* <DEDUP_REMOVED lines=8> */
[----:B0-----:R-:W-:Y:S05]  /*2dc0*/  CALL.REL.NOINC `($__internal_30_$__cuda_sm70_warpsync) ;  /* 0x0000082000007944 */ /* 0x001fea0003c00000 */
.L_x_1678:
        /* <DEDUP_REMOVED lines=9> */
[----:B------:R-:W5:Y:S04]  /*2e60*/  LDS R20, [R11+0x234] ;  /* 0x000234000b147984 */ /* 0x000f680000000800 */
[----:B------:R-:W-:Y:S04]  /*2e70*/  LDS R6, [R11+0x218] ;  /* 0x000218000b067984 */ /* 0x000fe80000000800 */
[----:B------:R-:W5:Y:S04]  /*2e80*/  LDS R17, [R13+0xbc] ;  /* 0x0000bc000d117984 */ /* 0x000f680000000800 */
[----:B------:R-:W5:Y:S04]  /*2e90*/  LDS R21, [R11+0x240] ;  /* 0x000240000b157984 */ /* 0x000f680000000800 */
[----:B------:R-:W5:Y:S01]  /*2ea0*/  LDS R22, [R11+0x24c] ;  /* 0x00024c000b167984 */ /* 0x000f620000000800 */
[----:B-1----:R-:W-:-:S02]  /*2eb0*/  @P1 ISETP.NE.AND P2, PT, R24, RZ, PT ;  /* 0x000000ff1800120c */ /* 0x002fc40003f45270 */
[----:B0-----:R-:W-:Y:S01]  /*2ec0*/  @P1 IADD3 R24, R15, R24, RZ ;  /* 0x000000180f181210 */ /* 0x001fe20007ffe0ff */
[----:B------:R-:W0:Y:S01]  /*2ed0*/  LDS R14, [R11+0x220] ;  /* 0x000220000b0e7984 */ /* 0x000e220000000800 */
[----:B------:R-:W-:Y:S02]  /*2ee0*/  @P1 PLOP3.LUT P0, PT, P2, PT, PT, 0x80, 0x0 ;  /* 0x000000000000181c */ /* 0x000fe4000170f070 */
[C---:B--2---:R-:W-:Y:S01]  /*2ef0*/  ISETP.NE.AND P5, PT, R18.reuse, RZ, PT ;  /* 0x000000ff1200720c */ /* 0x044fe20003fa5270 */
[----:B------:R-:W-:Y:S01]  /*2f00*/  IMAD.IADD R28, R18, 0x1, R24 ;  /* 0x00000001121c7824 */ /* 0x000fe200078e0218 */
[----:B------:R-:W1:Y:S01]  /*2f10*/  LDS R13, [R11+0x224] ;  /* 0x000224000b0d7984 */ /* 0x000e620000000800 */
[----:B---3--:R-:W-:-:S03]  /*2f20*/  ISETP.NE.AND P4, PT, R19, RZ, PT ;  /* 0x000000ff1300720c */ /* 0x008fc60003f85270 */
[----:B------:R-:W-:Y:S01]  /*2f30*/  IADD3 R25, R19, R28, RZ ;  /* 0x0000001c13197210 */ /* 0x000fe20007ffe0ff */
[----:B------:R2:W-:Y:S04]  /*2f40*/  STS [R11+0x210], R24 ;  /* 0x000210180b007388 */ /* 0x0005e80000000800 */
[----:B------:R-:W3:Y:S01]  /*2f50*/  LDS R15, [R11+0x22c] ;  /* 0x00022c000b0f7984 */ /* 0x000ee20000000800 */
[----:B----4-:R-:W-:-:S03]  /*2f60*/  @!P0 FADD.FTZ R7, R16, R7 ;  /* 0x0000000710078221 */ /* 0x010fc60000010000 */
[----:B------:R-:W4:Y:S01]  /*2f70*/  LDS R16, [R11+0x230] ;  /* 0x000230000b107984 */ /* 0x000f220000000800 */
[C---:B-----5:R-:W-:Y:S01]  /*2f80*/  ISETP.NE.AND P3, PT, R20.reuse, RZ, PT ;  /* 0x000000ff1400720c */ /* 0x060fe20003f65270 */
[----:B--2---:R-:W-:Y:S02]  /*2f90*/  IMAD.IADD R24, R20, 0x1, R25 ;  /* 0x0000000114187824 */ /* 0x004fe400078e0219 */
[----:B------:R-:W2:Y:S04]  /*2fa0*/  LDS R23, [R11+0x258] ;  /* 0x000258000b177984 */ /* 0x000ea80000000800 */
[----:B------:R-:W5:Y:S01]  /*2fb0*/  LDS R18, [R11+0x238] ;  /* 0x000238000b127984 */ /* 0x000f620000000800 */
[----:B------:R-:W-:-:S03]  /*2fc0*/  @!P0 FADD.FTZ R6, R17, R6 ;  /* 0x0000000611068221 */ /* 0x000fc60000010000 */
[----:B------:R-:W5:Y:S01]  /*2fd0*/  LDS R17, [R11+0x23c] ;  /* 0x00023c000b117984 */ /* 0x000f620000000800 */
[C---:B------:R-:W-:Y:S02]  /*2fe0*/  IADD3 R27, R21.reuse, R24, RZ ;  /* 0x00000018151b7210 */ /* 0x040fe40007ffe0ff */
[----:B------:R-:W-:Y:S01]  /*2ff0*/  ISETP.NE.AND P2, PT, R21, RZ, PT ;  /* 0x000000ff1500720c */ /* 0x000fe20003f45270 */
[----:B------:R-:W5:Y:S01]  /*3000*/  LDS R19, [R11+0x244] ;  /* 0x000244000b137984 */ /* 0x000f620000000800 */
[C---:B------:R-:W-:Y:S01]  /*3010*/  ISETP.NE.AND P0, PT, R22.reuse, RZ, PT ;  /* 0x000000ff1600720c */ /* 0x040fe20003f05270 */
[----:B------:R-:W-:Y:S02]  /*3020*/  IMAD.IADD R30, R22, 0x1, R27 ;  /* 0x00000001161e7824 */ /* 0x000fe400078e021b */
[----:B------:R-:W5:Y:S01]  /*3030*/  LDS R20, [R11+0x248] ;  /* 0x000248000b147984 */ /* 0x000f620000000800 */
[----:B0-----:R-:W-:-:S03]  /*3040*/  @!P5 FADD.FTZ R14, R14, R7 ;  /* 0x000000070e0ed221 */ /* 0x001fc60000010000 */
[----:B------:R-:W0:Y:S01]  /*3050*/  LDS R22, [R11+0x250] ;  /* 0x000250000b167984 */ /* 0x000e220000000800 */
[----:B-1----:R-:W-:-:S03]  /*3060*/  @!P5 FADD.FTZ R13, R13, R6 ;  /* 0x000000060d0dd221 */ /* 0x002fc60000010000 */
[----:B------:R-:W1:Y:S04]  /*3070*/  LDS R21, [R11+0x254] ;  /* 0x000254000b157984 */ /* 0x000e680000000800 */
[----:B------:R-:W-:Y:S04]  /*3080*/  STS [R11+0x21c], R28 ;  /* 0x00021c1c0b007388 */ /* 0x000fe80000000800 */
[----:B------:R-:W-:Y:S01]  /*3090*/  STS [R11+0x234], R24 ;  /* 0x000234180b007388 */ /* 0x000fe20000000800 */
[----:B---3--:R-:W-:-:S03]  /*30a0*/  @!P4 FADD.FTZ R15, R15, R14 ;  /* 0x0000000e0f0fc221 */ /* 0x008fc60000010000 */
[----:B------:R-:W3:Y:S01]  /*30b0*/  LDS R24, [R11+0x25c] ;  /* 0x00025c000b187984 */ /* 0x000ee20000000800 */
[----:B----4-:R-:W-:-:S03]  /*30c0*/  @!P4 FADD.FTZ R16, R16, R13 ;  /* 0x0000000d1010c221 */ /* 0x010fc60000010000 */
[----:B------:R-:W4:Y:S01]  /*30d0*/  LDS R28, [R11+0x260] ;  /* 0x000260000b1c7984 */ /* 0x000f220000000800 */
[C---:B--2---:R-:W-:Y:S02]  /*30e0*/  ISETP.NE.AND P1, PT, R23.reuse, RZ, PT ;  /* 0x000000ff1700720c */ /* 0x044fe40003f25270 */
[----:B------:R-:W-:Y:S01]  /*30f0*/  IADD3 R32, R23, R30, RZ ;  /* 0x0000001e17207210 */ /* 0x000fe20007ffe0ff */
[----:B-----5:R-:W-:Y:S01]  /*3100*/  @!P3 FADD.FTZ R18, R18, R15 ;  /* 0x0000000f1212b221 */ /* 0x020fe20000010000 */
[----:B------:R2:W-:Y:S01]  /*3110*/  STS [R11+0x228], R25 ;  /* 0x000228190b007388 */ /* 0x0005e20000000800 */
[----:B------:R-:W-:-:S03]  /*3120*/  @!P3 FADD.FTZ R17, R17, R16 ;  /* 0x000000101111b221 */ /* 0x000fc60000010000 */
[----:B------:R2:W-:Y:S01]  /*3130*/  STS [R11+0x240], R27 ;  /* 0x0002401b0b007388 */ /* 0x0005e20000000800 */
[----:B------:R-:W-:-:S03]  /*3140*/  @!P2 FADD.FTZ R19, R19, R18 ;  /* 0x000000121313a221 */ /* 0x000fc60000010000 */
[----:B------:R2:W-:Y:S01]  /*3150*/  STS [R11+0x214], R7 ;  /* 0x000214070b007388 */ /* 0x0005e20000000800 */
[----:B------:R-:W-:-:S03]  /*3160*/  @!P2 FADD.FTZ R20, R20, R17 ;  /* 0x000000111414a221 */ /* 0x000fc60000010000 */
        /* <DEDUP_REMOVED lines=19> */
.L_x_1659:
[----:B0-----:R-:W-:Y:S05]  /*32a0*/  BSYNC B0 ;  /* 0x0000000000007941 */ /* 0x001fea0003800000 */
.L_x_1658:
[----:B------:R-:W-:Y:S01]  /*32b0*/  WARPSYNC 0xffffffff ;  /* 0xffffffff00007948 */ /* 0x000fe20003800000 */
[----:B------:R-:W-:Y:S01]  /*32c0*/  BAR.SYNC.DEFER_BLOCKING 0x0 ;  /* 0x0000000000007b1d */ /* 0x000fe20000010000 */
[----:B--2---:R-:W-:-:S05]  /*32d0*/  IMAD R11, R3, c[0x0][0x208], R0 ;  /* 0x00008200030b7a24 */ /* 0x004fca00078e0200 */
        /* <DEDUP_REMOVED lines=15> */
[----:B0-----:R-:W0:Y:S01]  /*33d0*/  LDS.64 R6, [R0.X8+0xb50] ;  /* 0x000b500000067984 */ /* 0x001e220000008a00 */
[----:B------:R-:W-:Y:S01]  /*33e0*/  IMAD.SHL.U32 R2, R2, 0x2, RZ ;  /* 0x0000000202027824 */ /* 0x000fe200078e00ff */
[----:B------:R-:W-:-:S04]  /*33f0*/  HFMA2.MMA R15, -RZ, RZ, 0, 2.384185791015625e-07 ;  /* 0x00000004ff0f7435 */ /* 0x000fc800000001ff */
[C---:B------:R-:W-:Y:S01]  /*3400*/  IADD3 R4, R2.reuse, 0x1, RZ ;  /* 0x0000000102047810 */ /* 0x040fe20007ffe0ff */
[----:B------:R-:W-:-:S04]  /*3410*/  IMAD R2, R2, c[0x0][0x1f0], R5 ;  /* 0x00007c0002027a24 */ /* 0x000fc800078e0205 */
[----:B------:R-:W-:Y:S02]  /*3420*/  IMAD R4, R4, c[0x0][0x1f0], R5 ;  /* 0x00007c0004047a24 */ /* 0x000fe400078e0205 */
[----:B------:R-:W-:-:S04]  /*3430*/  IMAD.WIDE R2, R2, R15, c[0x0][0x1b8] ;  /* 0x00006e0002027625 */ /* 0x000fc800078e020f */
[----:B------:R-:W-:Y:S01]  /*3440*/  IMAD.WIDE R4, R4, R15, c[0x0][0x1b8] ;  /* 0x00006e0004047625 */ /* 0x000fe200078e020f */
[----:B0-----:R0:W-:Y:S04]  /*3450*/  RED.E.ADD.F32.FTZ.RN.STRONG.GPU [R2.64], R6 ;  /* 0x000000060200798e */ /* 0x0011e8000c10e788 */
[----:B------:R0:W-:Y:S02]  /*3460*/  RED.E.ADD.F32.FTZ.RN.STRONG.GPU [R4.64], R7 ;  /* 0x000000070400798e */ /* 0x0001e4000c10e788 */
.L_x_1680:
[----:B------:R-:W-:Y:S05]  /*3470*/  BSYNC B0 ;  /* 0x0000000000007941 */ /* 0x000fea0003800000 */
.L_x_1679:
[----:B------:R-:W-:Y:S05]  /*3480*/  @P1 EXIT ;  /* 0x000000000000194d */ /* 0x000fea0003800000 */
[----:B------:R-:W-:Y:S01]  /*3490*/  IMAD.MOV.U32 R0, RZ, RZ, c[0x0][0x1c0] ;  /* 0x00007000ff007624 */ /* 0x000fe200078e00ff */
[----:B------:R-:W-:Y:S01]  /*34a0*/  ULDC.64 UR4, c[0x0][0x1d8] ;  /* 0x0000760000047ab9 */ /* 0x000fe20000000a00 */
[----:B0-----:R-:W-:Y:S01]  /*34b0*/  IMAD.MOV.U32 R3, RZ, RZ, 0x4 ;  /* 0x00000004ff037424 */ /* 0x001fe200078e00ff */
        /* <DEDUP_REMOVED lines=19> */
        .weak           $__internal_30_$__cuda_sm70_warpsync
        .type           $__internal_30_$__cuda_sm70_warpsync,@function
        .size           $__internal_30_$__cuda_sm70_warpsync,(.L_x_3113 - $__internal_30_$__cuda_sm70_warpsync)
$__internal_30_$__cuda_sm70_warpsync:
[----:B------:R-:W-:Y:S04]  /*35f0*/  WARPSYNC R7 ;  /* 0x0000000700007348 */ /* 0x000fe80003800000 */
[----:B------:R-:W-:-:S06]  /*3600*/  HFMA2.MMA R7, -RZ, RZ, 0, 0 ;  /* 0x00000000ff077435 */ /* 0x000fcc00000001ff */
[----:B------:R-:W-:Y:S05]  /*3610*/  RET.REL.NODEC R6 `(_Z30group_norm_nhwc_bwd_sum_kernelI11Bf16IOFp32WLi196EEv26Group_norm_nhwc_bwd_params) ;  /* 0xffffc9e006007950 */ /* 0x000fea0003c3ffff */
.L_x_1681:
        /* <DEDUP_REMOVED lines=14> */
.L_x_3113:


//--------------------- .text._Z30group_norm_nhwc_bwd_sum_kernelI11Bf16IOFp32WLi168EEv26Group_norm_nhwc_bwd_params --------------------------
	.section	.text._Z30group_norm_nhwc_bwd_sum_kernelI11Bf16IOFp32WLi168EEv26Group_norm_nhwc_bwd_params,"ax",@progbits
	.sectioninfo	@"SHI_REGISTERS=37"
	.align	128
        .global         _Z30group_norm_nhwc_bwd_sum_kernelI11Bf16IOFp32WLi168EEv26Group_norm_nhwc_bwd_params
        .type           _Z30group_norm_nhwc_bwd_sum_kernelI11Bf16IOFp32WLi168EEv26Group_norm_nhwc_bwd_params,@function
        .size           _Z30group_norm_nhwc_bwd_sum_kernelI11Bf16IOFp32WLi168EEv26Group_norm_nhwc_bwd_params,(.L_x_3114 - _Z30group_norm_nhwc_bwd_sum_kernelI11Bf16IOFp32WLi168EEv26Group_norm_nhwc_bwd_params)
        .other          _Z30group_norm_nhwc_bwd_sum_kernelI11Bf16IOFp32WLi168EEv26Group_norm_nhwc_bwd_params,@"STO_CUDA_ENTRY STV_DEFAULT"
_Z30group_norm_nhwc_bwd_sum_kernelI11Bf16IOFp32WLi168EEv26Group_norm_nhwc_bwd_params:
.text._Z30group_norm_nhwc_bwd_sum_kernelI11Bf16IOFp32WLi168EEv26Group_norm_nhwc_bwd_params:
        /* <DEDUP_REMOVED lines=90> */
.L_x_1683:
[----:B------:R-:W-:Y:S05]  /*05a0*/  BSYNC B0 ;  /* 0x0000000000007941 */ /* 0x000fea0003800000 */
.L_x_1682:
        /* <DEDUP_REMOVED lines=81> */
.L_x_1686:
[----:B------:R-:W-:Y:S05]  /*0ac0*/  @!P2 BRA `(.L_x_1684) ;  /* 0x000016300000a947 */ /* 0x000fea0003800000 */
[----:B------:R-:W-:-:S04]  /*0ad0*/  IADD3 R27, R24, 0x1, RZ ;  /* 0x00000001181b7810 */ /* 0x000fc80007ffe0ff */
[----:B------:R-:W-:Y:S02]  /*0ae0*/  SHF.R.S32.HI R28, RZ, 0x1f, R27 ;  /* 0x0000001fff1c7819 */ /* 0x000fe4000001141b */
.L_x_1687:
        /* <DEDUP_REMOVED lines=124> */
.L_x_1685:
        /* <DEDUP_REMOVED lines=8> */
.L_x_1689:
        /* <DEDUP_REMOVED lines=46> */
.L_x_1688:
[----:B------:R-:W-:-:S13]  /*1610*/  ISETP.GE.U32.AND P0, PT, R28, 0x3, PT ;  /* 0x000000031c00780c */ /* 0x000fda0003f06070 */
[----:B------:R-:W-:Y:S05]  /*1620*/  @!P0 BRA `(.L_x_1684) ;  /* 0x00000ad000008947 */ /* 0x000fea0003800000 */
[----:B------:R-:W-:Y:S02]  /*1630*/  ISETP.GE.U32.AND P0, PT, R22, c[0x0][0x1d8], PT ;  /* 0x0000760016007a0c */ /* 0x000fe40003f06070 */
[----:B------:R-:W-:Y:S02]  /*1640*/  SHF.R.S32.HI R25, RZ, 0x1f, R24 ;  /* 0x0000001fff197819 */ /* 0x000fe40000011418 */
[----:B------:R-:W-:-:S13]  /*1650*/  ISETP.GE.AND.EX P0, PT, R23, c[0x0][0x1dc], PT, P0 ;  /* 0x0000770017007a0c */ /* 0x000fda0003f06300 */
.L_x_1690:
        /* <DEDUP_REMOVED lines=170> */
.L_x_1684:
[C---:B-1----:R-:W-:Y:S01]  /*2100*/  IMAD.WIDE.U32 R6, R0.reuse, -0x55555555, RZ ;  /* 0xaaaaaaab00067825 */ /* 0x042fe200078e00ff */
[----:B------:R-:W-:Y:S01]  /*2110*/  ISETP.NE.AND P0, PT, R5, RZ, PT ;  /* 0x000000ff0500720c */ /* 0x000fe20003f05270 */
[----:B------:R-:W-:Y:S03]  /*2120*/  BSSY B0, `(.L_x_1691) ;  /* 0x000010a000007945 */ /* 0x000fe60003800000 */
[----:B------:R-:W-:Y:S02]  /*2130*/  LEA.HI R6, R7, R0, RZ, 0x1e ;  /* 0x0000000007067211 */ /* 0x000fe400078ff0ff */
[----:B------:R-:W-:Y:S02]  /*2140*/  SEL R7, RZ, 0x1, P0 ;  /* 0x00000001ff077807 */ /* 0x000fe40000000000 */
[----:B------:R-:W-:Y:S01]  /*2150*/  ISETP.GT.U32.AND P0, PT, R0, 0x1b, PT ;  /* 0x0000001b0000780c */ /* 0x000fe20003f04070 */
[----:B-----5:R-:W-:-:S05]  /*2160*/  IMAD R12, R6, 0xc, RZ ;  /* 0x0000000c060c7824 */ /* 0x020fca00078e02ff */
        /* <DEDUP_REMOVED lines=9> */
[----:B------:R-:W-:Y:S04]  /*2200*/  LDS R13, [R11+0x224] ;  /* 0x000224000b0d7984 */ /* 0x000fe80000000800 */
[----:B------:R-:W-:Y:S04]  /*2210*/  LDS R16, [R11+0x218] ;  /* 0x000218000b107984 */ /* 0x000fe80000000800 */
[----:B------:R-:W2:Y:S04]  /*2220*/  LDS R17, [R11+0x228] ;  /* 0x000228000b117984 */ /* 0x000ea80000000800 */
[----:B------:R-:W3:Y:S04]  /*2230*/  LDS R15, [R11+0x210] ;  /* 0x000210000b0f7984 */ /* 0x000ee80000000800 */
[----:B------:R-:W-:Y:S04]  /*2240*/  LDS R7, [R11+0x220] ;  /* 0x000220000b077984 */ /* 0x000fe80000000800 */
[----:B------:R-:W4:Y:S04]  /*2250*/  LDS R14, [R11+0x214] ;  /* 0x000214000b0e7984 */ /* 0x000f280000000800 */
[----:B------:R-:W5:Y:S04]  /*2260*/  LDS R22, [R11+0x234] ;  /* 0x000234000b167984 */ /* 0x000f680000000800 */
[----:B------:R-:W5:Y:S04]  /*2270*/  LDS R23, [R11+0x240] ;  /* 0x000240000b177984 */ /* 0x000f680000000800 */
[----:B------:R-:W5:Y:S04]  /*2280*/  LDS R18, [R11+0x22c] ;  /* 0x00022c000b127984 */ /* 0x000f680000000800 */
[----:B------:R-:W5:Y:S01]  /*2290*/  LDS R20, [R11+0x230] ;  /* 0x000230000b147984 */ /* 0x000f620000000800 */
[----:B-1----:R-:W-:-:S03]  /*22a0*/  ISETP.NE.AND P0, PT, R6, RZ, PT ;  /* 0x000000ff0600720c */ /* 0x002fc60003f05270 */
[----:B------:R-:W1:Y:S04]  /*22b0*/  LDS R30, [R11+0x24c] ;  /* 0x00024c000b1e7984 */ /* 0x000e680000000800 */
[----:B------:R-:W1:Y:S04]  /*22c0*/  LDS R19, [R11+0x238] ;  /* 0x000238000b137984 */ /* 0x000e680000000800 */
[----:B------:R-:W1:Y:S01]  /*22d0*/  LDS R21, [R11+0x23c] ;  /* 0x00023c000b157984 */ /* 0x000e620000000800 */
[----:B--2---:R-:W-:Y:S01]  /*22e0*/  ISETP.NE.AND P1, PT, R17, RZ, PT ;  /* 0x000000ff1100720c */ /* 0x004fe20003f25270 */
[----:B------:R-:W-:-:S02]  /*22f0*/  @!P0 FADD.FTZ R13, R13, R16 ;  /* 0x000000100d0d8221 */ /* 0x000fc40000010000 */
[----:B------:R-:W2:Y:S01]  /*2300*/  LDS R24, [R11+0x244] ;  /* 0x000244000b187984 */ /* 0x000ea20000000800 */
[----:B---3--:R-:W-:Y:S02]  /*2310*/  IADD3 R15, R17, R6, R15 ;  /* 0x00000006110f7210 */ /* 0x008fe40007ffe00f */
[----:B0-----:R-:W-:Y:S01]  /*2320*/  SHF.R.U32.HI R6, RZ, 0x2, R25 ;  /* 0x00000002ff067819 */ /* 0x001fe20000011619 */
[----:B------:R-:W0:Y:S04]  /*2330*/  LDS R28, [R11+0x248] ;  /* 0x000248000b1c7984 */ /* 0x000e280000000800 */
[----:B------:R-:W3:Y:S01]  /*2340*/  LDS R16, [R11+0x250] ;  /* 0x000250000b107984 */ /* 0x000ee20000000800 */
[----:B----4-:R-:W-:-:S03]  /*2350*/  @!P0 FADD.FTZ R7, R7, R14 ;  /* 0x0000000e07078221 */ /* 0x010fc60000010000 */
[----:B------:R-:W4:Y:S01]  /*2360*/  LDS R17, [R11+0x254] ;  /* 0x000254000b117984 */ /* 0x000f220000000800 */
[----:B-----5:R-:W-:Y:S02]  /*2370*/  ISETP.NE.AND P0, PT, R22, RZ, PT ;  /* 0x000000ff1600720c */ /* 0x020fe40003f05270 */
[C---:B------:R-:W-:Y:S02]  /*2380*/  ISETP.NE.AND P2, PT, R23.reuse, RZ, PT ;  /* 0x000000ff1700720c */ /* 0x040fe40003f45270 */
[----:B------:R-:W-:Y:S01]  /*2390*/  IADD3 R15, R23, R15, R22 ;  /* 0x0000000f170f7210 */ /* 0x000fe20007ffe016 */
[----:B------:R-:W-:Y:S02]  /*23a0*/  @!P1 FADD.FTZ R18, R7, R18 ;  /* 0x0000001207129221 */ /* 0x000fe40000010000 */
[----:B------:R-:W-:-:S04]  /*23b0*/  IMAD.WIDE.U32 R6, R6, 0x24924925, RZ ;  /* 0x2492492506067825 */ /* 0x000fc800078e00ff */
[----:B------:R-:W-:Y:S01]  /*23c0*/  @!P1 FADD.FTZ R20, R13, R20 ;  /* 0x000000140d149221 */ /* 0x000fe20000010000 */
[----:B-1----:R-:W-:Y:S01]  /*23d0*/  ISETP.NE.AND P1, PT, R30, RZ, PT ;  /* 0x000000ff1e00720c */ /* 0x002fe20003f25270 */
[----:B------:R-:W-:Y:S01]  /*23e0*/  IMAD R13, R7, -0x1c, R25 ;  /* 0xffffffe4070d7824 */ /* 0x000fe200078e0219 */
[----:B------:R-:W-:Y:S01]  /*23f0*/  IADD3 R15, R15, R30, RZ ;  /* 0x0000001e0f0f7210 */ /* 0x000fe20007ffe0ff */
[----:B------:R-:W-:Y:S02]  /*2400*/  @!P0 FADD.FTZ R19, R18, R19 ;  /* 0x0000001312138221 */ /* 0x000fe40000010000 */
[----:B------:R-:W-:Y:S02]  /*2410*/  IMAD R14, R13, 0xc, RZ ;  /* 0x0000000c0d0e7824 */ /* 0x000fe400078e02ff */
[----:B------:R-:W-:-:S03]  /*2420*/  @!P0 FADD.FTZ R21, R20, R21 ;  /* 0x0000001514158221 */ /* 0x000fc60000010000 */
[----:B------:R1:W-:Y:S01]  /*2430*/  STS [R14+0xc0], R15 ;  /* 0x0000c00f0e007388 */ /* 0x0003e20000000800 */
[----:B--2---:R-:W-:Y:S02]  /*2440*/  @!P2 FADD.FTZ R24, R19, R24 ;  /* 0x000000181318a221 */ /* 0x004fe40000010000 */
[----:B0-----:R-:W-:Y:S02]  /*2450*/  @!P2 FADD.FTZ R28, R21, R28 ;  /* 0x0000001c151ca221 */ /* 0x001fe40000010000 */
[----:B---3--:R-:W-:Y:S02]  /*2460*/  @!P1 FADD.FTZ R16, R24, R16 ;  /* 0x0000001018109221 */ /* 0x008fe40000010000 */
[----:B----4-:R-:W-:-:S03]  /*2470*/  @!P1 FADD.FTZ R17, R28, R17 ;  /* 0x000000111c119221 */ /* 0x010fc60000010000 */
[----:B------:R1:W-:Y:S04]  /*2480*/  STS [R14+0xc4], R16 ;  /* 0x0000c4100e007388 */ /* 0x0003e80000000800 */
[----:B------:R1:W-:Y:S01]  /*2490*/  STS [R14+0xc8], R17 ;  /* 0x0000c8110e007388 */ /* 0x0003e20000000800 */
[----:B------:R-:W-:Y:S05]  /*24a0*/  BRA.CONV UR4, `(.L_x_1693) ;  /* 0x0000003304007947 */ /* 0x000fea000b800000 */
[----:B------:R-:W-:Y:S01]  /*24b0*/  IMAD.MOV.U32 R7, RZ, RZ, 0xfffffff ;  /* 0x0fffffffff077424 */ /* 0x000fe200078e00ff */
[----:B------:R-:W-:Y:S02]  /*24c0*/  MOV R6, 0x24e0 ;  /* 0x000024e000067802 */ /* 0x000fe40000000f00 */
[----:B-1----:R-:W-:Y:S05]  /*24d0*/  CALL.REL.NOINC `($__internal_31_$__cuda_sm70_warpsync) ;  /* 0x0000103000007944 */ /* 0x002fea0003c00000 */
.L_x_1693:
        /* <DEDUP_REMOVED lines=13> */
.L_x_1695:
[----:B------:R-:W-:Y:S05]  /*25b0*/  BSYNC B1 ;  /* 0x0000000000017941 */ /* 0x000fea0003800000 */
.L_x_1694:
[----:B------:R-:W-:-:S03]  /*25c0*/  UMOV UR4, 0xfffffff ;  /* 0x0fffffff00047882 */ /* 0x000fc60000000000 */
[----:B------:R-:W-:Y:S05]  /*25d0*/  BRA.CONV UR4, `(.L_x_1696) ;  /* 0x0000003304007947 */ /* 0x000fea000b800000 */
[----:B------:R-:W-:Y:S01]  /*25e0*/  IMAD.MOV.U32 R7, RZ, RZ, 0xfffffff ;  /* 0x0fffffffff077424 */ /* 0x000fe200078e00ff */
[----:B------:R-:W-:Y:S02]  /*25f0*/  MOV R6, 0x2610 ;  /* 0x0000261000067802 */ /* 0x000fe40000000f00 */
[----:B-1----:R-:W-:Y:S05]  /*2600*/  CALL.REL.NOINC `($__internal_31_$__cuda_sm70_warpsync) ;  /* 0x00000f0000007944 */ /* 0x002fea0003c00000 */
.L_x_1696:
        /* <DEDUP_REMOVED lines=8> */
[----:B01----:R-:W-:Y:S05]  /*2690*/  CALL.REL.NOINC `($__internal_31_$__cuda_sm70_warpsync) ;  /* 0x00000e7000007944 */ /* 0x003fea0003c00000 */
.L_x_1697:
        /* <DEDUP_REMOVED lines=13> */
.L_x_1699:
[----:B------:R-:W-:Y:S05]  /*2770*/  BSYNC B1 ;  /* 0x0000000000017941 */ /* 0x000fea0003800000 */
.L_x_1698:
[----:B------:R-:W-:-:S03]  /*2780*/  UMOV UR4, 0xfffffff ;  /* 0x0fffffff00047882 */ /* 0x000fc60000000000 */
[----:B------:R-:W-:Y:S05]  /*2790*/  BRA.CONV UR4, `(.L_x_1700) ;  /* 0x0000003304007947 */ /* 0x000fea000b800000 */
[----:B------:R-:W-:Y:S02]  /*27a0*/  MOV R7, 0xfffffff ;  /* 0x0fffffff00077802 */ /* 0x000fe40000000f00 */
[----:B------:R-:W-:Y:S02]  /*27b0*/  MOV R6, 0x27d0 ;  /* 0x000027d000067802 */ /* 0x000fe40000000f00 */
[----:B01----:R-:W-:Y:S05]  /*27c0*/  CALL.REL.NOINC `($__internal_31_$__cuda_sm70_warpsync) ;  /* 0x00000d4000007944 */ /* 0x003fea0003c00000 */
.L_x_1700:
        /* <DEDUP_REMOVED lines=8> */
[----:B012---:R-:W-:Y:S05]  /*2850*/  CALL.REL.NOINC `($__internal_31_$__cuda_sm70_warpsync) ;  /* 0x00000cb000007944 */ /* 0x007fea0003c00000 */
.L_x_1701:
        /* <DEDUP_REMOVED lines=13> */
.L_x_1703:
[----:B------:R-:W-:Y:S05]  /*2930*/  BSYNC B1 ;  /* 0x0000000000017941 */ /* 0x000fea0003800000 */
.L_x_1702:
[----:B------:R-:W-:-:S03]  /*2940*/  UMOV UR4, 0xfffffff ;  /* 0x0fffffff00047882 */ /* 0x000fc60000000000 */
[----:B------:R-:W-:Y:S05]  /*2950*/  BRA.CONV UR4, `(.L_x_1704) ;  /* 0x0000003304007947 */ /* 0x000fea000b800000 */
[----:B------:R-:W-:Y:S01]  /*2960*/  IMAD.MOV.U32 R7, RZ, RZ, 0xfffffff ;  /* 0x0fffffffff077424 */ /* 0x000fe200078e00ff */
[----:B------:R-:W-:Y:S02]  /*2970*/  MOV R6, 0x2990 ;  /* 0x0000299000067802 */ /* 0x000fe40000000f00 */
[----:B012---:R-:W-:Y:S05]  /*2980*/  CALL.REL.NOINC `($__internal_31_$__cuda_sm70_warpsync) ;  /* 0x00000b8000007944 */ /* 0x007fea0003c00000 */
.L_x_1704:
        /* <DEDUP_REMOVED lines=8> */
[----:B0123--:R-:W-:Y:S05]  /*2a10*/  CALL.REL.NOINC `($__internal_31_$__cuda_sm70_warpsync) ;  /* 0x00000af000007944 */ /* 0x00ffea0003c00000 */
.L_x_1705:
        /* <DEDUP_REMOVED lines=13> */
.L_x_1707:
[----:B------:R-:W-:Y:S05]  /*2af0*/  BSYNC B1 ;  /* 0x0000000000017941 */ /* 0x000fea0003800000 */
.L_x_1706:
[----:B------:R-:W-:Y:S01]  /*2b00*/  UMOV UR4, 0xfffffff ;  /* 0x0fffffff00047882 */ /* 0x000fe20000000000 */
[----:B------:R-:W-:Y:S01]  /*2b10*/  MOV R20, R16 ;  /* 0x0000001000147202 */ /* 0x000fe20000000f00 */
[----:B------:R-:W-:Y:S01]  /*2b20*/  IMAD.MOV.U32 R18, RZ, RZ, R17 ;  /* 0x000000ffff127224 */ /* 0x000fe200078e0011 */
[----:B------:R-:W-:Y:S05]  /*2b30*/  BRA.CONV UR4, `(.L_x_1708) ;  /* 0x0000003304007947 */ /* 0x000fea000b800000 */
[----:B------:R-:W-:Y:S02]  /*2b40*/  MOV R7, 0xfffffff ;  /* 0x0fffffff00077802 */ /* 0x000fe40000000f00 */
[----:B------:R-:W-:Y:S02]  /*2b50*/  MOV R6, 0x2b70 ;  /* 0x00002b7000067802 */ /* 0x000fe40000000f00 */
[----:B0123--:R-:W-:Y:S05]  /*2b60*/  CALL.REL.NOINC `($__internal_31_$__cuda_sm70_warpsync) ;  /* 0x000009a000007944 */ /* 0x00ffea0003c00000 */
.L_x_1708:
        /* <DEDUP_REMOVED lines=8> */
[----:B01234-:R-:W-:Y:S05]  /*2bf0*/  CALL.REL.NOINC `($__internal_31_$__cuda_sm70_warpsync) ;  /* 0x0000091000007944 */ /* 0x01ffea0003c00000 */
.L_x_1709:
        /* <DEDUP_REMOVED lines=13> */
[----:B------:R-:W-:Y:S01]  /*2cd0*/  IMAD.MOV.U32 R7, RZ, RZ, 0xfffffff ;  /* 0x0fffffffff077424 */ /* 0x000fe200078e00ff */
[----:B------:R-:W-:Y:S02]  /*2ce0*/  MOV R6, 0x2d00 ;  /* 0x00002d0000067802 */ /* 0x000fe40000000f00 */
[----:B------:R-:W-:Y:S05]  /*2cf0*/  CALL.REL.NOINC `($__internal_31_$__cuda_sm70_warpsync) ;  /* 0x0000081000007944 */ /* 0x000fea0003c00000 */
.L_x_1710:
        /* <DEDUP_REMOVED lines=8> */
[----:B0-----:R-:W-:Y:S05]  /*2d80*/  CALL.REL.NOINC `($__internal_31_$__cuda_sm70_warpsync) ;  /* 0x0000078000007944 */ /* 0x001fea0003c00000 */
.L_x_1711:
[----:B------:R-:W-:-:S06]  /*2d90*/  NOP ;  /* 0x0000000000007918 */ /* 0x000fcc0000000000 */
[----:B------:R-:W1:Y:S01]  /*2da0*/  LDS R22, [R11+0x210] ;  /* 0x000210000b167984 */ /* 0x000e620000000800 */
[----:B------:R-:W-:Y:S02]  /*2db0*/  ISETP.NE.AND P1, PT, R0, RZ, PT ;  /* 0x000000ff0000720c */ /* 0x000fe40003f25270 */
[----:B------:R-:W-:Y:S01]  /*2dc0*/  PLOP3.LUT P0, PT, PT, PT, PT, 0x80, 0x0 ;  /* 0x000000000000781c */ /* 0x000fe20003f0f070 */
[----:B------:R-:W2:Y:S04]  /*2dd0*/  LDS R6, [R14+0xb4] ;  /* 0x0000b4000e067984 */ /* 0x000ea80000000800 */
[----:B------:R-:W-:Y:S04]  /*2de0*/  LDS R7, [R14+0xb8] ;  /* 0x0000b8000e077984 */ /* 0x000fe80000000800 */
[----:B------:R-:W3:Y:S04]  /*2df0*/  LDS R24, [R11+0x214] ;  /* 0x000214000b187984 */ /* 0x000ee80000000800 */
[----:B------:R-:W-:Y:S04]  /*2e00*/  LDS R28, [R11+0x218] ;  /* 0x000218000b1c7984 */ /* 0x000fe80000000800 */
[----:B------:R-:W4:Y:S04]  /*2e10*/  LDS R13, [R14+0xbc] ;  /* 0x0000bc000e0d7984 */ /* 0x000f280000000800 */
[----:B0-----:R-:W0:Y:S04]  /*2e20*/  LDS R15, [R11+0x21c] ;  /* 0x00021c000b0f7984 */ /* 0x001e280000000800 */
[----:B------:R-:W5:Y:S04]  /*2e30*/  LDS R16, [R11+0x228] ;  /* 0x000228000b107984 */ /* 0x000f680000000800 */
[----:B------:R-:W5:Y:S04]  /*2e40*/  LDS R17, [R11+0x234] ;  /* 0x000234000b117984 */ /* 0x000f680000000800 */
[----:B------:R-:W5:Y:S01]  /*2e50*/  LDS R19, [R11+0x240] ;  /* 0x000240000b137984 */ /* 0x000f620000000800 */
[----:B-1----:R-:W-:-:S03]  /*2e60*/  @P1 ISETP.NE.AND P2, PT, R22, RZ, PT ;  /* 0x000000ff1600120c */ /* 0x002fc60003f45270 */
[----:B------:R-:W1:Y:S01]  /*2e70*/  LDS R14, [R11+0x224] ;  /* 0x000224000b0e7984 */ /* 0x000e620000000800 */
[----:B------:R-:W-:Y:S01]  /*2e80*/  @P1 PLOP3.LUT P0, PT, P2, PT, PT, 0x80, 0x0 ;  /* 0x000000000000181c */ /* 0x000fe2000170f070 */
[----:B--2---:R-:W-:Y:S02]  /*2e90*/  @P1 IMAD.IADD R22, R6, 0x1, R22 ;  /* 0x0000000106161824 */ /* 0x004fe400078e0216 */
[----:B------:R-:W2:Y:S04]  /*2ea0*/  LDS R21, [R11+0x24c] ;  /* 0x00024c000b157984 */ /* 0x000ea80000000800 */
[----:B------:R-:W2:Y:S04]  /*2eb0*/  LDS R6, [R11+0x220] ;  /* 0x000220000b067984 */ /* 0x000ea80000000800 */
[----:B------:R-:W-:Y:S02]  /*2ec0*/  LDS R18, [R11+0x238] ;  /* 0x000238000b127984 */ /* 0x000fe40000000800 */
[----:B---3--:R-:W-:-:S02]  /*2ed0*/  @!P0 FADD.FTZ R24, R7, R24 ;  /* 0x0000001807188221 */ /* 0x008fc40000010000 */
[----:B------:R-:W-:Y:S01]  /*2ee0*/  LDS R20, [R11+0x23c] ;  /* 0x00023c000b147984 */ /* 0x000fe20000000800 */
[----:B----4-:R-:W-:-:S03]  /*2ef0*/  @!P0 FADD.FTZ R28, R13, R28 ;  /* 0x0000001c0d1c8221 */ /* 0x010fc60000010000 */
[----:B------:R-:W3:Y:S01]  /*2f00*/  LDS R7, [R11+0x22c] ;  /* 0x00022c000b077984 */ /* 0x000ee20000000800 */
[----:B0-----:R-:W-:-:S03]  /*2f10*/  IADD3 R23, R15, R22, RZ ;  /* 0x000000160f177210 */ /* 0x001fc60007ffe0ff */
[----:B------:R-:W0:Y:S01]  /*2f20*/  LDS R13, [R11+0x230] ;  /* 0x000230000b0d7984 */ /* 0x000e220000000800 */
[----:B------:R-:W-:Y:S01]  /*2f30*/  ISETP.NE.AND P4, PT, R15, RZ, PT ;  /* 0x000000ff0f00720c */ /* 0x000fe20003f85270 */
[C---:B-----5:R-:W-:Y:S01]  /*2f40*/  IMAD.IADD R30, R16.reuse, 0x1, R23 ;  /* 0x00000001101e7824 */ /* 0x060fe200078e0217 */
[----:B------:R-:W-:Y:S01]  /*2f50*/  ISETP.NE.AND P3, PT, R16, RZ, PT ;  /* 0x000000ff1000720c */ /* 0x000fe20003f65270 */
[----:B------:R-:W4:Y:S01]  /*2f60*/  LDS R15, [R11+0x244] ;  /* 0x000244000b0f7984 */ /* 0x000f220000000800 */
[C---:B------:R-:W-:Y:S02]  /*2f70*/  ISETP.NE.AND P2, PT, R17.reuse, RZ, PT ;  /* 0x000000ff1100720c */ /* 0x040fe40003f45270 */
[----:B------:R-:W-:Y:S01]  /*2f80*/  IADD3 R32, R17, R30, RZ ;  /* 0x0000001e11207210 */ /* 0x000fe20007ffe0ff */
[----:B------:R-:W5:Y:S01]  /*2f90*/  LDS R16, [R11+0x248] ;  /* 0x000248000b107984 */ /* 0x000f620000000800 */
[----:B------:R-:W-:-:S03]  /*2fa0*/  ISETP.NE.AND P0, PT, R19, RZ, PT ;  /* 0x000000ff1300720c */ /* 0x000fc60003f05270 */
[----:B------:R-:W-:Y:S01]  /*2fb0*/  STS [R11+0x210], R22 ;  /* 0x000210160b007388 */ /* 0x000fe20000000800 */
[----:B------:R-:W-:Y:S02]  /*2fc0*/  IMAD.IADD R34, R19, 0x1, R32 ;  /* 0x0000000113227824 */ /* 0x000fe400078e0220 */
[----:B-1----:R-:W-:Y:S01]  /*2fd0*/  @!P4 FADD.FTZ R14, R14, R28 ;  /* 0x0000001c0e0ec221 */ /* 0x002fe20000010000 */
[----:B------:R-:W1:Y:S01]  /*2fe0*/  LDS R22, [R11+0x250] ;  /* 0x000250000b167984 */ /* 0x000e620000000800 */
[----:B--2---:R-:W-:-:S03]  /*2ff0*/  ISETP.NE.AND P1, PT, R21, RZ, PT ;  /* 0x000000ff1500720c */ /* 0x004fc60003f25270 */
[----:B------:R-:W2:Y:S01]  /*3000*/  LDS R17, [R11+0x254] ;  /* 0x000254000b117984 */ /* 0x000ea20000000800 */
[----:B------:R-:W-:-:S03]  /*3010*/  @!P4 FADD.FTZ R6, R6, R24 ;  /* 0x000000180606c221 */ /* 0x000fc60000010000 */
[----:B------:R3:W-:Y:S04]  /*3020*/  STS [R11+0x228], R30 ;  /* 0x0002281e0b007388 */ /* 0x0007e80000000800 */
[----:B------:R0:W-:Y:S04]  /*3030*/  STS [R11+0x21c], R23 ;  /* 0x00021c170b007388 */ /* 0x0001e80000000800 */
[----:B------:R1:W-:Y:S01]  /*3040*/  STS [R11+0x234], R32 ;  /* 0x000234200b007388 */ /* 0x0003e20000000800 */
[----:B---3--:R-:W-:Y:S01]  /*3050*/  IADD3 R30, R21, R34, RZ ;  /* 0x00000022151e7210 */ /* 0x008fe20007ffe0ff */
[----:B------:R-:W-:-:S02]  /*3060*/  @!P3 FADD.FTZ R7, R7, R6 ;  /* 0x000000060707b221 */ /* 0x000fc40000010000 */
[----:B------:R3:W-:Y:S01]  /*3070*/  STS [R11+0x214], R24 ;  /* 0x000214180b007388 */ /* 0x0007e20000000800 */
[----:B0-----:R-:W-:-:S03]  /*3080*/  @!P3 FADD.FTZ R13, R13, R14 ;  /* 0x0000000e0d0db221 */ /* 0x001fc60000010000 */
[----:B------:R3:W-:Y:S01]  /*3090*/  STS [R11+0x218], R28 ;  /* 0x0002181c0b007388 */ /* 0x0007e20000000800 */
[----:B------:R-:W-:Y:S02]  /*30a0*/  @!P2 FADD.FTZ R18, R18, R7 ;  /* 0x000000071212a221 */ /* 0x000fe40000010000 */
[----:B------:R-:W-:Y:S01]  /*30b0*/  @!P2 FADD.FTZ R20, R20, R13 ;  /* 0x0000000d1414a221 */ /* 0x000fe20000010000 */
[----:B------:R3:W-:Y:S01]  /*30c0*/  STS [R11+0x240], R34 ;  /* 0x000240220b007388 */ /* 0x0007e20000000800 */
[----:B----4-:R-:W-:Y:S02]  /*30d0*/  @!P0 FADD.FTZ R15, R15, R18 ;  /* 0x000000120f0f8221 */ /* 0x010fe40000010000 */
[----:B-----5:R-:W-:Y:S01]  /*30e0*/  @!P0 FADD.FTZ R16, R16, R20 ;  /* 0x0000001410108221 */ /* 0x020fe20000010000 */
[----:B------:R3:W-:Y:S04]  /*30f0*/  STS [R11+0x24c], R30 ;  /* 0x00024c1e0b007388 */ /* 0x0007e80000000800 */
[----:B------:R3:W-:Y:S01]  /*3100*/  STS [R11+0x220], R6 ;  /* 0x000220060b007388 */ /* 0x0007e20000000800 */
[----:B-1----:R-:W-:-:S03]  /*3110*/  @!P1 FADD.FTZ R22, R22, R15 ;  /* 0x0000000f16169221 */ /* 0x002fc60000010000 */
        /* <DEDUP_REMOVED lines=10> */
.L_x_1692:
[----:B0-----:R-:W-:Y:S05]  /*31c0*/  BSYNC B0 ;  /* 0x0000000000007941 */ /* 0x001fea0003800000 */
.L_x_1691:
[----:B------:R-:W-:Y:S01]  /*31d0*/  WARPSYNC 0xffffffff ;  /* 0xffffffff00007948 */ /* 0x000fe20003800000 */
[----:B------:R-:W-:Y:S01]  /*31e0*/  BAR.SYNC.DEFER_BLOCKING 0x0 ;  /* 0x0000000000007b1d */ /* 0x000fe20000010000 */
[----:B---3--:R-:W-:-:S05]  /*31f0*/  IMAD R11, R3, c[0x0][0x208], R0 ;  /* 0x00008200030b7a24 */ /* 0x008fca00078e0200 */
        /* <DEDUP_REMOVED lines=25> */
.L_x_1713:
[----:B------:R-:W-:Y:S05]  /*3390*/  BSYNC B0 ;  /* 0x0000000000007941 */ /* 0x000fea0003800000 */
.L_x_1712:
        /* <DEDUP_REMOVED lines=23> */
        .weak           $__internal_31_$__cuda_sm70_warpsync
        .type           $__internal_31_$__cuda_sm70_warpsync,@function
        .size           $__internal_31_$__cuda_sm70_warpsync,(.L_x_3114 - $__internal_31_$__cuda_sm70_warpsync)
$__internal_31_$__cuda_sm70_warpsync:
[----:B------:R-:W-:Y:S04]  /*3510*/  WARPSYNC R7 ;  /* 0x0000000700007348 */ /* 0x000fe80003800000 */
[----:B------:R-:W-:-:S06]  /*3520*/  HFMA2.MMA R7, -RZ, RZ, 0, 0 ;  /* 0x00000000ff077435 */ /* 0x000fcc00000001ff */
[----:B------:R-:W-:Y:S05]  /*3530*/  RET.REL.NODEC R6 `(_Z30group_norm_nhwc_bwd_sum_kernelI11Bf16IOFp32WLi168EEv26Group_norm_nhwc_bwd_params) ;  /* 0xffffcac006007950 */ /* 0x000fea0003c3ffff */
.L_x_1714:
        /* <DEDUP_REMOVED lines=12> */
.L_x_3114:


//--------------------- .text._Z30group_norm_nhwc_bwd_sum_kernelI11Bf16IOFp32WLi64EEv26Group_norm_nhwc_bwd_params --------------------------
	.section	.text._Z30group_norm_nhwc_bwd_sum_kernelI11Bf16IOFp32WLi64EEv26Group_norm_nhwc_bwd_params,"ax",@progbits
	.sectioninfo	@"SHI_REGISTERS=32"
	.align	128
        .global         _Z30group_norm_nhwc_bwd_sum_kernelI11Bf16IOFp32WLi64EEv26Group_norm_nhwc_bwd_params
        .type           _Z30group_norm_nhwc_bwd_sum_kernelI11Bf16IOFp32WLi64EEv26Group_norm_nhwc_bwd_params,@function
        .size           _Z30group_norm_nhwc_bwd_sum_kernelI11Bf16IOFp32WLi64EEv26Group_norm_nhwc_bwd_params,(.L_x_3115 - _Z30group_norm_nhwc_bwd_sum_kernelI11Bf16IOFp32WLi64EEv26Group_norm_nhwc_bwd_params)
        .other          _Z30group_norm_nhwc_bwd_sum_kernelI11Bf16IOFp32WLi64EEv26Group_norm_nhwc_bwd_params,@"STO_CUDA_ENTRY STV_DEFAULT"
_Z30group_norm_nhwc_bwd_sum_kernelI11Bf16IOFp32WLi64EEv26Group_norm_nhwc_bwd_params:
.text._Z30group_norm_nhwc_bwd_sum_kernelI11Bf16IOFp32WLi64EEv26Group_norm_nhwc_bwd_params:
[----:B------:R-:W-:Y:S02]  /*0000*/  IMAD.MOV.U32 R1, RZ, RZ, c[0x0][0x28] ;  /* 0x00000a00ff017624 */ /* 0x000fe400078e00ff */
[----:B------:R-:W-:Y:S01]  /*0010*/  IABS R6, c[0x0][0x204] ;  /* 0x0000810000067a13 */ /* 0x000fe20000000000 */
[----:B------:R-:W0:Y:S01]  /*0020*/  S2R R2, SR_TID.X ;  /* 0x0000000000027919 */ /* 0x000e220000002100 */
[----:B------:R-:W-:Y:S02]  /*0030*/  ULDC.64 UR10, c[0x0][0x118] ;  /* 0x00004600000a7ab9 */ /* 0x000fe40000000a00 */
        /* <DEDUP_REMOVED lines=21> */
[----:B------:R-:W-:Y:S02]  /*0190*/  LOP3.LUT R6, RZ, c[0x0][0x204], RZ, 0x33, !PT ;  /* 0x00008100ff067a12 */ /* 0x000fe400078e33ff */
[----:B------:R-:W-:-:S07]  /*01a0*/  ISETP.GE.AND P2, PT, R3, RZ, PT ;  /* 0x000000ff0300720c */ /* 0x000fce0003f46270 */
[----:B------:R-:W-:Y:S02]  /*01b0*/  @P0 IADD3 R5, R5, 0x1, RZ ;  /* 0x0000000105050810 */ /* 0x000fe40007ffe0ff */
[----:B------:R-:W-:-:S04]  /*01c0*/  ISETP.NE.AND P0, PT, RZ, c[0x0][0x204], PT ;  /* 0x00008100ff007a0c */ /* 0x000fc80003f05270 */
[----:B------:R-:W-:-:S05]  /*01d0*/  @!P2 IMAD.MOV R5, RZ, RZ, -R5 ;  /* 0x000000ffff05a224 */ /* 0x000fca00078e0a05 */
[----:B------:R-:W-:Y:S01]  /*01e0*/  SEL R4, R6, R5, !P0 ;  /* 0x0000000506047207 */ /* 0x000fe20004000000 */
[----:B------:R-:W-:-:S04]  /*01f0*/  IMAD.MOV.U32 R5, RZ, RZ, 0x8 ;  /* 0x00000008ff057424 */ /* 0x000fc800078e00ff */
[----:B---3--:R-:W-:-:S04]  /*0200*/  IMAD R4, R17, c[0x0][0x1f0], R4 ;  /* 0x00007c0011047a24 */ /* 0x008fc800078e0204 */
[----:B------:R-:W-:-:S06]  /*0210*/  IMAD.WIDE R4, R4, R5, c[0x0][0x198] ;  /* 0x0000660004047625 */ /* 0x000fcc00078e0205 */
[----:B------:R-:W5:Y:S01]  /*0220*/  LDG.E.64 R4, [R4.64] ;  /* 0x0000000a04047981 */ /* 0x000f62000c1e1b00 */
[----:B------:R-:W0:Y:S01]  /*0230*/  I2F.U32.RP R3, c[0x0][0x204] ;  /* 0x0000810000037b06 */ /* 0x000e220000209000 */
[----:B------:R-:W-:Y:S01]  /*0240*/  ISETP.GE.U32.AND P0, PT, R14, c[0x0][0x1d8], PT ;  /* 0x000076000e007a0c */ /* 0x000fe20003f06070 */
[----:B------:R-:W-:Y:S01]  /*0250*/  BSSY B0, `(.L_x_1715) ;  /* 0x0000017000007945 */ /* 0x000fe20003800000 */
[----:B------:R-:W-:Y:S01]  /*0260*/  SHF.R.S32.HI R15, RZ, 0x1f, R14 ;  /* 0x0000001fff0f7819 */ /* 0x000fe2000001140e */
[----:B------:R-:W-:Y:S01]  /*0270*/  CS2R R10, SRZ ;  /* 0x00000000000a7805 */ /* 0x000fe2000001ff00 */
[----:B------:R-:W-:Y:S02]  /*0280*/  CS2R R12, SRZ ;  /* 0x00000000000c7805 */ /* 0x000fe4000001ff00 */
[----:B------:R-:W-:Y:S01]  /*0290*/  ISETP.GE.AND.EX P0, PT, R15, c[0x0][0x1dc], PT, P0 ;  /* 0x000077000f007a0c */ /* 0x000fe20003f06300 */
[----:B0-----:R-:W0:Y:S02]  /*02a0*/  MUFU.RCP R3, R3 ;  /* 0x0000000300037308 */ /* 0x001e240000001000 */
[----:B0-----:R-:W-:-:S06]  /*02b0*/  IADD3 R8, R3, 0xffffffe, RZ ;  /* 0x0ffffffe03087810 */ /* 0x001fcc0007ffe0ff */
[----:B------:R0:W1:Y:S02]  /*02c0*/  F2I.FTZ.U32.TRUNC.NTZ R9, R8 ;  /* 0x0000000800097305 */ /* 0x000064000021f000 */
[----:B0-----:R-:W-:Y:S01]  /*02d0*/  IMAD.MOV.U32 R8, RZ, RZ, RZ ;  /* 0x000000ffff087224 */ /* 0x001fe200078e00ff */
[----:B-1----:R-:W-:-:S05]  /*02e0*/  IADD3 R7, RZ, -R9, RZ ;  /* 0x80000009ff077210 */ /* 0x002fca0007ffe0ff */
[----:B------:R-:W-:-:S04]  /*02f0*/  IMAD R7, R7, c[0x0][0x204], RZ ;  /* 0x0000810007077a24 */ /* 0x000fc800078e02ff */
[----:B------:R-:W-:Y:S01]  /*0300*/  IMAD.HI.U32 R7, R9, R7, R8 ;  /* 0x0000000709077227 */ /* 0x000fe200078e0008 */
[----:B------:R-:W-:Y:S05]  /*0310*/  @P0 BRA `(.L_x_1716) ;  /* 0x000000a000000947 */ /* 0x000fea0003800000 */
[----:B------:R-:W-:Y:S01]  /*0320*/  ULDC.U8 UR4, c[0x0][0x1f4] ;  /* 0x00007d0000047ab9 */ /* 0x000fe20000000000 */
        /* <DEDUP_REMOVED lines=9> */
.L_x_1716:
[----:B------:R-:W-:Y:S05]  /*03c0*/  BSYNC B0 ;  /* 0x0000000000007941 */ /* 0x000fea0003800000 */
.L_x_1715:
[----:B------:R-:W1:Y:S01]  /*03d0*/  S2UR UR4, SR_CTAID.Y ;  /* 0x00000000000479c3 */ /* 0x000e620000002600 */
[----:B------:R-:W-:Y:S01]  /*03e0*/  IMAD.HI.U32 R7, R7, R0, RZ ;  /* 0x0000000007077227 */ /* 0x000fe200078e00ff */
[----:B------:R-:W-:Y:S01]  /*03f0*/  ULDC UR5, c[0x0][0x1fc] ;  /* 0x00007f0000057ab9 */ /* 0x000fe20000000800 */
[----:B------:R-:W-:Y:S01]  /*0400*/  HFMA2.MMA R23, -RZ, RZ, 0, 0 ;  /* 0x00000000ff177435 */ /* 0x000fe200000001ff */
[----:B------:R-:W-:Y:S01]  /*0410*/  ULDC.64 UR8, c[0x0][0x1e0] ;  /* 0x0000780000087ab9 */ /* 0x000fe20000000a00 */
[----:B-----5:R-:W-:Y:S01]  /*0420*/  FFMA.FTZ R5, -R4, R4, R5 ;  /* 0x0000000404057223 */ /* 0x020fe20000010105 */
[----:B------:R-:W-:Y:S01]  /*0430*/  IADD3 R3, -R7, RZ, RZ ;  /* 0x000000ff07037210 */ /* 0x000fe20007ffe1ff */
[----:B0-----:R-:W-:Y:S01]  /*0440*/  CS2R R8, SRZ ;  /* 0x0000000000087805 */ /* 0x001fe2000001ff00 */
[----:B------:R-:W-:Y:S01]  /*0450*/  IMAD.MOV.U32 R28, RZ, RZ, RZ ;  /* 0x000000ffff1c7224 */ /* 0x000fe200078e00ff */
[----:B------:R-:W-:Y:S02]  /*0460*/  MOV R26, RZ ;  /* 0x000000ff001a7202 */ /* 0x000fe40000000f00 */
[----:B------:R-:W-:Y:S01]  /*0470*/  IMAD R3, R3, c[0x0][0x204], R0 ;  /* 0x0000810003037a24 */ /* 0x000fe200078e0200 */
[----:B------:R-:W-:-:S04]  /*0480*/  FSETP.GTU.FTZ.AND P1, PT, R5, RZ, PT ;  /* 0x000000ff0500720b */ /* 0x000fc80003f3c000 */
[----:B------:R-:W-:Y:S01]  /*0490*/  ISETP.GE.U32.AND P3, PT, R3, c[0x0][0x204], PT ;  /* 0x0000810003007a0c */ /* 0x000fe20003f66070 */
[----:B-1----:R-:W-:-:S08]  /*04a0*/  UIMAD UR4, UR4, UR5, URZ ;  /* 0x00000005040472a4 */ /* 0x002fd0000f8e023f */
[----:B------:R-:W-:Y:S01]  /*04b0*/  @P1 FADD.FTZ R16, R5, c[0x0][0x1a0] ;  /* 0x0000680005101621 */ /* 0x000fe20000010000 */
[----:B------:R-:W-:-:S03]  /*04c0*/  USHF.R.S32.HI UR7, URZ, 0x1f, UR4 ;  /* 0x0000001f3f077899 */ /* 0x000fc60008011404 */
[----:B------:R-:W-:Y:S01]  /*04d0*/  @P3 IADD3 R3, R3, -c[0x0][0x204], RZ ;  /* 0x8000810003033a10 */ /* 0x000fe20007ffe0ff */
[----:B------:R-:W-:Y:S01]  /*04e0*/  UIADD3 UR6, UP0, UR4, UR5, URZ ;  /* 0x0000000504067290 */ /* 0x000fe2000ff1e03f */
[----:B------:R-:W-:Y:S02]  /*04f0*/  @P3 IADD3 R7, R7, 0x1, RZ ;  /* 0x0000000107073810 */ /* 0x000fe40007ffe0ff */
[----:B------:R-:W-:Y:S01]  /*0500*/  ISETP.GE.U32.AND P2, PT, R3, c[0x0][0x204], PT ;  /* 0x0000810003007a0c */ /* 0x000fe20003f46070 */
[----:B------:R-:W-:Y:S01]  /*0510*/  ULEA.HI.X.SX32 UR5, UR5, UR7, 0x1, UP0 ;  /* 0x0000000705057291 */ /* 0x000fe200080f0e3f */
[----:B------:R-:W-:Y:S01]  /*0520*/  IMAD.MOV.U32 R3, RZ, RZ, 0x3f800000 ;  /* 0x3f800000ff037424 */ /* 0x000fe200078e00ff */
[----:B------:R-:W-:Y:S01]  /*0530*/  UISETP.LT.U32.AND UP0, UPT, UR6, UR8, UPT ;  /* 0x000000080600728c */ /* 0x000fe2000bf01070 */
[----:B------:R-:W-:-:S03]  /*0540*/  ISETP.NE.U32.AND P3, PT, RZ, c[0x0][0x204], PT ;  /* 0x00008100ff007a0c */ /* 0x000fc60003f65070 */
[----:B------:R-:W-:Y:S01]  /*0550*/  UISETP.LT.AND.EX UP0, UPT, UR5, UR9, UPT, UP0 ;  /* 0x000000090500728c */ /* 0x000fe2000bf01300 */
[----:B------:R0:W1:Y:S03]  /*0560*/  @P1 MUFU.RSQ R3, R16 ;  /* 0x0000001000031308 */ /* 0x0000660000001400 */
[----:B------:R-:W-:Y:S02]  /*0570*/  USEL UR6, UR6, UR8, UP0 ;  /* 0x0000000806067287 */ /* 0x000fe40008000000 */
[----:B------:R-:W-:Y:S02]  /*0580*/  @P2 IADD3 R7, R7, 0x1, RZ ;  /* 0x0000000107072810 */ /* 0x000fe40007ffe0ff */
[----:B------:R-:W-:Y:S02]  /*0590*/  UISETP.GE.AND UP0, UPT, UR4, UR6, UPT ;  /* 0x000000060400728c */ /* 0x000fe4000bf06270 */
[----:B------:R-:W-:Y:S01]  /*05a0*/  SEL R5, R6, R7, !P3 ;  /* 0x0000000706057207 */ /* 0x000fe20005800000 */
[----:B------:R-:W-:-:S03]  /*05b0*/  IMAD.MOV.U32 R7, RZ, RZ, RZ ;  /* 0x000000ffff077224 */ /* 0x000fc600078e00ff */
[----:B------:R-:W-:Y:S01]  /*05c0*/  PLOP3.LUT P1, PT, PT, PT, UP0, 0x80, 0x0 ;  /* 0x000000000000781c */ /* 0x000fe20003f2f008 */
[----:B------:R-:W-:-:S04]  /*05d0*/  IMAD.MOV R19, RZ, RZ, -R5 ;  /* 0x000000ffff137224 */ /* 0x000fc800078e0a05 */
[----:B------:R-:W-:-:S08]  /*05e0*/  IMAD R6, R19, c[0x0][0x204], R0 ;  /* 0x0000810013067a24 */ /* 0x000fd000078e0200 */
[----:B------:R-:W-:Y:S05]  /*05f0*/  @P1 BRA `(.L_x_1717) ;  /* 0x00000d6000001947 */ /* 0x000fea0003800000 */
[----:B01----:R-:W-:Y:S01]  /*0600*/  UIADD3 UR5, -UR4, UR6, URZ ;  /* 0x0000000604057290 */ /* 0x003fe2000fffe13f */
[----:B------:R-:W-:Y:S01]  /*0610*/  SHF.R.S32.HI R7, RZ, 0x1f, R17 ;  /* 0x0000001fff077819 */ /* 0x000fe20000011411 */
[----:B------:R-:W-:Y:S01]  /*0620*/  IMAD.WIDE.U32 R14, R17, c[0x0][0x1e8], R14 ;  /* 0x00007a00110e7a25 */ /* 0x000fe200078e000e */
[----:B------:R-:W-:Y:S02]  /*0630*/  ULDC.U8 UR8, c[0x0][0x1f4] ;  /* 0x00007d0000087ab9 */ /* 0x000fe40000000000 */
[----:B------:R-:W-:Y:S01]  /*0640*/  ULOP3.LUT UR5, UR5, 0x1, URZ, 0xc0, !UPT ;  /* 0x0000000105057892 */ /* 0x000fe2000f8ec03f */
[----:B------:R-:W-:Y:S01]  /*0650*/  IMAD R8, R7, c[0x0][0x1e8], RZ ;  /* 0x00007a0007087a24 */ /* 0x000fe200078e02ff */
[----:B------:R-:W-:Y:S01]  /*0660*/  MOV R7, RZ ;  /* 0x000000ff00077202 */ /* 0x000fe20000000f00 */
[----:B------:R-:W-:Y:S01]  /*0670*/  IMAD.MOV.U32 R26, RZ, RZ, RZ ;  /* 0x000000ffff1a7224 */ /* 0x000fe200078e00ff */
[----:B------:R-:W-:Y:S01]  /*0680*/  UISETP.NE.U32.AND UP0, UPT, UR5, 0x1, UPT ;  /* 0x000000010500788c */ /* 0x000fe2000bf05070 */
[----:B------:R-:W-:-:S02]  /*0690*/  IMAD R17, R17, c[0x0][0x1ec], R8 ;  /* 0x00007b0011117a24 */ /* 0x000fc400078e0208 */
[----:B------:R-:W-:Y:S01]  /*06a0*/  UMOV UR5, UR4 ;  /* 0x0000000400057c82 */ /* 0x000fe20008000000 */
[----:B------:R-:W-:Y:S01]  /*06b0*/  IMAD.MOV.U32 R28, RZ, RZ, RZ ;  /* 0x000000ffff1c7224 */ /* 0x000fe200078e00ff */
[----:B------:R-:W-:Y:S01]  /*06c0*/  CS2R R8, SRZ ;  /* 0x0000000000087805 */ /* 0x000fe2000001ff00 */
[----:B------:R-:W-:Y:S01]  /*06d0*/  PLOP3.LUT P1, PT, PT, PT, UP0, 0x80, 0x0 ;  /* 0x000000000000781c */ /* 0x000fe20003f2f008 */
[----:B------:R-:W-:Y:S02]  /*06e0*/  IMAD.MOV.U32 R23, RZ, RZ, RZ ;  /* 0x000000ffff177224 */ /* 0x000fe400078e00ff */
[----:B------:R-:W-:-:S10]  /*06f0*/  IMAD.IADD R17, R15, 0x1, R17 ;  /* 0x000000010f117824 */ /* 0x000fd400078e0211 */
[----:B------:R-:W-:Y:S05]  /*0700*/  @P1 BRA `(.L_x_1718) ;  /* 0x000003d000001947 */ /* 0x000fea0003800000 */
[----:B------:R-:W-:Y:S01]  /*0710*/  MOV R7, UR7 ;  /* 0x0000000700077c02 */ /* 0x000fe20008000f00 */
[----:B------:R-:W-:Y:S01]  /*0720*/  IMAD.U32 R19, RZ, RZ, UR4 ;  /* 0x00000004ff137e24 */ /* 0x000fe2000f8e00ff */
[----:B------:R-:W-:Y:S01]  /*0730*/  @!P0 MOV R16, R14 ;  /* 0x0000000e00108202 */ /* 0x000fe20000000f00 */
[----:B------:R-:W-:Y:S02]  /*0740*/  IMAD.U32 R8, RZ, RZ, UR4 ;  /* 0x00000004ff087e24 */ /* 0x000fe4000f8e00ff */
[----:B------:R-:W-:Y:S02]  /*0750*/  @!P0 IMAD R7, R7, c[0x0][0x1d8], RZ ;  /* 0x0000760007078a24 */ /* 0x000fe400078e02ff */
[----:B------:R-:W-:-:S04]  /*0760*/  @!P0 IMAD.WIDE.U32 R18, R19, c[0x0][0x1d8], R16 ;  /* 0x0000760013128a25 */ /* 0x000fc800078e0010 */
[----:B------:R-:W-:Y:S02]  /*0770*/  @!P0 IMAD R9, R8, c[0x0][0x1dc], R7 ;  /* 0x0000770008098a24 */ /* 0x000fe400078e0207 */
[----:B------:R-:W-:Y:S02]  /*0780*/  @!P0 IMAD.SHL.U32 R7, R18, 0x2, RZ ;  /* 0x0000000212078824 */ /* 0x000fe400078e00ff */
[----:B------:R-:W-:-:S03]  /*0790*/  @!P0 IMAD.IADD R19, R19, 0x1, R9 ;  /* 0x0000000113138824 */ /* 0x000fc600078e0209 */
[C---:B------:R-:W-:Y:S02]  /*07a0*/  @!P0 IADD3 R8, P1, R7.reuse, c[0x0][0x180], RZ ;  /* 0x0000600007088a10 */ /* 0x040fe40007f3e0ff */
[----:B------:R-:W-:Y:S02]  /*07b0*/  @!P0 SHF.L.U64.HI R19, R18, 0x1, R19 ;  /* 0x0000000112138819 */ /* 0x000fe40000010213 */
[----:B------:R-:W-:Y:S02]  /*07c0*/  @!P0 IADD3 R18, P2, R7, c[0x0][0x178], RZ ;  /* 0x00005e0007128a10 */ /* 0x000fe40007f5e0ff */
[C---:B------:R-:W-:Y:S02]  /*07d0*/  @!P0 IADD3.X R9, R19.reuse, c[0x0][0x184], RZ, P1, !PT ;  /* 0x0000610013098a10 */ /* 0x040fe40000ffe4ff */
[----:B------:R-:W-:-:S03]  /*07e0*/  @!P0 IADD3.X R19, R19, c[0x0][0x17c], RZ, P2, !PT ;  /* 0x00005f0013138a10 */ /* 0x000fc600017fe4ff */
[----:B------:R0:W2:Y:S04]  /*07f0*/  @!P0 LDG.E R8, [R8.64] ;  /* 0x0000000a08088981 */ /* 0x0000a8000c1e1900 */
[----:B------:R-:W3:Y:S01]  /*0800*/  @!P0 LDG.E R18, [R18.64] ;  /* 0x0000000a12128981 */ /* 0x000ee2000c1e1900 */
[----:B------:R-:W-:Y:S02]  /*0810*/  PRMT R7, RZ, 0x5410, RZ ;  /* 0x00005410ff077816 */ /* 0x000fe400000000ff */
[----:B------:R-:W-:Y:S02]  /*0820*/  ISETP.NE.AND P1, PT, RZ, UR8, PT ;  /* 0x00000008ff007c0c */ /* 0x000fe4000bf25270 */
[----:B0-----:R-:W-:-:S04]  /*0830*/  PRMT R9, RZ, 0x5410, RZ ;  /* 0x00005410ff097816 */ /* 0x001fc800000000ff */
[--C-:B--2---:R-:W-:Y:S02]  /*0840*/  @!P0 PRMT R9, R9, 0x5410, R8.reuse ;  /* 0x0000541009098816 */ /* 0x104fe40000000008 */
[----:B------:R-:W-:Y:S02]  /*0850*/  @!P0 PRMT R7, R7, 0x7610, R8 ;  /* 0x0000761007078816 */ /* 0x000fe40000000008 */
[C---:B---3--:R-:W-:Y:S02]  /*0860*/  @!P0 PRMT R9, R18.reuse, 0x7632, R9 ;  /* 0x0000763212098816 */ /* 0x048fe40000000009 */
[----:B------:R-:W-:Y:S02]  /*0870*/  @!P0 PRMT R7, R18, 0x7610, R7 ;  /* 0x0000761012078816 */ /* 0x000fe40000000007 */
        /* <DEDUP_REMOVED lines=27> */
.L_x_1719:
[----:B------:R-:W-:Y:S01]  /*0a30*/  FMUL.FTZ R8, R7, R10 ;  /* 0x0000000a07087220 */ /* 0x000fe20000410000 */
[----:B------:R-:W-:Y:S01]  /*0a40*/  UIADD3 UR5, UR4, 0x1, URZ ;  /* 0x0000000104057890 */ /* 0x000fe2000fffe03f */
[----:B------:R-:W-:Y:S02]  /*0a50*/  FMUL.FTZ R26, R18, R11 ;  /* 0x0000000b121a7220 */ /* 0x000fe40000410000 */
[----:B------:R-:W-:Y:S02]  /*0a60*/  FFMA.FTZ R19, R9, R8, RZ ;  /* 0x0000000809137223 */ /* 0x000fe400000100ff */
[----:B------:R-:W-:Y:S02]  /*0a70*/  FADD.FTZ R21, RZ, R8 ;  /* 0x00000008ff157221 */ /* 0x000fe40000010000 */
[----:B------:R-:W-:-:S02]  /*0a80*/  FFMA.FTZ R28, R20, R26, R19 ;  /* 0x0000001a141c7223 */ /* 0x000fc40000010013 */
[----:B------:R-:W-:Y:S02]  /*0a90*/  FFMA.FTZ R8, R9, R7, RZ ;  /* 0x0000000709087223 */ /* 0x000fe400000100ff */
[----:B------:R-:W-:Y:S02]  /*0aa0*/  FADD.FTZ R26, R26, R21 ;  /* 0x000000151a1a7221 */ /* 0x000fe40000010000 */
[----:B------:R-:W-:Y:S02]  /*0ab0*/  FADD.FTZ R7, RZ, R7 ;  /* 0x00000007ff077221 */ /* 0x000fe40000010000 */
[----:B------:R-:W-:Y:S02]  /*0ac0*/  FFMA.FTZ R9, R20, R18, RZ ;  /* 0x0000001214097223 */ /* 0x000fe400000100ff */
[----:B------:R-:W-:Y:S02]  /*0ad0*/  FADD.FTZ R23, RZ, R18 ;  /* 0x00000012ff177221 */ /* 0x000fe40000010000 */
.L_x_1718:
[----:B------:R-:W-:Y:S01]  /*0ae0*/  UIADD3 UR4, -UR4, -0x2, URZ ;  /* 0xfffffffe04047890 */ /* 0x000fe2000fffe13f */
[----:B------:R-:W-:-:S05]  /*0af0*/  LOP3.LUT R18, RZ, UR6, RZ, 0x33, !PT ;  /* 0x00000006ff127c12 */ /* 0x000fca000f8e33ff */
[----:B------:R-:W-:-:S13]  /*0b00*/  ISETP.NE.AND P1, PT, R18, UR4, PT ;  /* 0x0000000412007c0c */ /* 0x000fda000bf25270 */
[----:B------:R-:W-:Y:S05]  /*0b10*/  @!P1 BRA `(.L_x_1717) ;  /* 0x0000084000009947 */ /* 0x000fea0003800000 */
[----:B------:R-:W-:-:S04]  /*0b20*/  UIADD3 UR5, UR5, 0x1, URZ ;  /* 0x0000000105057890 */ /* 0x000fc8000fffe03f */
[----:B------:R-:W-:-:S05]  /*0b30*/  USHF.R.S32.HI UR7, URZ, 0x1f, UR5 ;  /* 0x0000001f3f077899 */ /* 0x000fca0008011405 */
.L_x_1722:
[----:B------:R-:W-:Y:S01]  /*0b40*/  MOV R21, UR5 ;  /* 0x0000000500157c02 */ /* 0x000fe20008000f00 */
[----:B------:R-:W-:Y:S01]  /*0b50*/  IMAD.U32 R18, RZ, RZ, UR7 ;  /* 0x00000007ff127e24 */ /* 0x000fe2000f8e00ff */
[----:B------:R-:W-:Y:S02]  /*0b60*/  @!P0 MOV R19, R17 ;  /* 0x0000001100138202 */ /* 0x000fe40000000f00 */
[----:B------:R-:W-:-:S04]  /*0b70*/  @!P0 IADD3 R21, P1, R21, -0x1, RZ ;  /* 0xffffffff15158810 */ /* 0x000fc80007f3e0ff */
[----:B------:R-:W-:-:S05]  /*0b80*/  @!P0 IADD3.X R18, R18, -0x1, RZ, P1, !PT ;  /* 0xffffffff12128810 */ /* 0x000fca0000ffe4ff */
[----:B------:R-:W-:Y:S02]  /*0b90*/  @!P0 IMAD R20, R18, c[0x0][0x1d8], RZ ;  /* 0x0000760012148a24 */ /* 0x000fe400078e02ff */
[----:B------:R-:W-:Y:S02]  /*0ba0*/  @!P0 IMAD.MOV.U32 R18, RZ, RZ, R14 ;  /* 0x000000ffff128224 */ /* 0x000fe400078e000e */
[C---:B------:R-:W-:Y:S02]  /*0bb0*/  @!P0 IMAD R25, R21.reuse, c[0x0][0x1dc], R20 ;  /* 0x0000770015198a24 */ /* 0x040fe400078e0214 */
[----:B------:R-:W-:-:S04]  /*0bc0*/  @!P0 IMAD.WIDE.U32 R18, R21, c[0x0][0x1d8], R18 ;  /* 0x0000760015128a25 */ /* 0x000fc800078e0012 */
        /* <DEDUP_REMOVED lines=8> */
[----:B------:R1:W3:Y:S01]  /*0c50*/  @!P0 LDG.E R18, [R18.64] ;  /* 0x0000000a12128981 */ /* 0x0002e2000c1e1900 */
[----:B------:R-:W-:Y:S02]  /*0c60*/  ISETP.NE.AND P2, PT, RZ, UR8, PT ;  /* 0x00000008ff007c0c */ /* 0x000fe4000bf45270 */
[----:B------:R-:W-:Y:S02]  /*0c70*/  PRMT R22, R22, 0x5410, RZ ;  /* 0x0000541016167816 */ /* 0x000fe400000000ff */
        /* <DEDUP_REMOVED lines=33> */
.L_x_1720:
[----:B------:R-:W-:Y:S01]  /*0e90*/  MOV R19, UR7 ;  /* 0x0000000700137c02 */ /* 0x000fe20008000f00 */
[C---:B------:R-:W-:Y:S02]  /*0ea0*/  FMUL.FTZ R25, R18.reuse, R10 ;  /* 0x0000000a12197220 */ /* 0x040fe40000410000 */
[----:B------:R-:W-:Y:S02]  /*0eb0*/  FADD.FTZ R7, R18, R7 ;  /* 0x0000000712077221 */ /* 0x000fe40000010000 */
[----:B------:R-:W-:Y:S02]  /*0ec0*/  FFMA.FTZ R8, R27, R18, R8 ;  /* 0x000000121b087223 */ /* 0x000fe40000010008 */
[----:B------:R-:W-:Y:S02]  /*0ed0*/  IMAD.U32 R18, RZ, RZ, UR5 ;  /* 0x00000005ff127e24 */ /* 0x000fe4000f8e00ff */
[----:B------:R-:W-:Y:S02]  /*0ee0*/  @!P0 IMAD R19, R19, c[0x0][0x1d8], RZ ;  /* 0x0000760013138a24 */ /* 0x000fe400078e02ff */
[----:B------:R-:W-:-:S02]  /*0ef0*/  IMAD.U32 R29, RZ, RZ, UR5 ;  /* 0x00000005ff1d7e24 */ /* 0x000fc4000f8e00ff */
[----:B------:R-:W-:Y:S01]  /*0f00*/  @!P0 IMAD R21, R18, c[0x0][0x1dc], R19 ;  /* 0x0000770012158a24 */ /* 0x000fe200078e0213 */
[----:B------:R-:W-:Y:S01]  /*0f10*/  @!P0 MOV R18, R14 ;  /* 0x0000000e00128202 */ /* 0x000fe20000000f00 */
[----:B------:R-:W-:Y:S02]  /*0f20*/  @!P0 IMAD.MOV.U32 R19, RZ, RZ, R17 ;  /* 0x000000ffff138224 */ /* 0x000fe400078e0011 */
[----:B------:R-:W-:Y:S02]  /*0f30*/  FADD.FTZ R23, R22, R23 ;  /* 0x0000001716177221 */ /* 0x000fe40000010000 */
[----:B------:R-:W-:-:S04]  /*0f40*/  @!P0 IMAD.WIDE.U32 R18, R29, c[0x0][0x1d8], R18 ;  /* 0x000076001d128a25 */ /* 0x000fc800078e0012 */
[----:B------:R-:W-:Y:S01]  /*0f50*/  @!P0 IMAD.IADD R21, R19, 0x1, R21 ;  /* 0x0000000113158824 */ /* 0x000fe200078e0215 */
[----:B------:R-:W-:Y:S01]  /*0f60*/  @!P0 SHF.L.U32 R20, R18, 0x1, RZ ;  /* 0x0000000112148819 */ /* 0x000fe200000006ff */
[----:B------:R-:W-:Y:S02]  /*0f70*/  FFMA.FTZ R9, R24, R22, R9 ;  /* 0x0000001618097223 */ /* 0x000fe40000010009 */
[----:B------:R-:W-:Y:S01]  /*0f80*/  FFMA.FTZ R27, R27, R25, R28 ;  /* 0x000000191b1b7223 */ /* 0x000fe2000001001c */
[----:B------:R-:W-:Y:S02]  /*0f90*/  @!P0 SHF.L.U64.HI R21, R18, 0x1, R21 ;  /* 0x0000000112158819 */ /* 0x000fe40000010215 */
[----:B------:R-:W-:-:S04]  /*0fa0*/  @!P0 IADD3 R18, P1, R20, c[0x0][0x180], RZ ;  /* 0x0000600014128a10 */ /* 0x000fc80007f3e0ff */
[----:B------:R-:W-:Y:S02]  /*0fb0*/  @!P0 IADD3.X R19, R21, c[0x0][0x184], RZ, P1, !PT ;  /* 0x0000610015138a10 */ /* 0x000fe40000ffe4ff */
[----:B------:R-:W-:-:S03]  /*0fc0*/  @!P0 IADD3 R20, P1, R20, c[0x0][0x178], RZ ;  /* 0x00005e0014148a10 */ /* 0x000fc60007f3e0ff */
[----:B------:R0:W2:Y:S01]  /*0fd0*/  @!P0 LDG.E R18, [R18.64] ;  /* 0x0000000a12128981 */ /* 0x0000a2000c1e1900 */
[----:B------:R-:W-:-:S05]  /*0fe0*/  @!P0 IADD3.X R21, R21, c[0x0][0x17c], RZ, P1, !PT ;  /* 0x00005f0015158a10 */ /* 0x000fca0000ffe4ff */
[----:B------:R1:W3:Y:S01]  /*0ff0*/  @!P0 LDG.E R20, [R20.64] ;  /* 0x0000000a14148981 */ /* 0x0002e2000c1e1900 */
[----:B------:R-:W-:Y:S02]  /*1000*/  FMUL.FTZ R22, R22, R11 ;  /* 0x0000000b16167220 */ /* 0x000fe40000410000 */
[----:B------:R-:W-:Y:S01]  /*1010*/  FADD.FTZ R25, R25, R26 ;  /* 0x0000001a19197221 */ /* 0x000fe20000010000 */
[----:B0-----:R-:W-:Y:S01]  /*1020*/  PRMT R19, R19, 0x5410, RZ ;  /* 0x0000541013137816 */ /* 0x001fe200000000ff */
[----:B------:R-:W-:Y:S02]  /*1030*/  FFMA.FTZ R27, R24, R22, R27 ;  /* 0x00000016181b7223 */ /* 0x000fe4000001001b */
[----:B------:R-:W-:Y:S01]  /*1040*/  FADD.FTZ R25, R22, R25 ;  /* 0x0000001916197221 */ /* 0x000fe20000010000 */
[----:B-1----:R-:W-:Y:S02]  /*1050*/  PRMT R21, R21, 0x5410, RZ ;  /* 0x0000541015157816 */ /* 0x002fe400000000ff */
[----:B--2---:R-:W-:-:S02]  /*1060*/  @!P0 PRMT R19, R19, 0x5410, R18 ;  /* 0x0000541013138816 */ /* 0x004fc40000000012 */
[----:B------:R-:W-:Y:S02]  /*1070*/  @!P0 PRMT R21, R21, 0x7610, R18 ;  /* 0x0000761015158816 */ /* 0x000fe40000000012 */
[----:B------:R-:W-:Y:S02]  /*1080*/  PRMT R18, RZ, 0x5410, RZ ;  /* 0x00005410ff127816 */ /* 0x000fe400000000ff */
[----:B------:R-:W-:Y:S02]  /*1090*/  PRMT R19, RZ, 0x7610, R19 ;  /* 0x00007610ff137816 */ /* 0x000fe40000000013 */
[----:B---3--:R-:W-:Y:S02]  /*10a0*/  @!P0 PRMT R18, R18, 0x5410, R20 ;  /* 0x0000541012128816 */ /* 0x008fe40000000014 */
[----:B------:R-:W-:Y:S01]  /*10b0*/  PRMT R21, RZ, 0x7610, R21 ;  /* 0x00007610ff157816 */ /* 0x000fe20000000015 */
[----:B------:R-:W-:Y:S01]  /*10c0*/  FADD.FTZ R24, -R4, R19 ;  /* 0x0000001304187221 */ /* 0x000fe20000010100 */
[----:B------:R-:W-:-:S03]  /*10d0*/  @!P0 PRMT R18, R20, 0x7632, R18 ;  /* 0x0000763214128816 */ /* 0x000fc60000000012 */
[----:B------:R-:W-:Y:S01]  /*10e0*/  FADD.FTZ R28, -R4, R21 ;  /* 0x00000015041c7221 */ /* 0x000fe20000010100 */
[--C-:B------:R-:W-:Y:S01]  /*10f0*/  PRMT R20, RZ, 0x7610, R18.reuse ;  /* 0x00007610ff147816 */ /* 0x100fe20000000012 */
[-C--:B------:R-:W-:Y:S01]  /*1100*/  FMUL.FTZ R19, R24, R3.reuse ;  /* 0x0000000318137220 */ /* 0x080fe20000410000 */
[----:B------:R-:W-:Y:S01]  /*1110*/  PRMT R18, RZ, 0x5410, R18 ;  /* 0x00005410ff127816 */ /* 0x000fe20000000012 */
        /* <DEDUP_REMOVED lines=20> */
.L_x_1721:
[----:B------:R-:W-:Y:S01]  /*1260*/  UIADD3 UR4, UR5, 0x1, URZ ;  /* 0x0000000105047890 */ /* 0x000fe2000fffe03f */
[----:B------:R-:W-:Y:S01]  /*1270*/  FMUL.FTZ R22, R20, R10 ;  /* 0x0000000a14167220 */ /* 0x000fe20000410000 */
[----:B------:R-:W-:Y:S01]  /*1280*/  UIADD3 UR5, UP1, UR5, 0x2, URZ ;  /* 0x0000000205057890 */ /* 0x000fe2000ff3e03f */
[----:B------:R-:W-:Y:S01]  /*1290*/  FMUL.FTZ R26, R18, R11 ;  /* 0x0000000b121a7220 */ /* 0x000fe20000410000 */
[----:B------:R-:W-:Y:S01]  /*12a0*/  UISETP.GE.AND UP0, UPT, UR4, UR6, UPT ;  /* 0x000000060400728c */ /* 0x000fe2000bf06270 */
[----:B------:R-:W-:Y:S01]  /*12b0*/  FFMA.FTZ R27, R19, R22, R27 ;  /* 0x00000016131b7223 */ /* 0x000fe2000001001b */
[----:B------:R-:W-:Y:S01]  /*12c0*/  UIADD3.X UR7, URZ, UR7, URZ, UP1, !UPT ;  /* 0x000000073f077290 */ /* 0x000fe20008ffe43f */
[----:B------:R-:W-:Y:S02]  /*12d0*/  FADD.FTZ R25, R25, R22 ;  /* 0x0000001619197221 */ /* 0x000fe40000010000 */
[C---:B------:R-:W-:Y:S01]  /*12e0*/  FFMA.FTZ R9, R28.reuse, R18, R9 ;  /* 0x000000121c097223 */ /* 0x040fe20000010009 */
[----:B------:R-:W-:Y:S01]  /*12f0*/  PLOP3.LUT P1, PT, PT, PT, UP0, 0x80, 0x0 ;  /* 0x000000000000781c */ /* 0x000fe20003f2f008 */
[----:B------:R-:W-:-:S02]  /*1300*/  FFMA.FTZ R28, R28, R26, R27 ;  /* 0x0000001a1c1c7223 */ /* 0x000fc4000001001b */
[----:B------:R-:W-:Y:S02]  /*1310*/  FADD.FTZ R7, R7, R20 ;  /* 0x0000001407077221 */ /* 0x000fe40000010000 */
[----:B------:R-:W-:Y:S02]  /*1320*/  FFMA.FTZ R8, R19, R20, R8 ;  /* 0x0000001413087223 */ /* 0x000fe40000010008 */
[----:B------:R-:W-:Y:S02]  /*1330*/  FADD.FTZ R23, R23, R18 ;  /* 0x0000001217177221 */ /* 0x000fe40000010000 */
[----:B------:R-:W-:-:S04]  /*1340*/  FADD.FTZ R26, R26, R25 ;  /* 0x000000191a1a7221 */ /* 0x000fc80000010000 */
[----:B------:R-:W-:Y:S05]  /*1350*/  @!P1 BRA `(.L_x_1722) ;  /* 0xfffff7e000009947 */ /* 0x000fea000383ffff */
.L_x_1717:
        /* <DEDUP_REMOVED lines=14> */
[----:B0-----:R-:W-:Y:S01]  /*1440*/  ISETP.NE.AND P0, PT, R15, RZ, PT ;  /* 0x000000ff0f00720c */ /* 0x001fe20003f05270 */
[----:B-1----:R-:W-:-:S12]  /*1450*/  IMAD.IADD R3, R12, 0x1, R15 ;  /* 0x000000010c037824 */ /* 0x002fd800078e020f */
[----:B--2---:R-:W-:Y:S02]  /*1460*/  @!P0 FADD.FTZ R10, R13, R10 ;  /* 0x0000000a0d0a8221 */ /* 0x004fe40000010000 */
[----:B------:R-:W-:Y:S01]  /*1470*/  @!P0 FADD.FTZ R11, R14, R11 ;  /* 0x0000000b0e0b8221 */ /* 0x000fe20000010000 */
[----:B------:R-:W-:Y:S05]  /*1480*/  BRA.DIV ~URZ, `(.L_x_1725) ;  /* 0x000008527f007947 */ /* 0x000fea000b800000 */
[----:B------:R0:W1:Y:S02]  /*1490*/  SHFL.UP PT, R4, R3, 0x1, RZ ;  /* 0x0420000003047989 */ /* 0x00006400000e00ff */
.L_x_1729:
        /* <DEDUP_REMOVED lines=56> */
.L_x_1730:
[----:B------:R-:W4:Y:S01]  /*1820*/  LDS.64 R14, [R0+0x10] ;  /* 0x00001000000e7984 */ /* 0x000f220000000a00 */
[----:B------:R-:W-:Y:S02]  /*1830*/  ISETP.NE.AND P1, PT, R2, RZ, PT ;  /* 0x000000ff0200720c */ /* 0x000fe40003f25270 */
[----:B------:R-:W-:Y:S01]  /*1840*/  PLOP3.LUT P0, PT, PT, PT, PT, 0x80, 0x0 ;  /* 0x000000000000781c */ /* 0x000fe20003f0f070 */
[----:B------:R-:W5:Y:S04]  /*1850*/  LDS.64 R16, [R0+0x18] ;  /* 0x0000180000107984 */ /* 0x000f680000000a00 */
[----:B0-----:R-:W0:Y:S06]  /*1860*/  LDS.64 R2, [R0+0x20] ;  /* 0x0000200000027984 */ /* 0x001e2c0000000a00 */
[C---:B----4-:R-:W-:Y:S01]  /*1870*/  @P1 ISETP.NE.AND P2, PT, R14.reuse, RZ, PT ;  /* 0x000000ff0e00120c */ /* 0x050fe20003f45270 */
[----:B---3--:R-:W-:-:S03]  /*1880*/  @P1 IMAD.IADD R14, R14, 0x1, R4 ;  /* 0x000000010e0e1824 */ /* 0x008fc600078e0204 */
[----:B------:R-:W-:Y:S02]  /*1890*/  @P1 PLOP3.LUT P0, PT, P2, PT, PT, 0x80, 0x0 ;  /* 0x000000000000181c */ /* 0x000fe4000170f070 */
[C---:B-----5:R-:W-:Y:S01]  /*18a0*/  ISETP.NE.AND P2, PT, R17.reuse, RZ, PT ;  /* 0x000000ff1100720c */ /* 0x060fe20003f45270 */
[----:B------:R-:W-:-:S10]  /*18b0*/  IMAD.IADD R17, R17, 0x1, R14 ;  /* 0x0000000111117824 */ /* 0x000fd400078e020e */
[----:B-1----:R-:W-:Y:S02]  /*18c0*/  @!P0 FADD.FTZ R16, R16, R12 ;  /* 0x0000000c10108221 */ /* 0x002fe40000010000 */
[----:B--2---:R-:W-:Y:S02]  /*18d0*/  @!P0 FADD.FTZ R15, R15, R10 ;  /* 0x0000000a0f0f8221 */ /* 0x004fe40000010000 */
[----:B0-----:R-:W-:Y:S01]  /*18e0*/  @!P2 FADD.FTZ R3, R3, R16 ;  /* 0x000000100303a221 */ /* 0x001fe20000010000 */
[----:B------:R0:W-:Y:S01]  /*18f0*/  STS.64 [R0+0x18], R16 ;  /* 0x0000181000007388 */ /* 0x0001e20000000a00 */
[----:B------:R-:W-:-:S03]  /*1900*/  @!P2 FADD.FTZ R2, R2, R15 ;  /* 0x0000000f0202a221 */ /* 0x000fc60000010000 */
[----:B------:R0:W-:Y:S04]  /*1910*/  STS.64 [R0+0x10], R14 ;  /* 0x0000100e00007388 */ /* 0x0001e80000000a00 */
[----:B------:R0:W-:Y:S02]  /*1920*/  STS.64 [R0+0x20], R2 ;  /* 0x0000200200007388 */ /* 0x0001e40000000a00 */
.L_x_1724:
[----:B0-----:R-:W-:Y:S05]  /*1930*/  BSYNC B0 ;  /* 0x0000000000007941 */ /* 0x001fea0003800000 */
.L_x_1723:
        /* <DEDUP_REMOVED lines=24> */
[----:B------:R-:W-:-:S03]  /*1ac0*/  IMAD.MOV.U32 R10, RZ, RZ, 0x4 ;  /* 0x00000004ff0a7424 */ /* 0x000fc600078e00ff */
        /* <DEDUP_REMOVED lines=9> */
.L_x_1728:
[----:B------:R-:W-:Y:S05]  /*1b60*/  BSYNC B0 ;  /* 0x0000000000007941 */ /* 0x000fea0003800000 */
.L_x_1727:
        /* <DEDUP_REMOVED lines=23> */
.L_x_1725:
[----:B------:R-:W-:Y:S01]  /*1ce0*/  MOV R17, R3 ;  /* 0x0000000300117202 */ /* 0x000fe20000000f00 */
[----:B------:R-:W-:Y:S01]  /*1cf0*/  IMAD.MOV.U32 R14, RZ, RZ, 0x1 ;  /* 0x00000001ff0e7424 */ /* 0x000fe200078e00ff */
[----:B------:R-:W-:Y:S01]  /*1d00*/  MOV R6, 0xffffffff ;  /* 0xffffffff00067802 */ /* 0x000fe20000000f00 */
[----:B------:R-:W-:Y:S01]  /*1d10*/  IMAD.MOV.U32 R15, RZ, RZ, RZ ;  /* 0x000000ffff0f7224 */ /* 0x000fe200078e00ff */
[----:B------:R-:W-:-:S02]  /*1d20*/  MOV R12, 0x1d40 ;  /* 0x00001d40000c7802 */ /* 0x000fc40000000f00 */
[----:B------:R-:W-:Y:S05]  /*1d30*/  CALL.REL.NOINC `($__internal_32_$__cuda_sm70_shflsync_up) ;  /* 0x000009b000007944 */ /* 0x000fea0003c00000 */
[----:B-1----:R-:W-:Y:S01]  /*1d40*/  IMAD.MOV.U32 R4, RZ, RZ, R6 ;  /* 0x000000ffff047224 */ /* 0x002fe200078e0006 */
[----:B0-----:R-:W-:Y:S05]  /*1d50*/  BRA `(.L_x_1729) ;  /* 0xfffff74000007947 */ /* 0x001fea000383ffff */
.L_x_1726:
[----:B------:R-:W-:Y:S01]  /*1d60*/  HFMA2.MMA R14, -RZ, RZ, 0, 5.9604644775390625e-08 ;  /* 0x00000001ff0e7435 */ /* 0x000fe200000001ff */
[----:B------:R-:W-:Y:S01]  /*1d70*/  IMAD.MOV.U32 R17, RZ, RZ, R10 ;  /* 0x000000ffff117224 */ /* 0x000fe200078e000a */
[----:B------:R-:W-:Y:S01]  /*1d80*/  MOV R12, 0x1dc0 ;  /* 0x00001dc0000c7802 */ /* 0x000fe20000000f00 */
[----:B------:R-:W-:-:S02]  /*1d90*/  IMAD.MOV.U32 R15, RZ, RZ, RZ ;  /* 0x000000ffff0f7224 */ /* 0x000fc400078e00ff */
[----:B------:R-:W-:Y:S02]  /*1da0*/  IMAD.MOV.U32 R6, RZ, RZ, -0x1 ;  /* 0xffffffffff067424 */ /* 0x000fe400078e00ff */
[----:B012---:R-:W-:Y:S05]  /*1db0*/  CALL.REL.NOINC `($__internal_32_$__cuda_sm70_shflsync_up) ;  /* 0x0000093000007944 */ /* 0x007fea0003c00000 */
[----:B0-----:R-:W-:Y:S01]  /*1dc0*/  HFMA2.MMA R15, -RZ, RZ, 0, 0 ;  /* 0x00000000ff0f7435 */ /* 0x001fe200000001ff */
[----:B-1----:R-:W-:Y:S01]  /*1dd0*/  MOV R19, R6 ;  /* 0x0000000600137202 */ /* 0x002fe20000000f00 */
[----:B------:R-:W-:Y:S01]  /*1de0*/  IMAD.MOV.U32 R17, RZ, RZ, R11 ;  /* 0x000000ffff117224 */ /* 0x000fe200078e000b */
[----:B------:R-:W-:Y:S01]  /*1df0*/  MOV R12, 0x1e30 ;  /* 0x00001e30000c7802 */ /* 0x000fe20000000f00 */
[----:B------:R-:W-:Y:S02]  /*1e00*/  IMAD.MOV.U32 R14, RZ, RZ, 0x1 ;  /* 0x00000001ff0e7424 */ /* 0x000fe400078e00ff */
[----:B------:R-:W-:Y:S02]  /*1e10*/  IMAD.MOV.U32 R6, RZ, RZ, -0x1 ;  /* 0xffffffffff067424 */ /* 0x000fe400078e00ff */
[----:B------:R-:W-:Y:S05]  /*1e20*/  CALL.REL.NOINC `($__internal_32_$__cuda_sm70_shflsync_up) ;  /* 0x000008c000007944 */ /* 0x000fea0003c00000 */
[----:B-1----:R-:W-:Y:S01]  /*1e30*/  FADD.FTZ R6, R11, R6 ;  /* 0x000000060b067221 */ /* 0x002fe20000010000 */
[C---:B------:R-:W-:Y:S01]  /*1e40*/  ISETP.NE.AND P0, PT, R3.reuse, RZ, PT ;  /* 0x000000ff0300720c */ /* 0x040fe20003f05270 */
[----:B------:R-:W-:Y:S01]  /*1e50*/  FADD.FTZ R13, R10, R19 ;  /* 0x000000130a0d7221 */ /* 0x000fe20000010000 */
[----:B------:R-:W-:Y:S01]  /*1e60*/  IADD3 R4, R3, R4, RZ ;  /* 0x0000000403047210 */ /* 0x000fe20007ffe0ff */
[----:B0-----:R-:W-:Y:S01]  /*1e70*/  IMAD.MOV.U32 R14, RZ, RZ, 0x2 ;  /* 0x00000002ff0e7424 */ /* 0x001fe200078e00ff */
[----:B------:R-:W-:-:S02]  /*1e80*/  ISETP.GE.AND P1, PT, R16, 0x1, PT ;  /* 0x000000011000780c */ /* 0x000fc40003f26270 */
[----:B------:R-:W-:Y:S02]  /*1e90*/  FSEL R6, R6, R11, !P0 ;  /* 0x0000000b06067208 */ /* 0x000fe40004000000 */
[----:B------:R-:W-:Y:S02]  /*1ea0*/  FSEL R13, R13, R10, !P0 ;  /* 0x0000000a0d0d7208 */ /* 0x000fe40004000000 */
[----:B------:R-:W-:Y:S02]  /*1eb0*/  SEL R18, R3, R4, !P1 ;  /* 0x0000000403127207 */ /* 0x000fe40004800000 */
[----:B------:R-:W-:Y:S01]  /*1ec0*/  FSEL R11, R11, R6, !P1 ;  /* 0x000000060b0b7208 */ /* 0x000fe20004800000 */
[----:B------:R-:W-:Y:S01]  /*1ed0*/  IMAD.MOV.U32 R6, RZ, RZ, -0x1 ;  /* 0xffffffffff067424 */ /* 0x000fe200078e00ff */
[----:B------:R-:W-:Y:S02]  /*1ee0*/  FSEL R19, R10, R13, !P1 ;  /* 0x0000000d0a137208 */ /* 0x000fe40004800000 */
[----:B------:R-:W-:-:S02]  /*1ef0*/  MOV R15, RZ ;  /* 0x000000ff000f7202 */ /* 0x000fc40000000f00 */
[----:B------:R-:W-:Y:S02]  /*1f00*/  MOV R17, R18 ;  /* 0x0000001200117202 */ /* 0x000fe40000000f00 */
[----:B------:R-:W-:Y:S02]  /*1f10*/  MOV R12, 0x1f30 ;  /* 0x00001f30000c7802 */ /* 0x000fe40000000f00 */
[----:B------:R-:W-:Y:S05]  /*1f20*/  CALL.REL.NOINC `($__internal_32_$__cuda_sm70_shflsync_up) ;  /* 0x000007c000007944 */ /* 0x000fea0003c00000 */
[----:B0-----:R-:W-:Y:S01]  /*1f30*/  HFMA2.MMA R15, -RZ, RZ, 0, 0 ;  /* 0x00000000ff0f7435 */ /* 0x001fe200000001ff */
[----:B-1----:R-:W-:Y:S01]  /*1f40*/  IMAD.MOV.U32 R3, RZ, RZ, R6 ;  /* 0x000000ffff037224 */ /* 0x002fe200078e0006 */
[----:B------:R-:W-:Y:S01]  /*1f50*/  MOV R17, R19 ;  /* 0x0000001300117202 */ /* 0x000fe20000000f00 */
[----:B------:R-:W-:Y:S01]  /*1f60*/  IMAD.MOV.U32 R14, RZ, RZ, 0x2 ;  /* 0x00000002ff0e7424 */ /* 0x000fe200078e00ff */
[----:B------:R-:W-:Y:S01]  /*1f70*/  MOV R12, 0x1fa0 ;  /* 0x00001fa0000c7802 */ /* 0x000fe20000000f00 */
[----:B------:R-:W-:Y:S02]  /*1f80*/  IMAD.MOV.U32 R6, RZ, RZ, -0x1 ;  /* 0xffffffffff067424 */ /* 0x000fe400078e00ff */
[----:B------:R-:W-:Y:S05]  /*1f90*/  CALL.REL.NOINC `($__internal_32_$__cuda_sm70_shflsync_up) ;  /* 0x0000075000007944 */ /* 0x000fea0003c00000 */
[----:B0-----:R-:W-:Y:S01]  /*1fa0*/  HFMA2.MMA R14, -RZ, RZ, 0, 1.1920928955078125e-07 ;  /* 0x00000002ff0e7435 */ /* 0x001fe200000001ff */
[----:B-1----:R-:W-:Y:S01]  /*1fb0*/  MOV R4, R6 ;  /* 0x0000000600047202 */ /* 0x002fe20000000f00 */
[----:B------:R-:W-:Y:S01]  /*1fc0*/  IMAD.MOV.U32 R17, RZ, RZ, R11 ;  /* 0x000000ffff117224 */ /* 0x000fe200078e000b */
[----:B------:R-:W-:Y:S01]  /*1fd0*/  MOV R6, 0xffffffff ;  /* 0xffffffff00067802 */ /* 0x000fe20000000f00 */
[----:B------:R-:W-:Y:S01]  /*1fe0*/  IMAD.MOV.U32 R15, RZ, RZ, RZ ;  /* 0x000000ffff0f7224 */ /* 0x000fe200078e00ff */
[----:B------:R-:W-:-:S02]  /*1ff0*/  MOV R12, 0x2010 ;  /* 0x00002010000c7802 */ /* 0x000fc40000000f00 */
[----:B------:R-:W-:Y:S05]  /*2000*/  CALL.REL.NOINC `($__internal_32_$__cuda_sm70_shflsync_up) ;  /* 0x000006e000007944 */ /* 0x000fea0003c00000 */
        /* <DEDUP_REMOVED lines=12> */
[----:B------:R-:W-:Y:S05]  /*20d0*/  CALL.REL.NOINC `($__internal_32_$__cuda_sm70_shflsync_up) ;  /* 0x0000061000007944 */ /* 0x000fea0003c00000 */
[----:B0-----:R-:W-:Y:S01]  /*20e0*/  HFMA2.MMA R14, -RZ, RZ, 0, 2.384185791015625e-07 ;  /* 0x00000004ff0e7435 */ /* 0x001fe200000001ff */
[----:B-1----:R-:W-:Y:S01]  /*20f0*/  MOV R3, R6 ;  /* 0x0000000600037202 */ /* 0x002fe20000000f00 */
[----:B------:R-:W-:Y:S01]  /*2100*/  IMAD.MOV.U32 R17, RZ, RZ, R19 ;  /* 0x000000ffff117224 */ /* 0x000fe200078e0013 */
[----:B------:R-:W-:Y:S01]  /*2110*/  MOV R6, 0xffffffff ;  /* 0xffffffff00067802 */ /* 0x000fe20000000f00 */
[----:B------:R-:W-:Y:S01]  /*2120*/  IMAD.MOV.U32 R15, RZ, RZ, RZ ;  /* 0x000000ffff0f7224 */ /* 0x000fe200078e00ff */
[----:B------:R-:W-:-:S02]  /*2130*/  MOV R12, 0x2150 ;  /* 0x00002150000c7802 */ /* 0x000fc40000000f00 */
[----:B------:R-:W-:Y:S05]  /*2140*/  CALL.REL.NOINC `($__internal_32_$__cuda_sm70_shflsync_up) ;  /* 0x000005a000007944 */ /* 0x000fea0003c00000 */
[----:B0-----:R-:W-:Y:S01]  /*2150*/  HFMA2.MMA R15, -RZ, RZ, 0, 0 ;  /* 0x00000000ff0f7435 */ /* 0x001fe200000001ff */
[----:B-1----:R-:W-:Y:S01]  /*2160*/  IMAD.MOV.U32 R4, RZ, RZ, R6 ;  /* 0x000000ffff047224 */ /* 0x002fe200078e0006 */
[----:B------:R-:W-:Y:S01]  /*2170*/  MOV R17, R11 ;  /* 0x0000000b00117202 */ /* 0x000fe20000000f00 */
[----:B------:R-:W-:Y:S01]  /*2180*/  IMAD.MOV.U32 R14, RZ, RZ, 0x4 ;  /* 0x00000004ff0e7424 */ /* 0x000fe200078e00ff */
[----:B------:R-:W-:Y:S01]  /*2190*/  MOV R12, 0x21c0 ;  /* 0x000021c0000c7802 */ /* 0x000fe20000000f00 */
[----:B------:R-:W-:-:S02]  /*21a0*/  IMAD.MOV.U32 R6, RZ, RZ, -0x1 ;  /* 0xffffffffff067424 */ /* 0x000fc400078e00ff */
[----:B------:R-:W-:Y:S05]  /*21b0*/  CALL.REL.NOINC `($__internal_32_$__cuda_sm70_shflsync_up) ;  /* 0x0000053000007944 */ /* 0x000fea0003c00000 */
        /* <DEDUP_REMOVED lines=8> */
[----:B------:R-:W-:Y:S01]  /*2240*/  @P1 FSEL R11, R6, R11, !P0 ;  /* 0x0000000b060b1208 */ /* 0x000fe20004000000 */
[----:B------:R-:W-:Y:S01]  /*2250*/  IMAD.MOV.U32 R6, RZ, RZ, -0x1 ;  /* 0xffffffffff067424 */ /* 0x000fe200078e00ff */
[----:B------:R-:W-:Y:S02]  /*2260*/  @P1 FSEL R19, R4, R19, !P0 ;  /* 0x0000001304131208 */ /* 0x000fe40004000000 */
[----:B------:R-:W-:Y:S02]  /*2270*/  MOV R17, R18 ;  /* 0x0000001200117202 */ /* 0x000fe40000000f00 */
        /* <DEDUP_REMOVED lines=8> */
[----:B0-----:R-:W-:Y:S01]  /*2300*/  HFMA2.MMA R14, -RZ, RZ, 0, 4.76837158203125e-07 ;  /* 0x00000008ff0e7435 */ /* 0x001fe200000001ff */
        /* <DEDUP_REMOVED lines=19> */
[----:B0-----:R-:W-:Y:S01]  /*2440*/  HFMA2.MMA R14, -RZ, RZ, 0, 9.5367431640625e-07 ;  /* 0x00000010ff0e7435 */ /* 0x001fe200000001ff */
        /* <DEDUP_REMOVED lines=33> */
[----:B0-----:R-:W-:Y:S01]  /*2660*/  HFMA2.MMA R14, -RZ, RZ, 0, 5.9604644775390625e-08 ;  /* 0x00000001ff0e7435 */ /* 0x001fe200000001ff */
[----:B-1----:R-:W-:Y:S01]  /*2670*/  MOV R10, R6 ;  /* 0x00000006000a7202 */ /* 0x002fe20000000f00 */
[----:B------:R-:W-:Y:S01]  /*2680*/  IMAD.MOV.U32 R17, RZ, RZ, R11 ;  /* 0x000000ffff117224 */ /* 0x000fe200078e000b */
[----:B------:R-:W-:Y:S01]  /*2690*/  MOV R6, 0xffffffff ;  /* 0xffffffff00067802 */ /* 0x000fe20000000f00 */
[----:B------:R-:W-:Y:S01]  /*26a0*/  IMAD.MOV.U32 R15, RZ, RZ, RZ ;  /* 0x000000ffff0f7224 */ /* 0x000fe200078e00ff */
[----:B------:R-:W-:-:S02]  /*26b0*/  MOV R12, 0x26d0 ;  /* 0x000026d0000c7802 */ /* 0x000fc40000000f00 */
[----:B------:R-:W-:Y:S05]  /*26c0*/  CALL.REL.NOINC `($__internal_32_$__cuda_sm70_shflsync_up) ;  /* 0x0000002000007944 */ /* 0x000fea0003c00000 */
[----:B-1----:R-:W-:Y:S01]  /*26d0*/  IMAD.MOV.U32 R12, RZ, RZ, R6 ;  /* 0x000000ffff0c7224 */ /* 0x002fe200078e0006 */
[----:B0-----:R-:W-:Y:S05]  /*26e0*/  BRA `(.L_x_1730) ;  /* 0xfffff13000007947 */ /* 0x001fea000383ffff */
        .weak           $__internal_32_$__cuda_sm70_shflsync_up
        .type           $__internal_32_$__cuda_sm70_shflsync_up,@function
        .size           $__internal_32_$__cuda_sm70_shflsync_up,(.L_x_3115 - $__internal_32_$__cuda_sm70_shflsync_up)
$__internal_32_$__cuda_sm70_shflsync_up:
[----:B------:R-:W-:Y:S01]  /*26f0*/  HFMA2.MMA R13, -RZ, RZ, 0, 0 ;  /* 0x00000000ff0d7435 */ /* 0x000fe200000001ff */
[----:B------:R-:W-:Y:S04]  /*2700*/  WARPSYNC R6 ;  /* 0x0000000600007348 */ /* 0x000fe80003800000 */
[----:B------:R0:W1:Y:S01]  /*2710*/  SHFL.UP PT, R6, R17, R14, R15 ;  /* 0x0400000e11067389 */ /* 0x00006200000e000f */
[----:B------:R-:W-:Y:S05]  /*2720*/  RET.REL.NODEC R12 `(_Z30group_norm_nhwc_bwd_sum_kernelI11Bf16IOFp32WLi64EEv26Group_norm_nhwc_bwd_params) ;  /* 0xffffd8d00c007950 */ /* 0x000fea0003c3ffff */
.L_x_1731:
        /* <DEDUP_REMOVED lines=13> */
.L_x_3115:


//--------------------- .text._Z30group_norm_nhwc_bwd_sum_kernelI11Bf16IOFp32WLi128EEv26Group_norm_nhwc_bwd_params --------------------------
	.section	.text._Z30group_norm_nhwc_bwd_sum_kernelI11Bf16IOFp32WLi128EEv26Group_norm_nhwc_bwd_params,"ax",@progbits
	.sectioninfo	@"SHI_REGISTERS=32"
	.align	128
        .global         _Z30group_norm_nhwc_bwd_sum_kernelI11Bf16IOFp32WLi128EEv26Group_norm_nhwc_bwd_params
        .type           _Z30group_norm_nhwc_bwd_sum_kernelI11Bf16IOFp32WLi128EEv26Group_norm_nhwc_bwd_params,@function
        .size           _Z30group_norm_nhwc_bwd_sum_kernelI11Bf16IOFp32WLi128EEv26Group_norm_nhwc_bwd_params,(.L_x_3116 - _Z30group_norm_nhwc_bwd_sum_kernelI11Bf16IOFp32WLi128EEv26Group_norm_nhwc_bwd_params)
        .other          _Z30group_norm_nhwc_bwd_sum_kernelI11Bf16IOFp32WLi128EEv26Group_norm_nhwc_bwd_params,@"STO_CUDA_ENTRY STV_DEFAULT"
_Z30group_norm_nhwc_bwd_sum_kernelI11Bf16IOFp32WLi128EEv26Group_norm_nhwc_bwd_params:
.text._Z30group_norm_nhwc_bwd_sum_kernelI11Bf16IOFp32WLi128EEv26Group_norm_nhwc_bwd_params:
[----:B------:R-:W-:Y:S02]  /*0000*/  IMAD.MOV.U32 R1, RZ, RZ, c[0x0][0x28] ;  /* 0x00000a00ff017624 */ /* 0x000fe400078e00ff */
        /* <DEDUP_REMOVED lines=40> */
[----:B------:R-:W-:Y:S01]  /*0290*/  CS2R R12, SRZ ;  /* 0x00000000000c7805 */ /* 0x000fe2000001ff00 */
[----:B------:R-:W-:Y:S01]  /*02a0*/  CS2R R18, SRZ ;  /* 0x0000000000127805 */ /* 0x000fe2000001ff00 */
[----:B0-----:R-:W0:Y:S01]  /*02b0*/  MUFU.RCP R6, R6 ;  /* 0x0000000600067308 */ /* 0x001e220000001000 */
[----:B-1----:R-:W-:Y:S01]  /*02c0*/  IMAD R20, R20, c[0x0][0x1fc], RZ ;  /* 0x00007f0014147a24 */ /* 0x002fe200078e02ff */
[----:B0-----:R-:W-:-:S04]  /*02d0*/  IADD3 R4, R6, 0xffffffe, RZ ;  /* 0x0ffffffe06047810 */ /* 0x001fc80007ffe0ff */
[----:B------:R-:W-:Y:S02]  /*02e0*/  IADD3 R23, P3, R20, c[0x0][0x1fc], RZ ;  /* 0x00007f0014177a10 */ /* 0x000fe40007f7e0ff */
[----:B------:R0:W1:Y:S02]  /*02f0*/  F2I.FTZ.U32.TRUNC.NTZ R5, R4 ;  /* 0x0000000400057305 */ /* 0x000064000021f000 */
[----:B0-----:R-:W-:Y:S01]  /*0300*/  IMAD.MOV.U32 R4, RZ, RZ, RZ ;  /* 0x000000ffff047224 */ /* 0x001fe200078e00ff */
[----:B-1----:R-:W-:-:S05]  /*0310*/  IADD3 R7, RZ, -R5, RZ ;  /* 0x80000005ff077210 */ /* 0x002fca0007ffe0ff */
[----:B------:R-:W-:-:S04]  /*0320*/  IMAD R7, R7, c[0x0][0x204], RZ ;  /* 0x0000810007077a24 */ /* 0x000fc800078e02ff */
[----:B------:R-:W-:Y:S01]  /*0330*/  IMAD.HI.U32 R8, R5, R7, R4 ;  /* 0x0000000705087227 */ /* 0x000fe200078e0004 */
[----:B------:R-:W-:-:S05]  /*0340*/  MOV R4, c[0x0][0x1fc] ;  /* 0x00007f0000047a02 */ /* 0x000fca0000000f00 */
[----:B------:R-:W-:-:S04]  /*0350*/  IMAD.HI.U32 R5, R8, R25, RZ ;  /* 0x0000001908057227 */ /* 0x000fc800078e00ff */
[----:B------:R-:W-:-:S04]  /*0360*/  IMAD.MOV R8, RZ, RZ, -R5 ;  /* 0x000000ffff087224 */ /* 0x000fc800078e0a05 */
        /* <DEDUP_REMOVED lines=10> */
[----:B------:R-:W-:-:S03]  /*0410*/  ISETP.GE.U32.AND P0, PT, R10, c[0x0][0x1d8], PT ;  /* 0x000076000a007a0c */ /* 0x000fc60003f06070 */
[----:B------:R-:W-:Y:S01]  /*0420*/  IMAD.MOV R6, RZ, RZ, -R26 ;  /* 0x000000ffff067224 */ /* 0x000fe200078e0a1a */
[----:B------:R-:W-:-:S03]  /*0430*/  ISETP.GE.AND.EX P0, PT, R11, c[0x0][0x1dc], PT, P0 ;  /* 0x000077000b007a0c */ /* 0x000fc60003f06300 */
[----:B------:R-:W-:Y:S02]  /*0440*/  IMAD R25, R6, c[0x0][0x204], R25 ;  /* 0x0000810006197a24 */ /* 0x000fe400078e0219 */
[----:B--2---:R-:W-:Y:S01]  /*0450*/  FFMA.FTZ R7, -R2, R2, R3 ;  /* 0x0000000202077223 */ /* 0x004fe20000010103 */
[----:B------:R-:W-:-:S04]  /*0460*/  SHF.R.S32.HI R3, RZ, 0x1f, R20 ;  /* 0x0000001fff037819 */ /* 0x000fc80000011414 */
[----:B------:R-:W-:Y:S02]  /*0470*/  FSETP.GTU.FTZ.AND P2, PT, R7, RZ, PT ;  /* 0x000000ff0700720b */ /* 0x000fe40003f5c000 */
[----:B------:R-:W-:-:S04]  /*0480*/  LEA.HI.X.SX32 R4, R4, R3, 0x1, P3 ;  /* 0x0000000304047211 */ /* 0x000fc800018f0eff */
[----:B------:R-:W-:-:S04]  /*0490*/  ISETP.LT.AND.EX P1, PT, R4, c[0x0][0x1e4], PT, P1 ;  /* 0x0000790004007a0c */ /* 0x000fc80003f21310 */
[----:B------:R-:W-:-:S03]  /*04a0*/  SEL R23, R23, c[0x0][0x1e0], P1 ;  /* 0x0000780017177a07 */ /* 0x000fc60000800000 */
[----:B------:R-:W-:Y:S02]  /*04b0*/  @P2 FADD.FTZ R4, R7, c[0x0][0x1a0] ;  /* 0x0000680007042621 */ /* 0x000fe40000010000 */
[----:B------:R-:W-:Y:S02]  /*04c0*/  IMAD.MOV.U32 R7, RZ, RZ, RZ ;  /* 0x000000ffff077224 */ /* 0x000fe400078e00ff */
[----:B------:R0:W1:Y:S01]  /*04d0*/  @P2 MUFU.RSQ R24, R4 ;  /* 0x0000000400182308 */ /* 0x0000620000001400 */
[----:B------:R-:W-:Y:S01]  /*04e0*/  ISETP.GE.AND P2, PT, R20, R23, PT ;  /* 0x000000171400720c */ /* 0x000fe20003f46270 */
[----:B------:R-:W-:Y:S07]  /*04f0*/  @P0 BRA `(.L_x_1733) ;  /* 0x000000a000000947 */ /* 0x000fee0003800000 */
[----:B------:R-:W-:Y:S01]  /*0500*/  ULDC.U8 UR4, c[0x0][0x1f4] ;  /* 0x00007d0000047ab9 */ /* 0x000fe20000000000 */
[C---:B0-----:R-:W-:Y:S01]  /*0510*/  IMAD.SHL.U32 R4, R10.reuse, 0x4, RZ ;  /* 0x000000040a047824 */ /* 0x041fe200078e00ff */
[----:B------:R-:W-:Y:S02]  /*0520*/  ISETP.NE.AND P1, PT, RZ, UR4, PT ;  /* 0x00000004ff007c0c */ /* 0x000fe4000bf25270 */
[----:B------:R-:W-:-:S02]  /*0530*/  SHF.L.U64.HI R5, R10, 0x2, R11 ;  /* 0x000000020a057819 */ /* 0x000fc4000001020b */
[----:B------:R-:W-:-:S04]  /*0540*/  IADD3 R12, P3, R4, c[0x0][0x188], RZ ;  /* 0x00006200040c7a10 */ /* 0x000fc80007f7e0ff */
[----:B------:R-:W-:-:S05]  /*0550*/  IADD3.X R13, R5, c[0x0][0x18c], RZ, P3, !PT ;  /* 0x00006300050d7a10 */ /* 0x000fca0001ffe4ff */
[----:B------:R-:W-:Y:S01]  /*0560*/  @P1 IADD3 R4, P4, R4, c[0x0][0x190], RZ ;  /* 0x0000640004041a10 */ /* 0x000fe20007f9e0ff */
[----:B------:R-:W5:Y:S03]  /*0570*/  LDG.E.64 R12, [R12.64] ;  /* 0x000000080c0c7981 */ /* 0x000f66000c1e1b00 */
[----:B------:R-:W-:-:S05]  /*0580*/  @P1 IADD3.X R5, R5, c[0x0][0x194], RZ, P4, !PT ;  /* 0x0000650005051a10 */ /* 0x000fca00027fe4ff */
[----:B------:R0:W5:Y:S04]  /*0590*/  @P1 LDG.E.64 R18, [R4.64] ;  /* 0x0000000804121981 */ /* 0x000168000c1e1b00 */
.L_x_1733:
[----:B------:R-:W-:Y:S05]  /*05a0*/  BSYNC B0 ;  /* 0x0000000000007941 */ /* 0x000fea0003800000 */
.L_x_1732:
[----:B------:R-:W-:Y:S01]  /*05b0*/  MOV R6, RZ ;  /* 0x000000ff00067202 */ /* 0x000fe20000000f00 */
[----:B0-----:R-:W-:Y:S01]  /*05c0*/  IMAD.MOV.U32 R5, RZ, RZ, RZ ;  /* 0x000000ffff057224 */ /* 0x001fe200078e00ff */
[----:B------:R-:W-:Y:S05]  /*05d0*/  @P2 BRA `(.L_x_1734) ;  /* 0x00001b3000002947 */ /* 0x000fea0003800000 */
[----:B------:R-:W-:Y:S01]  /*05e0*/  ULDC.U8 UR4, c[0x0][0x1f4] ;  /* 0x00007d0000047ab9 */ /* 0x000fe20000000000 */
[----:B------:R-:W-:Y:S01]  /*05f0*/  SHF.R.S32.HI R4, RZ, 0x1f, R17 ;  /* 0x0000001fff047819 */ /* 0x000fe20000011411 */
[----:B------:R-:W-:Y:S01]  /*0600*/  IMAD.WIDE.U32 R14, R17, c[0x0][0x1e8], R10 ;  /* 0x00007a00110e7a25 */ /* 0x000fe200078e000a */
[----:B------:R-:W-:Y:S02]  /*0610*/  ISETP.NE.AND P1, PT, RZ, UR4, PT ;  /* 0x00000004ff007c0c */ /* 0x000fe4000bf25270 */
[----:B------:R-:W-:Y:S01]  /*0620*/  LOP3.LUT R28, RZ, R23, RZ, 0x33, !PT ;  /* 0x00000017ff1c7212 */ /* 0x000fe200078e33ff */
[----:B------:R-:W-:Y:S01]  /*0630*/  IMAD R4, R4, c[0x0][0x1e8], RZ ;  /* 0x00007a0004047a24 */ /* 0x000fe200078e02ff */
[----:B------:R-:W-:Y:S01]  /*0640*/  IADD3 R7, -R20, -0x2, RZ ;  /* 0xfffffffe14077810 */ /* 0x000fe20007ffe1ff */
[----:B------:R-:W-:-:S02]  /*0650*/  IMAD.IADD R5, R23, 0x1, -R20 ;  /* 0x0000000117057824 */ /* 0x000fc400078e0a14 */
[----:B------:R-:W-:Y:S02]  /*0660*/  IMAD R17, R17, c[0x0][0x1ec], R4 ;  /* 0x00007b0011117a24 */ /* 0x000fe400078e0204 */
[----:B------:R-:W-:Y:S01]  /*0670*/  IMAD.MOV.U32 R4, RZ, RZ, R3 ;  /* 0x000000ffff047224 */ /* 0x000fe200078e0003 */
[----:B------:R-:W-:Y:S01]  /*0680*/  MOV R3, R20 ;  /* 0x0000001400037202 */ /* 0x000fe20000000f00 */
        /* <DEDUP_REMOVED lines=10> */
[----:B------:R-:W-:Y:S02]  /*0730*/  @!P0 IMAD R4, R4, c[0x0][0x1d8], RZ ;  /* 0x0000760004048a24 */ /* 0x000fe400078e02ff */
[----:B------:R-:W-:Y:S02]  /*0740*/  @!P0 IMAD.MOV.U32 R16, RZ, RZ, R14 ;  /* 0x000000ffff108224 */ /* 0x000fe400078e000e */
[C---:B------:R-:W-:Y:S02]  /*0750*/  @!P0 IMAD R7, R3.reuse, c[0x0][0x1dc], R4 ;  /* 0x0000770003078a24 */ /* 0x040fe400078e0204 */
[----:B------:R-:W-:-:S04]  /*0760*/  @!P0 IMAD.WIDE.U32 R4, R3, c[0x0][0x1d8], R16 ;  /* 0x0000760003048a25 */ /* 0x000fc800078e0010 */
[----:B------:R-:W-:Y:S01]  /*0770*/  @!P0 IMAD.SHL.U32 R6, R4, 0x2, RZ ;  /* 0x0000000204068824 */ /* 0x000fe200078e00ff */
[----:B------:R-:W-:-:S04]  /*0780*/  @!P0 IADD3 R3, R5, R7, RZ ;  /* 0x0000000705038210 */ /* 0x000fc80007ffe0ff */
[----:B------:R-:W-:Y:S02]  /*0790*/  @!P0 SHF.L.U64.HI R3, R4, 0x1, R3 ;  /* 0x0000000104038819 */ /* 0x000fe40000010203 */
[----:B------:R-:W-:-:S04]  /*07a0*/  @!P0 IADD3 R4, P1, R6, c[0x0][0x180], RZ ;  /* 0x0000600006048a10 */ /* 0x000fc80007f3e0ff */
[----:B------:R-:W-:-:S05]  /*07b0*/  @!P0 IADD3.X R5, R3, c[0x0][0x184], RZ, P1, !PT ;  /* 0x0000610003058a10 */ /* 0x000fca0000ffe4ff */
[----:B------:R0:W2:Y:S01]  /*07c0*/  @!P0 LDG.E R4, [R4.64] ;  /* 0x0000000804048981 */ /* 0x0000a2000c1e1900 */
[----:B------:R-:W-:-:S04]  /*07d0*/  @!P0 IADD3 R6, P1, R6, c[0x0][0x178], RZ ;  /* 0x00005e0006068a10 */ /* 0x000fc80007f3e0ff */
[----:B------:R-:W-:-:S05]  /*07e0*/  @!P0 IADD3.X R7, R3, c[0x0][0x17c], RZ, P1, !PT ;  /* 0x00005f0003078a10 */ /* 0x000fca0000ffe4ff */
[----:B------:R3:W4:Y:S01]  /*07f0*/  @!P0 LDG.E R3, [R6.64] ;  /* 0x0000000806038981 */ /* 0x000722000c1e1900 */
[----:B0-----:R-:W-:Y:S02]  /*0800*/  PRMT R5, R5, 0x5410, RZ ;  /* 0x0000541005057816 */ /* 0x001fe400000000ff */
[----:B------:R-:W-:Y:S02]  /*0810*/  PRMT R10, R10, 0x5410, RZ ;  /* 0x000054100a0a7816 */ /* 0x000fe400000000ff */
[----:B------:R-:W-:Y:S02]  /*0820*/  PRMT R8, R8, 0x5410, RZ ;  /* 0x0000541008087816 */ /* 0x000fe400000000ff */
[----:B------:R-:W-:Y:S02]  /*0830*/  IADD3 R20, R20, 0x1, RZ ;  /* 0x0000000114147810 */ /* 0x000fe40007ffe0ff */
[----:B---3--:R-:W-:-:S04]  /*0840*/  PRMT R7, R7, 0x5410, RZ ;  /* 0x0000541007077816 */ /* 0x008fc800000000ff */
[--C-:B--2---:R-:W-:Y:S02]  /*0850*/  @!P0 PRMT R7, R7, 0x5410, R4.reuse ;  /* 0x0000541007078816 */ /* 0x104fe40000000004 */
[----:B------:R-:W-:Y:S02]  /*0860*/  @!P0 PRMT R5, R5, 0x7610, R4 ;  /* 0x0000761005058816 */ /* 0x000fe40000000004 */
[----:B------:R-:W-:Y:S02]  /*0870*/  PRMT R7, RZ, 0x7610, R7 ;  /* 0x00007610ff077816 */ /* 0x000fe40000000007 */
[----:B------:R-:W-:-:S03]  /*0880*/  PRMT R5, RZ, 0x7610, R5 ;  /* 0x00007610ff057816 */ /* 0x000fc60000000005 */
[----:B------:R-:W-:Y:S01]  /*0890*/  FADD.FTZ R9, -R2, R7 ;  /* 0x0000000702097221 */ /* 0x000fe20000010100 */
[----:B----4-:R-:W-:Y:S01]  /*08a0*/  @!P0 PRMT R10, R10, 0x5410, R3 ;  /* 0x000054100a0a8816 */ /* 0x010fe20000000003 */
[----:B------:R-:W-:Y:S01]  /*08b0*/  FADD.FTZ R5, -R2, R5 ;  /* 0x0000000502057221 */ /* 0x000fe20000010100 */
[----:B------:R-:W-:Y:S01]  /*08c0*/  @!P0 PRMT R8, R8, 0x7610, R3 ;  /* 0x0000761008088816 */ /* 0x000fe20000000003 */
[-C--:B-1----:R-:W-:Y:S01]  /*08d0*/  FMUL.FTZ R9, R9, R24.reuse ;  /* 0x0000001809097220 */ /* 0x082fe20000410000 */
[----:B------:R-:W-:Y:S01]  /*08e0*/  PRMT R10, RZ, 0x7610, R10 ;  /* 0x00007610ff0a7816 */ /* 0x000fe2000000000a */
[----:B------:R-:W-:Y:S01]  /*08f0*/  FMUL.FTZ R22, R5, R24 ;  /* 0x0000001805167220 */ /* 0x000fe20000410000 */
[----:B------:R-:W-:Y:S01]  /*0900*/  PRMT R8, RZ, 0x7610, R8 ;  /* 0x00007610ff087816 */ /* 0x000fe20000000008 */
[----:B-----5:R-:W-:Y:S02]  /*0910*/  FFMA.FTZ R4, R9, R12, R18 ;  /* 0x0000000c09047223 */ /* 0x020fe40000010012 */
        /* <DEDUP_REMOVED lines=24> */
[----:B------:R-:W-:Y:S02]  /*0aa0*/  FFMA.FTZ R9, R9, R10, RZ ;  /* 0x0000000a09097223 */ /* 0x000fe400000100ff */
[----:B------:R-:W-:Y:S02]  /*0ab0*/  FADD.FTZ R7, RZ, R10 ;  /* 0x0000000aff077221 */ /* 0x000fe40000010000 */
[----:B------:R-:W-:-:S02]  /*0ac0*/  FADD.FTZ R8, RZ, R8 ;  /* 0x00000008ff087221 */ /* 0x000fc40000010000 */
.L_x_1736:
[----:B------:R-:W-:Y:S05]  /*0ad0*/  @!P2 BRA `(.L_x_1734) ;  /* 0x000016300000a947 */ /* 0x000fea0003800000 */
[----:B------:R-:W-:-:S04]  /*0ae0*/  IADD3 R3, R20, 0x1, RZ ;  /* 0x0000000114037810 */ /* 0x000fc80007ffe0ff */
[----:B------:R-:W-:Y:S02]  /*0af0*/  SHF.R.S32.HI R20, RZ, 0x1f, R3 ;  /* 0x0000001fff147819 */ /* 0x000fe40000011403 */
.L_x_1737:
[----:B------:R-:W-:Y:S01]  /*0b00*/  @!P0 IADD3 R21, P1, R3, -0x1, RZ ;  /* 0xffffffff03158810 */ /* 0x000fe20007f3e0ff */
[----:B------:R-:W-:Y:S01]  /*0b10*/  @!P0 IMAD.MOV.U32 R10, RZ, RZ, R14 ;  /* 0x000000ffff0a8224 */ /* 0x000fe200078e000e */
[----:B------:R-:W-:Y:S02]  /*0b20*/  @!P0 MOV R11, R17 ;  /* 0x00000011000b8202 */ /* 0x000fe40000000f00 */
[----:B------:R-:W-:-:S03]  /*0b30*/  @!P0 IADD3.X R4, R20, -0x1, RZ, P1, !PT ;  /* 0xffffffff14048810 */ /* 0x000fc60000ffe4ff */
[----:B------:R-:W-:-:S04]  /*0b40*/  @!P0 IMAD.WIDE.U32 R10, R21, c[0x0][0x1d8], R10 ;  /* 0x00007600150a8a25 */ /* 0x000fc800078e000a */
[----:B------:R-:W-:Y:S02]  /*0b50*/  @!P0 IMAD R4, R4, c[0x0][0x1d8], RZ ;  /* 0x0000760004048a24 */ /* 0x000fe400078e02ff */
[----:B------:R-:W-:Y:S02]  /*0b60*/  @!P0 IMAD.SHL.U32 R28, R10, 0x2, RZ ;  /* 0x000000020a1c8824 */ /* 0x000fe400078e00ff */
[----:B------:R-:W-:-:S04]  /*0b70*/  @!P0 IMAD R27, R21, c[0x0][0x1dc], R4 ;  /* 0x00007700151b8a24 */ /* 0x000fc800078e0204 */
[----:B------:R-:W-:-:S05]  /*0b80*/  @!P0 IMAD.IADD R11, R11, 0x1, R27 ;  /* 0x000000010b0b8824 */ /* 0x000fca00078e021b */
[----:B------:R-:W-:Y:S02]  /*0b90*/  @!P0 SHF.L.U64.HI R4, R10, 0x1, R11 ;  /* 0x000000010a048819 */ /* 0x000fe4000001020b */
[----:B------:R-:W-:-:S04]  /*0ba0*/  @!P0 IADD3 R10, P1, R28, c[0x0][0x180], RZ ;  /* 0x000060001c0a8a10 */ /* 0x000fc80007f3e0ff */
[----:B------:R-:W-:-:S05]  /*0bb0*/  @!P0 IADD3.X R11, R4, c[0x0][0x184], RZ, P1, !PT ;  /* 0x00006100040b8a10 */ /* 0x000fca0000ffe4ff */
[----:B------:R0:W2:Y:S01]  /*0bc0*/  @!P0 LDG.E R10, [R10.64] ;  /* 0x000000080a0a8981 */ /* 0x0000a2000c1e1900 */
[----:B------:R-:W-:-:S04]  /*0bd0*/  @!P0 IADD3 R28, P1, R28, c[0x0][0x178], RZ ;  /* 0x00005e001c1c8a10 */ /* 0x000fc80007f3e0ff */
[----:B------:R-:W-:-:S05]  /*0be0*/  @!P0 IADD3.X R29, R4, c[0x0][0x17c], RZ, P1, !PT ;  /* 0x00005f00041d8a10 */ /* 0x000fca0000ffe4ff */
[----:B------:R-:W3:Y:S01]  /*0bf0*/  @!P0 LDG.E R28, [R28.64] ;  /* 0x000000081c1c8981 */ /* 0x000ee2000c1e1900 */
[----:B------:R-:W-:Y:S02]  /*0c00*/  PRMT R4, R4, 0x5410, RZ ;  /* 0x0000541004047816 */ /* 0x000fe400000000ff */
[----:B------:R-:W-:Y:S02]  /*0c10*/  PRMT R21, R21, 0x5410, RZ ;  /* 0x0000541015157816 */ /* 0x000fe400000000ff */
[----:B0-----:R-:W-:Y:S02]  /*0c20*/  PRMT R11, R11, 0x5410, RZ ;  /* 0x000054100b0b7816 */ /* 0x001fe400000000ff */
[--C-:B--2---:R-:W-:Y:S02]  /*0c30*/  @!P0 PRMT R4, R4, 0x7610, R10.reuse ;  /* 0x0000761004048816 */ /* 0x104fe4000000000a */
[----:B------:R-:W-:Y:S02]  /*0c40*/  @!P0 PRMT R21, R21, 0x5410, R10 ;  /* 0x0000541015158816 */ /* 0x000fe4000000000a */
[----:B------:R-:W-:-:S02]  /*0c50*/  PRMT R4, RZ, 0x7610, R4 ;  /* 0x00007610ff047816 */ /* 0x000fc40000000004 */
[----:B------:R-:W-:-:S03]  /*0c60*/  PRMT R21, RZ, 0x7610, R21 ;  /* 0x00007610ff157816 */ /* 0x000fc60000000015 */
[----:B------:R-:W-:Y:S01]  /*0c70*/  FADD.FTZ R27, -R2, R4 ;  /* 0x00000004021b7221 */ /* 0x000fe20000010100 */
[----:B------:R-:W-:Y:S01]  /*0c80*/  PRMT R4, R4, 0x5410, RZ ;  /* 0x0000541004047816 */ /* 0x000fe200000000ff */
[----:B------:R-:W-:Y:S01]  /*0c90*/  FADD.FTZ R21, -R2, R21 ;  /* 0x0000001502157221 */ /* 0x000fe20000010100 */
[--C-:B---3--:R-:W-:Y:S01]  /*0ca0*/  @!P0 PRMT R11, R11, 0x7610, R28.reuse ;  /* 0x000076100b0b8816 */ /* 0x108fe2000000001c */
[-C--:B-1----:R-:W-:Y:S01]  /*0cb0*/  FMUL.FTZ R10, R27, R24.reuse ;  /* 0x000000181b0a7220 */ /* 0x082fe20000410000 */
[----:B------:R-:W-:Y:S01]  /*0cc0*/  @!P0 PRMT R4, R4, 0x5410, R28 ;  /* 0x0000541004048816 */ /* 0x000fe2000000001c */
[----:B------:R-:W-:Y:S01]  /*0cd0*/  FMUL.FTZ R21, R21, R24 ;  /* 0x0000001815157220 */ /* 0x000fe20000410000 */
[----:B------:R-:W-:Y:S01]  /*0ce0*/  PRMT R11, RZ, 0x7610, R11 ;  /* 0x00007610ff0b7816 */ /* 0x000fe2000000000b */
[----:B-----5:R-:W-:Y:S01]  /*0cf0*/  FFMA.FTZ R28, R10, R13, R19 ;  /* 0x0000000d0a1c7223 */ /* 0x020fe20000010013 */
[----:B------:R-:W-:-:S03]  /*0d00*/  PRMT R4, RZ, 0x7610, R4 ;  /* 0x00007610ff047816 */ /* 0x000fc60000000004 */
        /* <DEDUP_REMOVED lines=9> */
[C---:B------:R-:W-:Y:S02]  /*0da0*/  FADD.FTZ R8, R11.reuse, R8 ;  /* 0x000000080b087221 */ /* 0x040fe40000010000 */
[----:B------:R-:W-:Y:S02]  /*0db0*/  FMUL.FTZ R29, R28, -1.4426950216293334961 ;  /* 0xbfb8aa3b1c1d7820 */ /* 0x000fe40000410000 */
[----:B------:R-:W-:Y:S02]  /*0dc0*/  FFMA.FTZ R22, R10, R11, R22 ;  /* 0x0000000b0a167223 */ /* 0x000fe40000010016 */
[----:B------:R-:W-:-:S02]  /*0dd0*/  FMUL.FTZ R11, R11, R13 ;  /* 0x0000000d0b0b7220 */ /* 0x000fc40000410000 */
[----:B------:R-:W0:Y:S02]  /*0de0*/  MUFU.EX2 R29, R29 ;  /* 0x0000001d001d7308 */ /* 0x000e240000000800 */
[----:B0-----:R-:W-:-:S06]  /*0df0*/  FADD.FTZ R27, R29, 1 ;  /* 0x3f8000001d1b7421 */ /* 0x001fcc0000010000 */
[----:B------:R-:W0:Y:S02]  /*0e00*/  MUFU.RCP R27, R27 ;  /* 0x0000001b001b7308 */ /* 0x000e240000001000 */
[----:B0-----:R-:W-:Y:S02]  /*0e10*/  FMUL.FTZ R4, R4, R27 ;  /* 0x0000001b04047220 */ /* 0x001fe40000410000 */
[----:B------:R-:W-:-:S04]  /*0e20*/  FADD.FTZ R27, -R27, 1 ;  /* 0x3f8000001b1b7421 */ /* 0x000fc80000010100 */
[----:B------:R-:W-:-:S04]  /*0e30*/  FFMA.FTZ R28, R28, R27, 1 ;  /* 0x3f8000001c1c7423 */ /* 0x000fc8000001001b */
[----:B------:R-:W-:-:S04]  /*0e40*/  FMUL.FTZ R28, R4, R28 ;  /* 0x0000001c041c7220 */ /* 0x000fc80000410000 */
[----:B------:R-:W-:Y:S02]  /*0e50*/  FMUL.FTZ R4, R28, R12 ;  /* 0x0000000c1c047220 */ /* 0x000fe40000410000 */
[C---:B------:R-:W-:Y:S02]  /*0e60*/  FFMA.FTZ R9, R21.reuse, R28, R9 ;  /* 0x0000001c15097223 */ /* 0x040fe40000010009 */
[----:B------:R-:W-:Y:S02]  /*0e70*/  FFMA.FTZ R21, R21, R4, R6 ;  /* 0x0000000415157223 */ /* 0x000fe40000010006 */
[----:B------:R-:W-:Y:S01]  /*0e80*/  FADD.FTZ R6, R4, R5 ;  /* 0x0000000504067221 */ /* 0x000fe20000010000 */
[----:B------:R-:W-:Y:S01]  /*0e90*/  @!P0 MOV R4, R14 ;  /* 0x0000000e00048202 */ /* 0x000fe20000000f00 */
[----:B------:R-:W-:Y:S02]  /*0ea0*/  FADD.FTZ R7, R28, R7 ;  /* 0x000000071c077221 */ /* 0x000fe40000010000 */
[----:B------:R-:W-:-:S02]  /*0eb0*/  @!P0 IMAD R28, R20, c[0x0][0x1d8], RZ ;  /* 0x00007600141c8a24 */ /* 0x000fc400078e02ff */
[----:B------:R-:W-:Y:S02]  /*0ec0*/  @!P0 IMAD.MOV.U32 R5, RZ, RZ, R17 ;  /* 0x000000ffff058224 */ /* 0x000fe400078e0011 */
[C---:B------:R-:W-:Y:S02]  /*0ed0*/  @!P0 IMAD R27, R3.reuse, c[0x0][0x1dc], R28 ;  /* 0x00007700031b8a24 */ /* 0x040fe400078e021c */
[----:B------:R-:W-:-:S04]  /*0ee0*/  @!P0 IMAD.WIDE.U32 R4, R3, c[0x0][0x1d8], R4 ;  /* 0x0000760003048a25 */ /* 0x000fc800078e0004 */
[----:B------:R-:W-:Y:S01]  /*0ef0*/  @!P0 IMAD.IADD R27, R5, 0x1, R27 ;  /* 0x00000001051b8824 */ /* 0x000fe200078e021b */
[----:B------:R-:W-:Y:S01]  /*0f00*/  @!P0 SHF.L.U32 R28, R4, 0x1, RZ ;  /* 0x00000001041c8819 */ /* 0x000fe200000006ff */
[----:B------:R-:W-:-:S03]  /*0f10*/  FFMA.FTZ R21, R10, R11, R21 ;  /* 0x0000000b0a157223 */ /* 0x000fc60000010015 */
[----:B------:R-:W-:Y:S02]  /*0f20*/  @!P0 SHF.L.U64.HI R27, R4, 0x1, R27 ;  /* 0x00000001041b8819 */ /* 0x000fe4000001021b */
[----:B------:R-:W-:-:S04]  /*0f30*/  @!P0 IADD3 R4, P1, R28, c[0x0][0x180], RZ ;  /* 0x000060001c048a10 */ /* 0x000fc80007f3e0ff */
[----:B------:R-:W-:-:S05]  /*0f40*/  @!P0 IADD3.X R5, R27, c[0x0][0x184], RZ, P1, !PT ;  /* 0x000061001b058a10 */ /* 0x000fca0000ffe4ff */
[----:B------:R0:W2:Y:S01]  /*0f50*/  @!P0 LDG.E R4, [R4.64] ;  /* 0x0000000804048981 */ /* 0x0000a2000c1e1900 */
[----:B------:R-:W-:-:S04]  /*0f60*/  @!P0 IADD3 R28, P1, R28, c[0x0][0x178], RZ ;  /* 0x00005e001c1c8a10 */ /* 0x000fc80007f3e0ff */
[----:B------:R-:W-:-:S05]  /*0f70*/  @!P0 IADD3.X R29, R27, c[0x0][0x17c], RZ, P1, !PT ;  /* 0x00005f001b1d8a10 */ /* 0x000fca0000ffe4ff */
[----:B------:R-:W3:Y:S01]  /*0f80*/  @!P0 LDG.E R28, [R28.64] ;  /* 0x000000081c1c8981 */ /* 0x000ee2000c1e1900 */
[----:B------:R-:W-:Y:S01]  /*0f90*/  PRMT R27, R27, 0x5410, RZ ;  /* 0x000054101b1b7816 */ /* 0x000fe200000000ff */
[----:B------:R-:W-:Y:S01]  /*0fa0*/  FADD.FTZ R10, R11, R6 ;  /* 0x000000060b0a7221 */ /* 0x000fe20000010000 */
[----:B0-----:R-:W-:Y:S02]  /*0fb0*/  PRMT R5, R5, 0x5410, RZ ;  /* 0x0000541005057816 */ /* 0x001fe400000000ff */
[--C-:B--2---:R-:W-:Y:S02]  /*0fc0*/  @!P0 PRMT R27, R27, 0x7610, R4.reuse ;  /* 0x000076101b1b8816 */ /* 0x104fe40000000004 */
[----:B------:R-:W-:Y:S02]  /*0fd0*/  @!P0 PRMT R5, R5, 0x5410, R4 ;  /* 0x0000541005058816 */ /* 0x000fe40000000004 */
[----:B------:R-:W-:Y:S02]  /*0fe0*/  PRMT R27, RZ, 0x7610, R27 ;  /* 0x00007610ff1b7816 */ /* 0x000fe4000000001b */
[----:B------:R-:W-:-:S02]  /*0ff0*/  PRMT R4, R4, 0x5410, RZ ;  /* 0x0000541004047816 */ /* 0x000fc400000000ff */
[----:B------:R-:W-:Y:S01]  /*1000*/  PRMT R5, RZ, 0x7610, R5 ;  /* 0x00007610ff057816 */ /* 0x000fe20000000005 */
[----:B------:R-:W-:Y:S01]  /*1010*/  FADD.FTZ R11, -R2, R27 ;  /* 0x0000001b020b7221 */ /* 0x000fe20000010100 */
[----:B------:R-:W-:Y:S02]  /*1020*/  PRMT R27, R27, 0x5410, RZ ;  /* 0x000054101b1b7816 */ /* 0x000fe400000000ff */
[--C-:B---3--:R-:W-:Y:S01]  /*1030*/  @!P0 PRMT R4, R4, 0x5410, R28.reuse ;  /* 0x0000541004048816 */ /* 0x108fe2000000001c */
[----:B------:R-:W-:Y:S01]  /*1040*/  FMUL.FTZ R6, R11, R24 ;  /* 0x000000180b067220 */ /* 0x000fe20000410000 */
[----:B------:R-:W-:Y:S01]  /*1050*/  @!P0 PRMT R27, R27, 0x7610, R28 ;  /* 0x000076101b1b8816 */ /* 0x000fe2000000001c */
[----:B------:R-:W-:Y:S01]  /*1060*/  FADD.FTZ R5, -R2, R5 ;  /* 0x0000000502057221 */ /* 0x000fe20000010100 */
[----:B------:R-:W-:Y:S01]  /*1070*/  PRMT R4, RZ, 0x7610, R4 ;  /* 0x00007610ff047816 */ /* 0x000fe20000000004 */
[----:B------:R-:W-:Y:S01]  /*1080*/  FFMA.FTZ R28, R6, R13, R19 ;  /* 0x0000000d061c7223 */ /* 0x000fe20000010013 */
[----:B------:R-:W-:-:S03]  /*1090*/  PRMT R27, RZ, 0x7610, R27 ;  /* 0x00007610ff1b7816 */ /* 0x000fc6000000001b */
[----:B------:R-:W-:-:S06]  /*10a0*/  FMUL.FTZ R29, R28, -1.4426950216293334961 ;  /* 0xbfb8aa3b1c1d7820 */ /* 0x000fcc0000410000 */
[----:B------:R-:W0:Y:S02]  /*10b0*/  MUFU.EX2 R29, R29 ;  /* 0x0000001d001d7308 */ /* 0x000e240000000800 */
[----:B0-----:R-:W-:-:S06]  /*10c0*/  FADD.FTZ R11, R29, 1 ;  /* 0x3f8000001d0b7421 */ /* 0x001fcc0000010000 */
[----:B------:R-:W0:Y:S02]  /*10d0*/  MUFU.RCP R11, R11 ;  /* 0x0000000b000b7308 */ /* 0x000e240000001000 */
[----:B0-----:R-:W-:Y:S02]  /*10e0*/  FMUL.FTZ R27, R27, R11 ;  /* 0x0000000b1b1b7220 */ /* 0x001fe40000410000 */
[----:B------:R-:W-:-:S04]  /*10f0*/  FADD.FTZ R11, -R11, 1 ;  /* 0x3f8000000b0b7421 */ /* 0x000fc80000010100 */
[----:B------:R-:W-:Y:S02]  /*1100*/  FFMA.FTZ R28, R28, R11, 1 ;  /* 0x3f8000001c1c7423 */ /* 0x000fe4000001000b */
[----:B------:R-:W-:Y:S02]  /*1110*/  FMUL.FTZ R11, R5, R24 ;  /* 0x00000018050b7220 */ /* 0x000fe40000410000 */
[----:B------:R-:W-:Y:S02]  /*1120*/  FMUL.FTZ R27, R27, R28 ;  /* 0x0000001c1b1b7220 */ /* 0x000fe40000410000 */
[----:B------:R-:W-:Y:S02]  /*1130*/  FFMA.FTZ R28, R11, R12, R18 ;  /* 0x0000000c0b1c7223 */ /* 0x000fe40000010012 */
[----:B------:R-:W-:Y:S02]  /*1140*/  FFMA.FTZ R22, R6, R27, R22 ;  /* 0x0000001b06167223 */ /* 0x000fe40000010016 */
[----:B------:R-:W-:-:S02]  /*1150*/  FMUL.FTZ R29, R28, -1.4426950216293334961 ;  /* 0xbfb8aa3b1c1d7820 */ /* 0x000fc40000410000 */
[----:B------:R-:W-:-:S04]  /*1160*/  FADD.FTZ R8, R8, R27 ;  /* 0x0000001b08087221 */ /* 0x000fc80000010000 */
        /* <DEDUP_REMOVED lines=8> */
[----:B------:R-:W-:Y:S02]  /*11f0*/  FFMA.FTZ R9, R11, R4, R9 ;  /* 0x000000040b097223 */ /* 0x000fe40000010009 */
[----:B------:R-:W-:Y:S01]  /*1200*/  FADD.FTZ R5, R10, R28 ;  /* 0x0000001c0a057221 */ /* 0x000fe20000010000 */
[----:B------:R-:W-:Y:S01]  /*1210*/  IADD3 R10, R3, 0x1, RZ ;  /* 0x00000001030a7810 */ /* 0x000fe20007ffe0ff */
[----:B------:R-:W-:Y:S01]  /*1220*/  FFMA.FTZ R21, R11, R28, R21 ;  /* 0x0000001c0b157223 */ /* 0x000fe20000010015 */
[----:B------:R-:W-:Y:S01]  /*1230*/  IADD3 R3, P2, R3, 0x2, RZ ;  /* 0x0000000203037810 */ /* 0x000fe20007f5e0ff */
[----:B------:R-:W-:Y:S01]  /*1240*/  FADD.FTZ R7, R7, R4 ;  /* 0x0000000407077221 */ /* 0x000fe20000010000 */
[----:B------:R-:W-:Y:S01]  /*1250*/  ISETP.GE.AND P1, PT, R10, R23, PT ;  /* 0x000000170a00720c */ /* 0x000fe20003f26270 */
[----:B------:R-:W-:-:S02]  /*1260*/  FMUL.FTZ R10, R27, R13 ;  /* 0x0000000d1b0a7220 */ /* 0x000fc40000410000 */
[----:B------:R-:W-:Y:S02]  /*1270*/  IMAD.X R20, RZ, RZ, R20, P2 ;  /* 0x000000ffff147224 */ /* 0x000fe400010e0614 */
[----:B------:R-:W-:Y:S02]  /*1280*/  FFMA.FTZ R6, R6, R10, R21 ;  /* 0x0000000a06067223 */ /* 0x000fe40000010015 */
[----:B------:R-:W-:-:S06]  /*1290*/  FADD.FTZ R5, R10, R5 ;  /* 0x000000050a057221 */ /* 0x000fcc0000010000 */
[----:B------:R-:W-:Y:S05]  /*12a0*/  @!P1 BRA `(.L_x_1737) ;  /* 0xfffff85000009947 */ /* 0x000fea000383ffff */
[----:B------:R-:W-:Y:S05]  /*12b0*/  BRA `(.L_x_1734) ;  /* 0x00000e5000007947 */ /* 0x000fea0003800000 */
.L_x_1735:
        /* <DEDUP_REMOVED lines=8> */
.L_x_1739:
[----:B-----5:R-:W-:Y:S02]  /*1340*/  @!P0 IMAD R18, R4, c[0x0][0x1d8], RZ ;  /* 0x0000760004128a24 */ /* 0x020fe400078e02ff */
[----:B------:R-:W-:Y:S02]  /*1350*/  @!P0 IMAD.MOV.U32 R19, RZ, RZ, R17 ;  /* 0x000000ffff138224 */ /* 0x000fe400078e0011 */
[----:B------:R-:W-:Y:S01]  /*1360*/  @!P0 IMAD R21, R3, c[0x0][0x1dc], R18 ;  /* 0x0000770003158a24 */ /* 0x000fe200078e0212 */
[----:B------:R-:W-:-:S05]  /*1370*/  @!P0 MOV R18, R14 ;  /* 0x0000000e00128202 */ /* 0x000fca0000000f00 */
        /* <DEDUP_REMOVED lines=11> */
[----:B------:R-:W-:Y:S02]  /*1430*/  IADD3 R27, R27, -0x1, RZ ;  /* 0xffffffff1b1b7810 */ /* 0x000fe40007ffe0ff */
[----:B0-----:R-:W-:Y:S02]  /*1440*/  PRMT R19, RZ, 0x5410, RZ ;  /* 0x00005410ff137816 */ /* 0x001fe400000000ff */
[----:B------:R-:W-:Y:S02]  /*1450*/  ISETP.NE.AND P1, PT, R27, RZ, PT ;  /* 0x000000ff1b00720c */ /* 0x000fe40003f25270 */
[----:B------:R-:W-:Y:S02]  /*1460*/  IADD3 R3, P2, R3, 0x1, RZ ;  /* 0x0000000103037810 */ /* 0x000fe40007f5e0ff */
[----:B---3--:R-:W-:-:S03]  /*1470*/  PRMT R21, R21, 0x5410, RZ ;  /* 0x0000541015157816 */ /* 0x008fc600000000ff */
[----:B------:R-:W-:Y:S01]  /*1480*/  IMAD.X R4, RZ, RZ, R4, P2 ;  /* 0x000000ffff047224 */ /* 0x000fe200010e0604 */
[----:B--2---:R-:W-:-:S04]  /*1490*/  @!P0 PRMT R19, R18, 0x7610, R19 ;  /* 0x0000761012138816 */ /* 0x004fc80000000013 */
[----:B------:R-:W-:Y:S02]  /*14a0*/  @!P0 PRMT R19, R19, 0x7610, R18 ;  /* 0x0000761013138816 */ /* 0x000fe40000000012 */
[--C-:B----4-:R-:W-:Y:S02]  /*14b0*/  @!P0 PRMT R29, R29, 0x5410, R20.reuse ;  /* 0x000054101d1d8816 */ /* 0x110fe40000000014 */
[----:B------:R-:W-:Y:S02]  /*14c0*/  PRMT R18, RZ, 0x5410, R19 ;  /* 0x00005410ff127816 */ /* 0x000fe40000000013 */
[----:B------:R-:W-:Y:S02]  /*14d0*/  PRMT R29, RZ, 0x7610, R29 ;  /* 0x00007610ff1d7816 */ /* 0x000fe4000000001d */
[----:B------:R-:W-:Y:S01]  /*14e0*/  @!P0 PRMT R21, R21, 0x7610, R20 ;  /* 0x0000761015158816 */ /* 0x000fe20000000014 */
[----:B------:R-:W-:Y:S01]  /*14f0*/  FADD.FTZ R18, -R2, R18 ;  /* 0x0000001202127221 */ /* 0x000fe20000010100 */
[----:B------:R-:W-:Y:S01]  /*1500*/  PRMT R19, RZ, 0x7610, R19 ;  /* 0x00007610ff137816 */ /* 0x000fe20000000013 */
[----:B------:R-:W-:Y:S01]  /*1510*/  FADD.FTZ R7, R29, R7 ;  /* 0x000000071d077221 */ /* 0x000fe20000010000 */
[----:B------:R-:W-:Y:S01]  /*1520*/  PRMT R21, RZ, 0x7610, R21 ;  /* 0x00007610ff157816 */ /* 0x000fe20000000015 */
[----:B-1----:R-:W-:-:S02]  /*1530*/  FMUL.FTZ R18, R18, R24 ;  /* 0x0000001812127220 */ /* 0x002fc40000410000 */
[----:B------:R-:W-:Y:S02]  /*1540*/  FADD.FTZ R19, -R2, R19 ;  /* 0x0000001302137221 */ /* 0x000fe40000010100 */
[C---:B------:R-:W-:Y:S02]  /*1550*/  FFMA.FTZ R9, R29.reuse, R18, R9 ;  /* 0x000000121d097223 */ /* 0x040fe40000010009 */
[----:B------:R-:W-:Y:S02]  /*1560*/  FMUL.FTZ R29, R29, R12 ;  /* 0x0000000c1d1d7220 */ /* 0x000fe40000410000 */
[----:B------:R-:W-:Y:S02]  /*1570*/  FMUL.FTZ R19, R19, R24 ;  /* 0x0000001813137220 */ /* 0x000fe40000410000 */
[----:B------:R-:W-:Y:S02]  /*1580*/  FFMA.FTZ R6, R18, R29, R6 ;  /* 0x0000001d12067223 */ /* 0x000fe40000010006 */
[----:B------:R-:W-:-:S02]  /*1590*/  FADD.FTZ R5, R29, R5 ;  /* 0x000000051d057221 */ /* 0x000fc40000010000 */
[C---:B------:R-:W-:Y:S02]  /*15a0*/  FMUL.FTZ R18, R21.reuse, R13 ;  /* 0x0000000d15127220 */ /* 0x040fe40000410000 */
[C---:B------:R-:W-:Y:S02]  /*15b0*/  FADD.FTZ R8, R21.reuse, R8 ;  /* 0x0000000815087221 */ /* 0x040fe40000010000 */
[----:B------:R-:W-:Y:S02]  /*15c0*/  FFMA.FTZ R22, R21, R19, R22 ;  /* 0x0000001315167223 */ /* 0x000fe40000010016 */
[----:B------:R-:W-:Y:S02]  /*15d0*/  FFMA.FTZ R6, R19, R18, R6 ;  /* 0x0000001213067223 */ /* 0x000fe40000010006 */
[----:B------:R-:W-:Y:S01]  /*15e0*/  FADD.FTZ R5, R18, R5 ;  /* 0x0000000512057221 */ /* 0x000fe20000010000 */
[----:B------:R-:W-:Y:S05]  /*15f0*/  @P1 BRA `(.L_x_1739) ;  /* 0xfffffd4000001947 */ /* 0x000fea000383ffff */
[----:B------:R-:W-:Y:S02]  /*1600*/  IMAD.MOV.U32 R20, RZ, RZ, R3 ;  /* 0x000000ffff147224 */ /* 0x000fe400078e0003 */
.L_x_1738:
[----:B------:R-:W-:-:S13]  /*1610*/  ISETP.GE.U32.AND P0, PT, R28, 0x3, PT ;  /* 0x000000031c00780c */ /* 0x000fda0003f06070 */
[----:B------:R-:W-:Y:S05]  /*1620*/  @!P0 BRA `(.L_x_1734) ;  /* 0x00000ae000008947 */ /* 0x000fea0003800000 */
[----:B------:R-:W-:Y:S02]  /*1630*/  ISETP.GE.U32.AND P0, PT, R10, c[0x0][0x1d8], PT ;  /* 0x000076000a007a0c */ /* 0x000fe40003f06070 */
[----:B------:R-:W-:Y:S02]  /*1640*/  SHF.R.S32.HI R4, RZ, 0x1f, R20 ;  /* 0x0000001fff047819 */ /* 0x000fe40000011414 */
[----:B------:R-:W-:Y:S02]  /*1650*/  ISETP.GE.AND.EX P0, PT, R11, c[0x0][0x1dc], PT, P0 ;  /* 0x000077000b007a0c */ /* 0x000fe40003f06300 */
[----:B------:R-:W-:-:S11]  /*1660*/  MOV R10, R20 ;  /* 0x00000014000a7202 */ /* 0x000fd60000000f00 */
.L_x_1740:
[----:B------:R-:W-:Y:S02]  /*1670*/  @!P0 IMAD R3, R4, c[0x0][0x1d8], RZ ;  /* 0x0000760004038a24 */ /* 0x000fe400078e02ff */
[----:B-----5:R-:W-:Y:S02]  /*1680*/  @!P0 IMAD.MOV.U32 R18, RZ, RZ, R14 ;  /* 0x000000ffff128224 */ /* 0x020fe400078e000e */
[----:B------:R-:W-:-:S02]  /*1690*/  @!P0 IMAD.MOV.U32 R19, RZ, RZ, R17 ;  /* 0x000000ffff138224 */ /* 0x000fc400078e0011 */
[C---:B------:R-:W-:Y:S02]  /*16a0*/  @!P0 IMAD R3, R10.reuse, c[0x0][0x1dc], R3 ;  /* 0x000077000a038a24 */ /* 0x040fe400078e0203 */
[----:B------:R-:W-:-:S05]  /*16b0*/  @!P0 IMAD.WIDE.U32 R18, R10, c[0x0][0x1d8], R18 ;  /* 0x000076000a128a25 */ /* 0x000fca00078e0012 */
[----:B------:R-:W-:Y:S01]  /*16c0*/  @!P0 IADD3 R3, R19, R3, RZ ;  /* 0x0000000313038210 */ /* 0x000fe20007ffe0ff */
[----:B------:R-:W-:-:S03]  /*16d0*/  @!P0 IMAD.SHL.U32 R19, R18, 0x2, RZ ;  /* 0x0000000212138824 */ /* 0x000fc600078e00ff */
[----:B------:R-:W-:Y:S02]  /*16e0*/  @!P0 SHF.L.U64.HI R3, R18, 0x1, R3 ;  /* 0x0000000112038819 */ /* 0x000fe40000010203 */
[C---:B------:R-:W-:Y:S02]  /*16f0*/  @!P0 IADD3 R28, P1, R19.reuse, c[0x0][0x180], RZ ;  /* 0x00006000131c8a10 */ /* 0x040fe40007f3e0ff */
[----:B------:R-:W-:Y:S02]  /*1700*/  @!P0 IADD3 R18, P2, R19, c[0x0][0x178], RZ ;  /* 0x00005e0013128a10 */ /* 0x000fe40007f5e0ff */
[C---:B------:R-:W-:Y:S02]  /*1710*/  @!P0 IADD3.X R29, R3.reuse, c[0x0][0x184], RZ, P1, !PT ;  /* 0x00006100031d8a10 */ /* 0x040fe40000ffe4ff */
[----:B------:R-:W-:-:S03]  /*1720*/  @!P0 IADD3.X R19, R3, c[0x0][0x17c], RZ, P2, !PT ;  /* 0x00005f0003138a10 */ /* 0x000fc600017fe4ff */
[----:B------:R0:W2:Y:S04]  /*1730*/  @!P0 LDG.E R28, [R28.64] ;  /* 0x000000081c1c8981 */ /* 0x0000a8000c1e1900 */
[----:B------:R3:W4:Y:S01]  /*1740*/  @!P0 LDG.E R27, [R18.64] ;  /* 0x00000008121b8981 */ /* 0x000722000c1e1900 */
[----:B------:R-:W-:-:S05]  /*1750*/  @!P0 IADD3 R3, P1, R10, 0x1, RZ ;  /* 0x000000010a038810 */ /* 0x000fca0007f3e0ff */
[----:B------:R-:W-:Y:S01]  /*1760*/  @!P0 IMAD.X R11, RZ, RZ, R4, P1 ;  /* 0x000000ffff0b8224 */ /* 0x000fe200008e0604 */
[----:B---3--:R-:W-:-:S03]  /*1770*/  @!P0 MOV R18, R14 ;  /* 0x0000000e00128202 */ /* 0x008fc60000000f00 */
        /* <DEDUP_REMOVED lines=10> */
[----:B------:R3:W4:Y:S01]  /*1820*/  @!P0 LDG.E R3, [R20.64] ;  /* 0x0000000814038981 */ /* 0x000722000c1e1900 */
[----:B------:R-:W-:-:S05]  /*1830*/  @!P0 IADD3.X R19, R11, c[0x0][0x17c], RZ, P1, !PT ;  /* 0x00005f000b138a10 */ /* 0x000fca0000ffe4ff */
[----:B------:R1:W4:Y:S01]  /*1840*/  @!P0 LDG.E R11, [R18.64] ;  /* 0x00000008120b8981 */ /* 0x000322000c1e1900 */
[----:B0-----:R-:W-:Y:S02]  /*1850*/  PRMT R29, R29, 0x5410, RZ ;  /* 0x000054101d1d7816 */ /* 0x001fe400000000ff */
[----:B---3--:R-:W-:Y:S02]  /*1860*/  PRMT R21, R21, 0x5410, RZ ;  /* 0x0000541015157816 */ /* 0x008fe400000000ff */
[----:B-1----:R-:W-:Y:S02]  /*1870*/  PRMT R19, R19, 0x5410, RZ ;  /* 0x0000541013137816 */ /* 0x002fe400000000ff */
[--C-:B--2---:R-:W-:Y:S02]  /*1880*/  @!P0 PRMT R29, R29, 0x5410, R28.reuse ;  /* 0x000054101d1d8816 */ /* 0x104fe4000000001c */
[----:B------:R-:W-:Y:S02]  /*1890*/  @!P0 PRMT R21, R21, 0x7610, R28 ;  /* 0x0000761015158816 */ /* 0x000fe4000000001c */
[----:B------:R-:W-:-:S02]  /*18a0*/  PRMT R28, R28, 0x5410, RZ ;  /* 0x000054101c1c7816 */ /* 0x000fc400000000ff */
[----:B------:R-:W-:Y:S02]  /*18b0*/  PRMT R29, RZ, 0x7610, R29 ;  /* 0x00007610ff1d7816 */ /* 0x000fe4000000001d */
[----:B----4-:R-:W-:Y:S02]  /*18c0*/  @!P0 PRMT R28, R28, 0x5410, R27 ;  /* 0x000054101c1c8816 */ /* 0x010fe4000000001b */
[----:B------:R-:W-:Y:S01]  /*18d0*/  PRMT R21, RZ, 0x7610, R21 ;  /* 0x00007610ff157816 */ /* 0x000fe20000000015 */
[C---:B------:R-:W-:Y:S01]  /*18e0*/  FADD.FTZ R29, -R2.reuse, R29 ;  /* 0x0000001d021d7221 */ /* 0x040fe20000010100 */
[----:B------:R-:W-:Y:S02]  /*18f0*/  PRMT R28, RZ, 0x7610, R28 ;  /* 0x00007610ff1c7816 */ /* 0x000fe4000000001c */
[----:B------:R-:W-:Y:S01]  /*1900*/  @!P0 PRMT R19, R19, 0x7610, R27 ;  /* 0x0000761013138816 */ /* 0x000fe2000000001b */
[----:B------:R-:W-:Y:S02]  /*1910*/  FMUL.FTZ R20, R29, R24 ;  /* 0x000000181d147220 */ /* 0x000fe40000410000 */
[----:B------:R-:W-:Y:S01]  /*1920*/  FADD.FTZ R29, -R2, R21 ;  /* 0x00000015021d7221 */ /* 0x000fe20000010100 */
[----:B------:R-:W-:Y:S01]  /*1930*/  @!P0 IADD3 R21, P1, R10, 0x2, RZ ;  /* 0x000000020a158810 */ /* 0x000fe20007f3e0ff */
[C---:B------:R-:W-:Y:S01]  /*1940*/  FMUL.FTZ R27, R28.reuse, R12 ;  /* 0x0000000c1c1b7220 */ /* 0x040fe20000410000 */
[----:B------:R-:W-:Y:S01]  /*1950*/  PRMT R19, RZ, 0x7610, R19 ;  /* 0x00007610ff137816 */ /* 0x000fe20000000013 */
[----:B------:R-:W-:-:S02]  /*1960*/  FADD.FTZ R18, R28, R7 ;  /* 0x000000071c127221 */ /* 0x000fc40000010000 */
[----:B------:R-:W-:Y:S02]  /*1970*/  FFMA.FTZ R7, R20, R27, R6 ;  /* 0x0000001b14077223 */ /* 0x000fe40000010006 */
[----:B------:R-:W-:Y:S02]  /*1980*/  @!P0 IMAD.X R6, RZ, RZ, R4, P1 ;  /* 0x000000ffff068224 */ /* 0x000fe400008e0604 */
[----:B------:R-:W-:Y:S02]  /*1990*/  FADD.FTZ R5, R27, R5 ;  /* 0x000000051b057221 */ /* 0x000fe40000010000 */
[----:B------:R-:W-:Y:S02]  /*19a0*/  FFMA.FTZ R9, R28, R20, R9 ;  /* 0x000000141c097223 */ /* 0x000fe40000010009 */
[----:B------:R-:W-:Y:S02]  /*19b0*/  FMUL.FTZ R27, R29, R24 ;  /* 0x000000181d1b7220 */ /* 0x000fe40000410000 */
[----:B------:R-:W-:-:S02]  /*19c0*/  FMUL.FTZ R20, R19, R13 ;  /* 0x0000000d13147220 */ /* 0x000fc40000410000 */
[----:B------:R-:W-:Y:S02]  /*19d0*/  @!P0 IMAD R6, R6, c[0x0][0x1d8], RZ ;  /* 0x0000760006068a24 */ /* 0x000fe400078e02ff */
[C---:B------:R-:W-:Y:S02]  /*19e0*/  FADD.FTZ R8, R19.reuse, R8 ;  /* 0x0000000813087221 */ /* 0x040fe40000010000 */
[----:B------:R-:W-:Y:S02]  /*19f0*/  FFMA.FTZ R22, R19, R27, R22 ;  /* 0x0000001b13167223 */ /* 0x000fe40000010016 */
[----:B------:R-:W-:Y:S01]  /*1a00*/  FFMA.FTZ R19, R27, R20, R7 ;  /* 0x000000141b137223 */ /* 0x000fe20000010007 */
[----:B------:R-:W-:Y:S01]  /*1a10*/  @!P0 MOV R7, R17 ;  /* 0x0000001100078202 */ /* 0x000fe20000000f00 */
[----:B------:R-:W-:Y:S02]  /*1a20*/  @!P0 IMAD R27, R21, c[0x0][0x1dc], R6 ;  /* 0x00007700151b8a24 */ /* 0x000fe400078e0206 */
[----:B------:R-:W-:-:S04]  /*1a30*/  @!P0 IMAD.MOV.U32 R6, RZ, RZ, R14 ;  /* 0x000000ffff068224 */ /* 0x000fc800078e000e */
[----:B------:R-:W-:-:S04]  /*1a40*/  @!P0 IMAD.WIDE.U32 R6, R21, c[0x0][0x1d8], R6 ;  /* 0x0000760015068a25 */ /* 0x000fc800078e0006 */
[----:B------:R-:W-:Y:S02]  /*1a50*/  @!P0 IMAD.IADD R21, R7, 0x1, R27 ;  /* 0x0000000107158824 */ /* 0x000fe400078e021b */
[----:B------:R-:W-:-:S03]  /*1a60*/  @!P0 IMAD.SHL.U32 R27, R6, 0x2, RZ ;  /* 0x00000002061b8824 */ /* 0x000fc600078e00ff */
[----:B------:R-:W-:Y:S02]  /*1a70*/  @!P0 SHF.L.U64.HI R21, R6, 0x1, R21 ;  /* 0x0000000106158819 */ /* 0x000fe40000010215 */
[----:B------:R-:W-:-:S04]  /*1a80*/  @!P0 IADD3 R6, P1, R27, c[0x0][0x180], RZ ;  /* 0x000060001b068a10 */ /* 0x000fc80007f3e0ff */
[----:B------:R-:W-:-:S05]  /*1a90*/  @!P0 IADD3.X R7, R21, c[0x0][0x184], RZ, P1, !PT ;  /* 0x0000610015078a10 */ /* 0x000fca0000ffe4ff */
[----:B------:R0:W2:Y:S01]  /*1aa0*/  @!P0 LDG.E R28, [R6.64] ;  /* 0x00000008061c8981 */ /* 0x0000a2000c1e1900 */
[C---:B------:R-:W-:Y:S01]  /*1ab0*/  FADD.FTZ R5, R20.reuse, R5 ;  /* 0x0000000514057221 */ /* 0x040fe20000010000 */
[----:B------:R-:W-:Y:S02]  /*1ac0*/  PRMT R20, R20, 0x5410, RZ ;  /* 0x0000541014147816 */ /* 0x000fe400000000ff */
[----:B------:R-:W-:Y:S02]  /*1ad0*/  PRMT R29, R29, 0x5410, RZ ;  /* 0x000054101d1d7816 */ /* 0x000fe400000000ff */
[----:B------:R-:W-:Y:S02]  /*1ae0*/  @!P0 PRMT R20, R20, 0x7610, R3 ;  /* 0x0000761014148816 */ /* 0x000fe40000000003 */
[----:B------:R-:W-:Y:S02]  /*1af0*/  @!P0 PRMT R29, R29, 0x7610, R11 ;  /* 0x000076101d1d8816 */ /* 0x000fe4000000000b */
[----:B0-----:R-:W-:-:S02]  /*1b00*/  PRMT R7, R7, 0x5410, RZ ;  /* 0x0000541007077816 */ /* 0x001fc400000000ff */
[----:B------:R-:W-:Y:S02]  /*1b10*/  @!P0 IADD3 R6, P1, R27, c[0x0][0x178], RZ ;  /* 0x00005e001b068a10 */ /* 0x000fe40007f3e0ff */
[----:B------:R-:W-:Y:S02]  /*1b20*/  @!P0 PRMT R7, R7, 0x5410, R3 ;  /* 0x0000541007078816 */ /* 0x000fe40000000003 */
[----:B------:R-:W-:Y:S02]  /*1b30*/  PRMT R3, R3, 0x5410, RZ ;  /* 0x0000541003037816 */ /* 0x000fe400000000ff */
[----:B------:R-:W-:Y:S02]  /*1b40*/  PRMT R7, RZ, 0x7610, R7 ;  /* 0x00007610ff077816 */ /* 0x000fe40000000007 */
[----:B------:R-:W-:-:S03]  /*1b50*/  @!P0 PRMT R3, R3, 0x5410, R11 ;  /* 0x0000541003038816 */ /* 0x000fc6000000000b */
[----:B------:R-:W-:-:S04]  /*1b60*/  FADD.FTZ R7, -R2, R7 ;  /* 0x0000000702077221 */ /* 0x000fc80000010100 */
[----:B------:R-:W-:Y:S01]  /*1b70*/  FMUL.FTZ R27, R7, R24 ;  /* 0x00000018071b7220 */ /* 0x000fe20000410000 */
[----:B------:R-:W-:Y:S02]  /*1b80*/  @!P0 IADD3.X R7, R21, c[0x0][0x17c], RZ, P1, !PT ;  /* 0x00005f0015078a10 */ /* 0x000fe40000ffe4ff */
[----:B------:R-:W-:Y:S02]  /*1b90*/  PRMT R21, RZ, 0x7610, R3 ;  /* 0x00007610ff157816 */ /* 0x000fe40000000003 */
[----:B------:R-:W-:Y:S01]  /*1ba0*/  PRMT R20, RZ, 0x7610, R20 ;  /* 0x00007610ff147816 */ /* 0x000fe20000000014 */
[----:B------:R0:W3:Y:S02]  /*1bb0*/  @!P0 LDG.E R11, [R6.64] ;  /* 0x00000008060b8981 */ /* 0x0000e4000c1e1900 */
[----:B------:R-:W-:Y:S02]  /*1bc0*/  FADD.FTZ R18, R18, R21 ;  /* 0x0000001512127221 */ /* 0x000fe40000010000 */
[----:B------:R-:W-:-:S02]  /*1bd0*/  FFMA.FTZ R3, R21, R27, R9 ;  /* 0x0000001b15037223 */ /* 0x000fc40000010009 */
[----:B------:R-:W-:Y:S01]  /*1be0*/  FMUL.FTZ R21, R21, R12 ;  /* 0x0000000c15157220 */ /* 0x000fe20000410000 */
[----:B------:R-:W-:Y:S02]  /*1bf0*/  @!P0 IADD3 R9, P1, R10, 0x3, RZ ;  /* 0x000000030a098810 */ /* 0x000fe40007f3e0ff */
[----:B------:R-:W-:Y:S01]  /*1c00*/  PRMT R29, RZ, 0x7610, R29 ;  /* 0x00007610ff1d7816 */ /* 0x000fe2000000001d */
[----:B------:R-:W-:Y:S02]  /*1c10*/  FFMA.FTZ R27, R27, R21, R19 ;  /* 0x000000151b1b7223 */ /* 0x000fe40000010013 */
[----:B------:R-:W-:Y:S01]  /*1c20*/  FADD.FTZ R19, -R2, R20 ;  /* 0x0000001402137221 */ /* 0x000fe20000010100 */
[----:B------:R-:W-:Y:S01]  /*1c30*/  @!P0 IADD3.X R20, RZ, R4, RZ, P1, !PT ;  /* 0x00000004ff148210 */ /* 0x000fe20000ffe4ff */
[----:B------:R-:W-:Y:S02]  /*1c40*/  FADD.FTZ R5, R5, R21 ;  /* 0x0000001505057221 */ /* 0x000fe40000010000 */
[----:B0-----:R-:W-:-:S02]  /*1c50*/  FMUL.FTZ R6, R19, R24 ;  /* 0x0000001813067220 */ /* 0x001fc40000410000 */
[C---:B------:R-:W-:Y:S02]  /*1c60*/  FMUL.FTZ R21, R29.reuse, R13 ;  /* 0x0000000d1d157220 */ /* 0x040fe40000410000 */
[----:B------:R-:W-:Y:S02]  /*1c70*/  FADD.FTZ R19, R8, R29 ;  /* 0x0000001d08137221 */ /* 0x000fe40000010000 */
[----:B------:R-:W-:Y:S02]  /*1c80*/  @!P0 IMAD R8, R20, c[0x0][0x1d8], RZ ;  /* 0x0000760014088a24 */ /* 0x000fe400078e02ff */
[----:B------:R-:W-:Y:S02]  /*1c90*/  FFMA.FTZ R22, R29, R6, R22 ;  /* 0x000000061d167223 */ /* 0x000fe40000010016 */
[----:B------:R-:W-:Y:S02]  /*1ca0*/  FFMA.FTZ R20, R6, R21, R27 ;  /* 0x0000001506147223 */ /* 0x000fe4000001001b */
[----:B------:R-:W-:-:S02]  /*1cb0*/  @!P0 IMAD.MOV.U32 R6, RZ, RZ, R14 ;  /* 0x000000ffff068224 */ /* 0x000fc400078e000e */
        /* <DEDUP_REMOVED lines=9> */
[----:B------:R0:W4:Y:S01]  /*1d50*/  @!P0 LDG.E R6, [R6.64] ;  /* 0x0000000806068981 */ /* 0x000122000c1e1900 */
[----:B------:R-:W-:-:S05]  /*1d60*/  @!P0 IADD3.X R9, R9, c[0x0][0x17c], RZ, P1, !PT ;  /* 0x00005f0009098a10 */ /* 0x000fca0000ffe4ff */
[----:B------:R1:W4:Y:S01]  /*1d70*/  @!P0 LDG.E R8, [R8.64] ;  /* 0x0000000808088981 */ /* 0x000322000c1e1900 */
[----:B------:R-:W-:Y:S02]  /*1d80*/  PRMT R27, R27, 0x5410, RZ ;  /* 0x000054101b1b7816 */ /* 0x000fe400000000ff */
[----:B0-----:R-:W-:Y:S02]  /*1d90*/  PRMT R7, R7, 0x5410, RZ ;  /* 0x0000541007077816 */ /* 0x001fe400000000ff */
[----:B-1----:R-:W-:Y:S01]  /*1da0*/  PRMT R9, R9, 0x5410, RZ ;  /* 0x0000541009097816 */ /* 0x002fe200000000ff */
[----:B------:R-:W-:Y:S01]  /*1db0*/  FADD.FTZ R21, R21, R5 ;  /* 0x0000000515157221 */ /* 0x000fe20000010000 */
[----:B------:R-:W-:Y:S02]  /*1dc0*/  PRMT R5, R5, 0x5410, RZ ;  /* 0x0000541005057816 */ /* 0x000fe400000000ff */
[----:B------:R-:W-:-:S04]  /*1dd0*/  IADD3 R10, P2, R10, 0x4, RZ ;  /* 0x000000040a0a7810 */ /* 0x000fc80007f5e0ff */
[----:B------:R-:W-:Y:S01]  /*1de0*/  ISETP.GE.AND P1, PT, R10, R23, PT ;  /* 0x000000170a00720c */ /* 0x000fe20003f26270 */
[----:B------:R-:W-:Y:S01]  /*1df0*/  IMAD.X R4, RZ, RZ, R4, P2 ;  /* 0x000000ffff047224 */ /* 0x000fe200010e0604 */
[--C-:B--2---:R-:W-:Y:S02]  /*1e00*/  @!P0 PRMT R9, R9, 0x5410, R28.reuse ;  /* 0x0000541009098816 */ /* 0x104fe4000000001c */
[----:B------:R-:W-:Y:S02]  /*1e10*/  @!P0 PRMT R7, R7, 0x7610, R28 ;  /* 0x0000761007078816 */ /* 0x000fe4000000001c */
[----:B------:R-:W-:Y:S02]  /*1e20*/  PRMT R9, RZ, 0x7610, R9 ;  /* 0x00007610ff097816 */ /* 0x000fe40000000009 */
[----:B------:R-:W-:-:S03]  /*1e30*/  PRMT R7, RZ, 0x7610, R7 ;  /* 0x00007610ff077816 */ /* 0x000fc60000000007 */
[C---:B------:R-:W-:Y:S02]  /*1e40*/  FADD.FTZ R9, -R2.reuse, R9 ;  /* 0x0000000902097221 */ /* 0x040fe40000010100 */
[----:B------:R-:W-:Y:S02]  /*1e50*/  FADD.FTZ R7, -R2, R7 ;  /* 0x0000000702077221 */ /* 0x000fe40000010100 */
[-C--:B------:R-:W-:Y:S02]  /*1e60*/  FMUL.FTZ R9, R9, R24.reuse ;  /* 0x0000001809097220 */ /* 0x080fe40000410000 */
[----:B------:R-:W-:Y:S01]  /*1e70*/  FMUL.FTZ R7, R7, R24 ;  /* 0x0000001807077220 */ /* 0x000fe20000410000 */
[--C-:B---3--:R-:W-:Y:S02]  /*1e80*/  @!P0 PRMT R27, R27, 0x5410, R11.reuse ;  /* 0x000054101b1b8816 */ /* 0x108fe4000000000b */
[----:B------:R-:W-:Y:S02]  /*1e90*/  @!P0 PRMT R5, R5, 0x7610, R11 ;  /* 0x0000761005058816 */ /* 0x000fe4000000000b */
[----:B------:R-:W-:-:S02]  /*1ea0*/  PRMT R27, RZ, 0x7610, R27 ;  /* 0x00007610ff1b7816 */ /* 0x000fc4000000001b */
[----:B------:R-:W-:Y:S02]  /*1eb0*/  PRMT R5, RZ, 0x7610, R5 ;  /* 0x00007610ff057816 */ /* 0x000fe40000000005 */
[----:B------:R-:W-:Y:S01]  /*1ec0*/  PRMT R11, R11, 0x5410, RZ ;  /* 0x000054100b0b7816 */ /* 0x000fe200000000ff */
[C---:B------:R-:W-:Y:S02]  /*1ed0*/  FMUL.FTZ R28, R27.reuse, R12 ;  /* 0x0000000c1b1c7220 */ /* 0x040fe40000410000 */
[----:B------:R-:W-:Y:S02]  /*1ee0*/  FFMA.FTZ R3, R27, R9, R3 ;  /* 0x000000091b037223 */ /* 0x000fe40000010003 */
[----:B------:R-:W-:Y:S02]  /*1ef0*/  FFMA.FTZ R20, R9, R28, R20 ;  /* 0x0000001c09147223 */ /* 0x000fe40000010014 */
[----:B------:R-:W-:Y:S02]  /*1f00*/  FADD.FTZ R21, R21, R28 ;  /* 0x0000001c15157221 */ /* 0x000fe40000010000 */
[----:B------:R-:W-:Y:S01]  /*1f10*/  FMUL.FTZ R28, R5, R13 ;  /* 0x0000000d051c7220 */ /* 0x000fe20000410000 */
[----:B------:R-:W-:Y:S01]  /*1f20*/  PRMT R9, R9, 0x5410, RZ ;  /* 0x0000541009097816 */ /* 0x000fe200000000ff */
[----:B------:R-:W-:-:S02]  /*1f30*/  FFMA.FTZ R22, R5, R7, R22 ;  /* 0x0000000705167223 */ /* 0x000fc40000010016 */
[C---:B------:R-:W-:Y:S01]  /*1f40*/  FFMA.FTZ R20, R7.reuse, R28, R20 ;  /* 0x0000001c07147223 */ /* 0x040fe20000010014 */
[----:B------:R-:W-:Y:S01]  /*1f50*/  PRMT R7, R7, 0x5410, RZ ;  /* 0x0000541007077816 */ /* 0x000fe200000000ff */
[----:B------:R-:W-:Y:S02]  /*1f60*/  FADD.FTZ R18, R18, R27 ;  /* 0x0000001b12127221 */ /* 0x000fe40000010000 */
[----:B------:R-:W-:Y:S02]  /*1f70*/  FADD.FTZ R19, R19, R5 ;  /* 0x0000000513137221 */ /* 0x000fe40000010000 */
[----:B------:R-:W-:Y:S01]  /*1f80*/  FADD.FTZ R5, R28, R21 ;  /* 0x000000151c057221 */ /* 0x000fe20000010000 */
[----:B----4-:R-:W-:-:S04]  /*1f90*/  @!P0 PRMT R11, R11, 0x5410, R6 ;  /* 0x000054100b0b8816 */ /* 0x010fc80000000006 */
[----:B------:R-:W-:Y:S02]  /*1fa0*/  PRMT R11, RZ, 0x7610, R11 ;  /* 0x00007610ff0b7816 */ /* 0x000fe4000000000b */
[----:B------:R-:W-:Y:S02]  /*1fb0*/  @!P0 PRMT R9, R9, 0x7610, R6 ;  /* 0x0000761009098816 */ /* 0x000fe40000000006 */
[----:B------:R-:W-:Y:S01]  /*1fc0*/  PRMT R6, R6, 0x5410, RZ ;  /* 0x0000541006067816 */ /* 0x000fe200000000ff */
[----:B------:R-:W-:Y:S01]  /*1fd0*/  FADD.FTZ R11, -R2, R11 ;  /* 0x0000000b020b7221 */ /* 0x000fe20000010100 */
[--C-:B------:R-:W-:Y:S02]  /*1fe0*/  @!P0 PRMT R7, R7, 0x5410, R8.reuse ;  /* 0x0000541007078816 */ /* 0x100fe40000000008 */
[----:B------:R-:W-:Y:S01]  /*1ff0*/  @!P0 PRMT R6, R6, 0x7610, R8 ;  /* 0x0000761006068816 */ /* 0x000fe20000000008 */
[----:B------:R-:W-:Y:S01]  /*2000*/  FMUL.FTZ R8, R11, R24 ;  /* 0x000000180b087220 */ /* 0x000fe20000410000 */
[----:B------:R-:W-:-:S02]  /*2010*/  PRMT R9, RZ, 0x7610, R9 ;  /* 0x00007610ff097816 */ /* 0x000fc40000000009 */
[----:B------:R-:W-:-:S03]  /*2020*/  PRMT R11, RZ, 0x7610, R7 ;  /* 0x00007610ff0b7816 */ /* 0x000fc60000000007 */
[----:B------:R-:W-:Y:S02]  /*2030*/  FADD.FTZ R21, -R2, R9 ;  /* 0x0000000902157221 */ /* 0x000fe40000010100 */
[----:B------:R-:W-:Y:S01]  /*2040*/  FADD.FTZ R7, R18, R11 ;  /* 0x0000000b12077221 */ /* 0x000fe20000010000 */
[----:B------:R-:W-:Y:S01]  /*2050*/  PRMT R18, RZ, 0x7610, R6 ;  /* 0x00007610ff127816 */ /* 0x000fe20000000006 */
[C---:B------:R-:W-:Y:S02]  /*2060*/  FFMA.FTZ R9, R11.reuse, R8, R3 ;  /* 0x000000080b097223 */ /* 0x040fe40000010003 */
[----:B------:R-:W-:Y:S02]  /*2070*/  FMUL.FTZ R11, R11, R12 ;  /* 0x0000000c0b0b7220 */ /* 0x000fe40000410000 */
[----:B------:R-:W-:Y:S02]  /*2080*/  FMUL.FTZ R6, R18, R13 ;  /* 0x0000000d12067220 */ /* 0x000fe40000410000 */
[----:B------:R-:W-:-:S02]  /*2090*/  FADD.FTZ R5, R5, R11 ;  /* 0x0000000b05057221 */ /* 0x000fc40000010000 */
[----:B------:R-:W-:Y:S02]  /*20a0*/  FMUL.FTZ R3, R21, R24 ;  /* 0x0000001815037220 */ /* 0x000fe40000410000 */
[----:B------:R-:W-:Y:S02]  /*20b0*/  FFMA.FTZ R20, R8, R11, R20 ;  /* 0x0000000b08147223 */ /* 0x000fe40000010014 */
[----:B------:R-:W-:Y:S02]  /*20c0*/  FADD.FTZ R5, R6, R5 ;  /* 0x0000000506057221 */ /* 0x000fe40000010000 */
[----:B------:R-:W-:Y:S02]  /*20d0*/  FADD.FTZ R8, R19, R18 ;  /* 0x0000001213087221 */ /* 0x000fe40000010000 */
[----:B------:R-:W-:Y:S02]  /*20e0*/  FFMA.FTZ R22, R18, R3, R22 ;  /* 0x0000000312167223 */ /* 0x000fe40000010016 */
[----:B------:R-:W-:Y:S01]  /*20f0*/  FFMA.FTZ R6, R3, R6, R20 ;  /* 0x0000000603067223 */ /* 0x000fe20000010014 */
[----:B------:R-:W-:Y:S05]  /*2100*/  @!P1 BRA `(.L_x_1740) ;  /* 0xfffff56000009947 */ /* 0x000fea000383ffff */
.L_x_1734:
        /* <DEDUP_REMOVED lines=14> */
[----:B-----5:R-:W3:Y:S04]  /*21f0*/  LDS R18, [R4+0x34] ;  /* 0x0000340004127984 */ /* 0x020ee80000000800 */
[----:B------:R-:W-:Y:S04]  /*2200*/  LDS R3, [R4+0x20] ;  /* 0x0000200004037984 */ /* 0x000fe80000000800 */
[----:B------:R-:W4:Y:S04]  /*2210*/  LDS R10, [R4+0x14] ;  /* 0x00001400040a7984 */ /* 0x000f280000000800 */
[----:B------:R-:W-:Y:S04]  /*2220*/  LDS R11, [R4+0x24] ;  /* 0x00002400040b7984 */ /* 0x000fe80000000800 */
[----:B------:R-:W1:Y:S04]  /*2230*/  LDS R12, [R4+0x18] ;  /* 0x00001800040c7984 */ /* 0x000e680000000800 */
        /* <DEDUP_REMOVED lines=9> */
[----:B-1----:R-:W-:Y:S01]  /*22d0*/  @!P0 FADD.FTZ R11, R11, R12 ;  /* 0x0000000c0b0b8221 */ /* 0x002fe20000010000 */
        /* <DEDUP_REMOVED lines=8> */
.L_x_1747:
        /* <DEDUP_REMOVED lines=50> */
[----:B------:R-:W-:Y:S01]  /*2680*/  @P1 FSEL R2, R11, R2, !P0 ;  /* 0x000000020b021208 */ /* 0x000fe20004000000 */
[----:B--2---:R-:W-:Y:S01]  /*2690*/  @P1 IMAD.IADD R10, R10, 0x1, R5 ;  /* 0x000000010a0a1824 */ /* 0x004fe200078e0205 */
[----:B------:R-:W-:-:S03]  /*26a0*/  @P1 FSEL R3, R6, R3, !P0 ;  /* 0x0000000306031208 */ /* 0x000fc60004000000 */
[----:B------:R0:W1:Y:S04]  /*26b0*/  SHFL.UP PT, R6, R2, 0x1, RZ ;  /* 0x0420000002067989 */ /* 0x00006800000e00ff */
[----:B------:R0:W2:Y:S04]  /*26c0*/  SHFL.UP PT, R5, R10, 0x1, RZ ;  /* 0x042000000a057989 */ /* 0x0000a800000e00ff */
[----:B------:R0:W3:Y:S02]  /*26d0*/  SHFL.UP PT, R12, R3, 0x1, RZ ;  /* 0x04200000030c7989 */ /* 0x0000e400000e00ff */
.L_x_1748:
        /* <DEDUP_REMOVED lines=18> */
[----:B------:R-:W-:Y:S01]  /*2800*/  IMAD.IADD R5, R2, 0x1, R17 ;  /* 0x0000000102057824 */ /* 0x000fe200078e0211 */
[C---:B-----5:R-:W-:Y:S01]  /*2810*/  ISETP.NE.AND P3, PT, R10.reuse, RZ, PT ;  /* 0x000000ff0a00720c */ /* 0x060fe20003f65270 */
[----:B------:R0:W-:Y:S02]  /*2820*/  STS [R4+0x10], R17 ;  /* 0x0000101104007388 */ /* 0x0001e40000000800 */
[----:B------:R-:W-:Y:S02]  /*2830*/  IMAD.IADD R23, R10, 0x1, R5 ;  /* 0x000000010a177824 */ /* 0x000fe400078e0205 */
[----:B------:R0:W-:Y:S04]  /*2840*/  STS [R4+0x1c], R5 ;  /* 0x00001c0504007388 */ /* 0x0001e80000000800 */
[----:B-1-3--:R-:W-:Y:S01]  /*2850*/  @!P0 FADD.FTZ R19, R19, R6 ;  /* 0x0000000613138221 */ /* 0x00afe20000010000 */
        /* <DEDUP_REMOVED lines=14> */
[----:B--2---:R-:W-:-:S03]  /*2940*/  @!P0 FADD.FTZ R16, R16, R13 ;  /* 0x0000000d10108221 */ /* 0x004fc60000010000 */
[----:B------:R0:W-:Y:S04]  /*2950*/  STS [R4+0x38], R15 ;  /* 0x0000380f04007388 */ /* 0x0001e80000000800 */
[----:B------:R0:W-:Y:S04]  /*2960*/  STS [R4+0x24], R11 ;  /* 0x0000240b04007388 */ /* 0x0001e80000000800 */
[----:B------:R0:W-:Y:S04]  /*2970*/  STS [R4+0x30], R13 ;  /* 0x0000300d04007388 */ /* 0x0001e80000000800 */
[----:B------:R0:W-:Y:S02]  /*2980*/  STS [R4+0x3c], R16 ;  /* 0x00003c1004007388 */ /* 0x0001e40000000800 */
.L_x_1742:
[----:B0-----:R-:W-:Y:S05]  /*2990*/  BSYNC B0 ;  /* 0x0000000000007941 */ /* 0x001fea0003800000 */
.L_x_1741:
        /* <DEDUP_REMOVED lines=24> */
[----:B------:R-:W2:Y:S01]  /*2b20*/  S2R R5, SR_CTAID.Z ;  /* 0x0000000000057919 */ /* 0x000ea20000002700 */
[----:B------:R-:W-:-:S03]  /*2b30*/  HFMA2.MMA R10, -RZ, RZ, 0, 2.384185791015625e-07 ;  /* 0x00000004ff0a7435 */ /* 0x000fc600000001ff */
[----:B0-----:R-:W0:Y:S01]  /*2b40*/  LDS.64 R2, [R13.X8+0x7a0] ;  /* 0x0007a0000d027984 */ /* 0x001e220000008a00 */
[----:B--2---:R-:W-:-:S05]  /*2b50*/  IMAD.SHL.U32 R5, R5, 0x2, RZ ;  /* 0x0000000205057824 */ /* 0x004fca00078e00ff */
[C---:B------:R-:W-:Y:S01]  /*2b60*/  IADD3 R11, R5.reuse, 0x1, RZ ;  /* 0x00000001050b7810 */ /* 0x040fe20007ffe0ff */
[----:B------:R-:W-:-:S04]  /*2b70*/  IMAD R5, R5, c[0x0][0x1f0], R0 ;  /* 0x00007c0005057a24 */ /* 0x000fc800078e0200 */
[----:B------:R-:W-:Y:S02]  /*2b80*/  IMAD R11, R11, c[0x0][0x1f0], R0 ;  /* 0x00007c000b0b7a24 */ /* 0x000fe400078e0200 */
[----:B------:R-:W-:-:S04]  /*2b90*/  IMAD.WIDE R4, R5, R10, c[0x0][0x1b8] ;  /* 0x00006e0005047625 */ /* 0x000fc800078e020a */
[----:B------:R-:W-:Y:S01]  /*2ba0*/  IMAD.WIDE R10, R11, R10, c[0x0][0x1b8] ;  /* 0x00006e000b0a7625 */ /* 0x000fe200078e020a */
[----:B0-----:R0:W-:Y:S04]  /*2bb0*/  RED.E.ADD.F32.FTZ.RN.STRONG.GPU [R4.64], R2 ;  /* 0x000000020400798e */ /* 0x0011e8000c10e788 */
[----:B------:R0:W-:Y:S02]  /*2bc0*/  RED.E.ADD.F32.FTZ.RN.STRONG.GPU [R10.64], R3 ;  /* 0x000000030a00798e */ /* 0x0001e4000c10e788 */
.L_x_1746:
[----:B------:R-:W-:Y:S05]  /*2bd0*/  BSYNC B0 ;  /* 0x0000000000007941 */ /* 0x000fea0003800000 */
.L_x_1745:
[----:B------:R-:W-:Y:S05]  /*2be0*/  @P1 EXIT ;  /* 0x000000000000194d */ /* 0x000fea0003800000 */
[----:B------:R-:W-:Y:S01]  /*2bf0*/  IMAD.MOV.U32 R0, RZ, RZ, c[0x0][0x1c0] ;  /* 0x00007000ff007624 */ /* 0x000fe200078e00ff */
[----:B------:R-:W-:Y:S02]  /*2c00*/  ULDC.64 UR4, c[0x0][0x1d8] ;  /* 0x0000760000047ab9 */ /* 0x000fe40000000a00 */
[----:B------:R-:W-:Y:S01]  /*2c10*/  USHF.L.U32 UR7, UR4, 0x2, URZ ;  /* 0x0000000204077899 */ /* 0x000fe2000800063f */
        /* <DEDUP_REMOVED lines=19> */
.L_x_1743:
[----:B------:R-:W-:Y:S01]  /*2d50*/  IMAD.MOV.U32 R15, RZ, RZ, R10 ;  /* 0x000000ffff0f7224 */ /* 0x000fe200078e000a */
[----:B------:R-:W-:Y:S01]  /*2d60*/  MOV R13, RZ ;  /* 0x000000ff000d7202 */ /* 0x000fe20000000f00 */
[----:B------:R-:W-:Y:S01]  /*2d70*/  IMAD.MOV.U32 R14, RZ, RZ, 0x1 ;  /* 0x00000001ff0e7424 */ /* 0x000fe200078e00ff */
[----:B------:R-:W-:Y:S01]  /*2d80*/  MOV R2, 0x2db0 ;  /* 0x00002db000027802 */ /* 0x000fe20000000f00 */
[----:B------:R-:W-:-:S02]  /*2d90*/  IMAD.MOV.U32 R12, RZ, RZ, -0x1 ;  /* 0xffffffffff0c7424 */ /* 0x000fc400078e00ff */
[----:B------:R-:W-:Y:S05]  /*2da0*/  CALL.REL.NOINC `($__internal_33_$__cuda_sm70_shflsync_up) ;  /* 0x000009a000007944 */ /* 0x000fea0003c00000 */
[----:B-1----:R-:W-:Y:S01]  /*2db0*/  IMAD.MOV.U32 R11, RZ, RZ, R12 ;  /* 0x000000ffff0b7224 */ /* 0x002fe200078e000c */
[----:B0-----:R-:W-:Y:S05]  /*2dc0*/  BRA `(.L_x_1747) ;  /* 0xfffff59000007947 */ /* 0x001fea000383ffff */
.L_x_1744:
[----:B------:R-:W-:Y:S01]  /*2dd0*/  MOV R15, R6 ;  /* 0x00000006000f7202 */ /* 0x000fe20000000f00 */
[----:B------:R-:W-:Y:S01]  /*2de0*/  IMAD.MOV.U32 R14, RZ, RZ, 0x1 ;  /* 0x00000001ff0e7424 */ /* 0x000fe200078e00ff */
[----:B------:R-:W-:Y:S01]  /*2df0*/  MOV R12, 0xffffffff ;  /* 0xffffffff000c7802 */ /* 0x000fe20000000f00 */
[----:B------:R-:W-:Y:S01]  /*2e00*/  IMAD.MOV.U32 R13, RZ, RZ, RZ ;  /* 0x000000ffff0d7224 */ /* 0x000fe200078e00ff */
[----:B------:R-:W-:-:S02]  /*2e10*/  MOV R2, 0x2e30 ;  /* 0x00002e3000027802 */ /* 0x000fc40000000f00 */
[----:B012---:R-:W-:Y:S05]  /*2e20*/  CALL.REL.NOINC `($__internal_33_$__cuda_sm70_shflsync_up) ;  /* 0x0000092000007944 */ /* 0x007fea0003c00000 */
[----:B0-----:R-:W-:Y:S01]  /*2e30*/  HFMA2.MMA R14, -RZ, RZ, 0, 5.9604644775390625e-08 ;  /* 0x00000001ff0e7435 */ /* 0x001fe200000001ff */
[----:B-1----:R-:W-:Y:S01]  /*2e40*/  IMAD.MOV.U32 R17, RZ, RZ, R12 ;  /* 0x000000ffff117224 */ /* 0x002fe200078e000c */
[----:B------:R-:W-:Y:S01]  /*2e50*/  MOV R2, 0x2ea0 ;  /* 0x00002ea000027802 */ /* 0x000fe20000000f00 */
[----:B------:R-:W-:-:S02]  /*2e60*/  IMAD.MOV.U32 R15, RZ, RZ, R5 ;  /* 0x000000ffff0f7224 */ /* 0x000fc400078e0005 */
[----:B------:R-:W-:Y:S02]  /*2e70*/  IMAD.MOV.U32 R13, RZ, RZ, RZ ;  /* 0x000000ffff0d7224 */ /* 0x000fe400078e00ff */
[----:B------:R-:W-:Y:S02]  /*2e80*/  IMAD.MOV.U32 R12, RZ, RZ, -0x1 ;  /* 0xffffffffff0c7424 */ /* 0x000fe400078e00ff */
[----:B------:R-:W-:Y:S05]  /*2e90*/  CALL.REL.NOINC `($__internal_33_$__cuda_sm70_shflsync_up) ;  /* 0x000008b000007944 */ /* 0x000fea0003c00000 */
[----:B-1----:R-:W-:Y:S01]  /*2ea0*/  FADD.FTZ R2, R5, R12 ;  /* 0x0000000c05027221 */ /* 0x002fe20000010000 */
[----:B------:R-:W-:Y:S01]  /*2eb0*/  ISETP.NE.AND P0, PT, R10, RZ, PT ;  /* 0x000000ff0a00720c */ /* 0x000fe20003f05270 */
[----:B------:R-:W-:Y:S01]  /*2ec0*/  FADD.FTZ R3, R6, R17 ;  /* 0x0000001106037221 */ /* 0x000fe20000010000 */
[----:B------:R-:W-:Y:S01]  /*2ed0*/  IADD3 R11, R10, R11, RZ ;  /* 0x0000000b0a0b7210 */ /* 0x000fe20007ffe0ff */
[----:B0-----:R-:W-:Y:S01]  /*2ee0*/  IMAD.MOV.U32 R14, RZ, RZ, 0x2 ;  /* 0x00000002ff0e7424 */ /* 0x001fe200078e00ff */
[----:B------:R-:W-:Y:S01]  /*2ef0*/  ISETP.GE.AND P1, PT, R16, 0x1, PT ;  /* 0x000000011000780c */ /* 0x000fe20003f26270 */
[----:B------:R-:W-:Y:S01]  /*2f00*/  IMAD.MOV.U32 R13, RZ, RZ, RZ ;  /* 0x000000ffff0d7224 */ /* 0x000fe200078e00ff */
[----:B------:R-:W-:Y:S02]  /*2f10*/  FSEL R2, R2, R5, !P0 ;  /* 0x0000000502027208 */ /* 0x000fe40004000000 */
[----:B------:R-:W-:-:S02]  /*2f20*/  SEL R10, R10, R11, !P1 ;  /* 0x0000000b0a0a7207 */ /* 0x000fc40004800000 */
[----:B------:R-:W-:Y:S02]  /*2f30*/  FSEL R3, R3, R6, !P0 ;  /* 0x0000000603037208 */ /* 0x000fe40004000000 */
[----:B------:R-:W-:Y:S01]  /*2f40*/  FSEL R17, R5, R2, !P1 ;  /* 0x0000000205117208 */ /* 0x000fe20004800000 */
[----:B------:R-:W-:Y:S01]  /*2f50*/  IMAD.MOV.U32 R15, RZ, RZ, R10 ;  /* 0x000000ffff0f7224 */ /* 0x000fe200078e000a */
[----:B------:R-:W-:Y:S02]  /*2f60*/  FSEL R11, R6, R3, !P1 ;  /* 0x00000003060b7208 */ /* 0x000fe40004800000 */
[----:B------:R-:W-:Y:S02]  /*2f70*/  MOV R12, 0xffffffff ;  /* 0xffffffff000c7802 */ /* 0x000fe40000000f00 */
[----:B------:R-:W-:Y:S02]  /*2f80*/  MOV R2, 0x2fa0 ;  /* 0x00002fa000027802 */ /* 0x000fe40000000f00 */
[----:B------:R-:W-:Y:S05]  /*2f90*/  CALL.REL.NOINC `($__internal_33_$__cuda_sm70_shflsync_up) ;  /* 0x000007b000007944 */ /* 0x000fea0003c00000 */
[----:B-1----:R-:W-:Y:S01]  /*2fa0*/  IMAD.MOV.U32 R5, RZ, RZ, R12 ;  /* 0x000000ffff057224 */ /* 0x002fe200078e000c */
[----:B0-----:R-:W-:Y:S01]  /*2fb0*/  MOV R15, R11 ;  /* 0x0000000b000f7202 */ /* 0x001fe20000000f00 */
[----:B------:R-:W-:Y:S01]  /*2fc0*/  IMAD.MOV.U32 R14, RZ, RZ, 0x2 ;  /* 0x00000002ff0e7424 */ /* 0x000fe200078e00ff */
[----:B------:R-:W-:Y:S01]  /*2fd0*/  MOV R12, 0xffffffff ;  /* 0xffffffff000c7802 */ /* 0x000fe20000000f00 */
[----:B------:R-:W-:Y:S01]  /*2fe0*/  IMAD.MOV.U32 R13, RZ, RZ, RZ ;  /* 0x000000ffff0d7224 */ /* 0x000fe200078e00ff */
[----:B------:R-:W-:-:S02]  /*2ff0*/  MOV R2, 0x3010 ;  /* 0x0000301000027802 */ /* 0x000fc40000000f00 */
[----:B------:R-:W-:Y:S05]  /*3000*/  CALL.REL.NOINC `($__internal_33_$__cuda_sm70_shflsync_up) ;  /* 0x0000074000007944 */ /* 0x000fea0003c00000 */
[----:B0-----:R-:W-:Y:S01]  /*3010*/  HFMA2.MMA R14, -RZ, RZ, 0, 1.1920928955078125e-07 ;  /* 0x00000002ff0e7435 */ /* 0x001fe200000001ff */
[----:B-1----:R-:W-:Y:S01]  /*3020*/  IMAD.MOV.U32 R6, RZ, RZ, R12 ;  /* 0x000000ffff067224 */ /* 0x002fe200078e000c */
[----:B------:R-:W-:Y:S01]  /*3030*/  MOV R2, 0x3080 ;  /* 0x0000308000027802 */ /* 0x000fe20000000f00 */
[----:B------:R-:W-:-:S02]  /*3040*/  IMAD.MOV.U32 R15, RZ, RZ, R17 ;  /* 0x000000ffff0f7224 */ /* 0x000fc400078e0011 */
[----:B------:R-:W-:Y:S02]  /*3050*/  IMAD.MOV.U32 R13, RZ, RZ, RZ ;  /* 0x000000ffff0d7224 */ /* 0x000fe400078e00ff */
[----:B------:R-:W-:Y:S02]  /*3060*/  IMAD.MOV.U32 R12, RZ, RZ, -0x1 ;  /* 0xffffffffff0c7424 */ /* 0x000fe400078e00ff */
[----:B------:R-:W-:Y:S05]  /*3070*/  CALL.REL.NOINC `($__internal_33_$__cuda_sm70_shflsync_up) ;  /* 0x000006d000007944 */ /* 0x000fea0003c00000 */
[----:B------:R-:W-:Y:S01]  /*3080*/  ISETP.GE.AND P1, PT, R16, 0x2, PT ;  /* 0x000000021000780c */ /* 0x000fe20003f26270 */
[----:B------:R-:W-:Y:S01]  /*3090*/  FADD.FTZ R2, R6, R11 ;  /* 0x0000000b06027221 */ /* 0x000fe20000010000 */
[----:B------:R-:W-:Y:S01]  /*30a0*/  ISETP.NE.AND P0, PT, R10, RZ, PT ;  /* 0x000000ff0a00720c */ /* 0x000fe20003f05270 */
[----:B-1----:R-:W-:Y:S01]  /*30b0*/  FADD.FTZ R6, R17, R12 ;  /* 0x0000000c11067221 */ /* 0x002fe20000010000 */
[----:B------:R-:W-:Y:S01]  /*30c0*/  MOV R12, 0xffffffff ;  /* 0xffffffff000c7802 */ /* 0x000fe20000000f00 */
[----:B0-----:R-:W-:Y:S02]  /*30d0*/  IMAD.MOV.U32 R14, RZ, RZ, 0x4 ;  /* 0x00000004ff0e7424 */ /* 0x001fe400078e00ff */
[----:B------:R-:W-:-:S06]  /*30e0*/  IMAD.MOV.U32 R13, RZ, RZ, RZ ;  /* 0x000000ffff0d7224 */ /* 0x000fcc00078e00ff */
[----:B------:R-:W-:Y:S02]  /*30f0*/  @P1 IADD3 R10, R5, R10, RZ ;  /* 0x0000000a050a1210 */ /* 0x000fe40007ffe0ff */
[----:B------:R-:W-:Y:S02]  /*3100*/  @P1 FSEL R11, R2, R11, !P0 ;  /* 0x0000000b020b1208 */ /* 0x000fe40004000000 */
[----:B------:R-:W-:Y:S01]  /*3110*/  @P1 FSEL R17, R6, R17, !P0 ;  /* 0x0000001106111208 */ /* 0x000fe20004000000 */
[----:B------:R-:W-:Y:S01]  /*3120*/  IMAD.MOV.U32 R15, RZ, RZ, R10 ;  /* 0x000000ffff0f7224 */ /* 0x000fe200078e000a */
        /* <DEDUP_REMOVED lines=9> */
[----:B0-----:R-:W-:Y:S01]  /*31c0*/  HFMA2.MMA R14, -RZ, RZ, 0, 2.384185791015625e-07 ;  /* 0x00000004ff0e7435 */ /* 0x001fe200000001ff */
        /* <DEDUP_REMOVED lines=26> */
[----:B0-----:R-:W-:Y:S01]  /*3370*/  HFMA2.MMA R14, -RZ, RZ, 0, 4.76837158203125e-07 ;  /* 0x00000008ff0e7435 */ /* 0x001fe200000001ff */
        /* <DEDUP_REMOVED lines=19> */
[----:B0-----:R-:W-:Y:S01]  /*34b0*/  HFMA2.MMA R13, -RZ, RZ, 0, 0 ;  /* 0x00000000ff0d7435 */ /* 0x001fe200000001ff */
[----:B-1----:R-:W-:Y:S01]  /*34c0*/  IMAD.MOV.U32 R5, RZ, RZ, R12 ;  /* 0x000000ffff057224 */ /* 0x002fe200078e000c */
[----:B------:R-:W-:Y:S01]  /*34d0*/  MOV R15, R11 ;  /* 0x0000000b000f7202 */ /* 0x000fe20000000f00 */
[----:B------:R-:W-:Y:S01]  /*34e0*/  IMAD.MOV.U32 R14, RZ, RZ, 0x10 ;  /* 0x00000010ff0e7424 */ /* 0x000fe200078e00ff */
[----:B------:R-:W-:Y:S01]  /*34f0*/  MOV R2, 0x3520 ;  /* 0x0000352000027802 */ /* 0x000fe20000000f00 */
[----:B------:R-:W-:-:S02]  /*3500*/  IMAD.MOV.U32 R12, RZ, RZ, -0x1 ;  /* 0xffffffffff0c7424 */ /* 0x000fc400078e00ff */
[----:B------:R-:W-:Y:S05]  /*3510*/  CALL.REL.NOINC `($__internal_33_$__cuda_sm70_shflsync_up) ;  /* 0x0000023000007944 */ /* 0x000fea0003c00000 */
[----:B0-----:R-:W-:Y:S01]  /*3520*/  HFMA2.MMA R14, -RZ, RZ, 0, 9.5367431640625e-07 ;  /* 0x00000010ff0e7435 */ /* 0x001fe200000001ff */
[----:B-1----:R-:W-:Y:S01]  /*3530*/  MOV R6, R12 ;  /* 0x0000000c00067202 */ /* 0x002fe20000000f00 */
[----:B------:R-:W-:Y:S01]  /*3540*/  IMAD.MOV.U32 R15, RZ, RZ, R17 ;  /* 0x000000ffff0f7224 */ /* 0x000fe200078e0011 */
[----:B------:R-:W-:Y:S01]  /*3550*/  MOV R12, 0xffffffff ;  /* 0xffffffff000c7802 */ /* 0x000fe20000000f00 */
[----:B------:R-:W-:Y:S01]  /*3560*/  IMAD.MOV.U32 R13, RZ, RZ, RZ ;  /* 0x000000ffff0d7224 */ /* 0x000fe200078e00ff */
[----:B------:R-:W-:-:S02]  /*3570*/  MOV R2, 0x3590 ;  /* 0x0000359000027802 */ /* 0x000fc40000000f00 */
[----:B------:R-:W-:Y:S05]  /*3580*/  CALL.REL.NOINC `($__internal_33_$__cuda_sm70_shflsync_up) ;  /* 0x000001c000007944 */ /* 0x000fea0003c00000 */
[----:B------:R-:W-:Y:S01]  /*3590*/  ISETP.GE.AND P1, PT, R16, 0x10, PT ;  /* 0x000000101000780c */ /* 0x000fe20003f26270 */
[----:B-1----:R-:W-:Y:S01]  /*35a0*/  FADD.FTZ R2, R17, R12 ;  /* 0x0000000c11027221 */ /* 0x002fe20000010000 */
[----:B------:R-:W-:Y:S01]  /*35b0*/  ISETP.NE.AND P0, PT, R10, RZ, PT ;  /* 0x000000ff0a00720c */ /* 0x000fe20003f05270 */
[----:B------:R-:W-:Y:S01]  /*35c0*/  FADD.FTZ R6, R6, R11 ;  /* 0x0000000b06067221 */ /* 0x000fe20000010000 */
[----:B0-----:R-:W-:Y:S01]  /*35d0*/  HFMA2.MMA R14, -RZ, RZ, 0, 5.9604644775390625e-08 ;  /* 0x00000001ff0e7435 */ /* 0x001fe200000001ff */
[----:B------:R-:W-:Y:S01]  /*35e0*/  IMAD.MOV.U32 R13, RZ, RZ, RZ ;  /* 0x000000ffff0d7224 */ /* 0x000fe200078e00ff */
[----:B------:R-:W-:-:S07]  /*35f0*/  MOV R12, 0xffffffff ;  /* 0xffffffff000c7802 */ /* 0x000fce0000000f00 */
[----:B------:R-:W-:Y:S01]  /*3600*/  @P1 IMAD.IADD R10, R5, 0x1, R10 ;  /* 0x00000001050a1824 */ /* 0x000fe200078e020a */
[----:B------:R-:W-:Y:S02]  /*3610*/  @P1 FSEL R17, R2, R17, !P0 ;  /* 0x0000001102111208 */ /* 0x000fe40004000000 */
[----:B------:R-:W-:Y:S01]  /*3620*/  @P1 FSEL R11, R6, R11, !P0 ;  /* 0x0000000b060b1208 */ /* 0x000fe20004000000 */
[----:B------:R-:W-:Y:S01]  /*3630*/  IMAD.MOV.U32 R15, RZ, RZ, R10 ;  /* 0x000000ffff0f7224 */ /* 0x000fe200078e000a */
[----:B------:R-:W-:Y:S02]  /*3640*/  MOV R2, 0x3660 ;  /* 0x0000366000027802 */ /* 0x000fe40000000f00 */
[----:B------:R-:W-:Y:S05]  /*3650*/  CALL.REL.NOINC `($__internal_33_$__cuda_sm70_shflsync_up) ;  /* 0x000000f000007944 */ /* 0x000fea0003c00000 */
[----:B0-----:R-:W-:Y:S01]  /*3660*/  HFMA2.MMA R14, -RZ, RZ, 0, 5.9604644775390625e-08 ;  /* 0x00000001ff0e7435 */ /* 0x001fe200000001ff */
[----:B-1----:R-:W-:Y:S01]  /*3670*/  MOV R5, R12 ;  /* 0x0000000c00057202 */ /* 0x002fe20000000f00 */
[----:B------:R-:W-:Y:S01]  /*3680*/  IMAD.MOV.U32 R15, RZ, RZ, R11 ;  /* 0x000000ffff0f7224 */ /* 0x000fe200078e000b */
[----:B------:R-:W-:Y:S01]  /*3690*/  MOV R12, 0xffffffff ;  /* 0xffffffff000c7802 */ /* 0x000fe20000000f00 */
[----:B------:R-:W-:Y:S01]  /*36a0*/  IMAD.MOV.U32 R13, RZ, RZ, RZ ;  /* 0x000000ffff0d7224 */ /* 0x000fe200078e00ff */
[----:B------:R-:W-:-:S02]  /*36b0*/  MOV R2, 0x36d0 ;  /* 0x000036d000027802 */ /* 0x000fc40000000f00 */
        /* <DEDUP_REMOVED lines=8> */
[----:B01----:R-:W-:Y:S05]  /*3740*/  BRA `(.L_x_1748) ;  /* 0xffffef9000007947 */ /* 0x003fea000383ffff */
        .weak           $__internal_33_$__cuda_sm70_shflsync_up
        .type           $__internal_33_$__cuda_sm70_shflsync_up,@function
        .size           $__internal_33_$__cuda_sm70_shflsync_up,(.L_x_3116 - $__internal_33_$__cuda_sm70_shflsync_up)
$__internal_33_$__cuda_sm70_shflsync_up:
[----:B------:R-:W-:Y:S01]  /*3750*/  MOV R3, 0x0 ;  /* 0x0000000000037802 */ /* 0x000fe20000000f00 */
[----:B------:R-:W-:Y:S04]  /*3760*/  WARPSYNC R12 ;  /* 0x0000000c00007348 */ /* 0x000fe80003800000 */
[----:B------:R0:W1:Y:S01]  /*3770*/  SHFL.UP PT, R12, R15, R14, R13 ;  /* 0x0400000e0f0c7389 */ /* 0x00006200000e000d */
[----:B------:R-:W-:Y:S05]  /*3780*/  RET.REL.NODEC R2 `(_Z30group_norm_nhwc_bwd_sum_kernelI11Bf16IOFp32WLi128EEv26Group_norm_nhwc_bwd_params) ;  /* 0xffffc87002007950 */ /* 0x000fea0003c3ffff */
.L_x_1749:
        /* <DEDUP_REMOVED lines=15> */
.L_x_3116:


//--------------------- .text._Z30group_norm_nhwc_bwd_sum_kernelI11Bf16IOFp32WLi192EEv26Group_norm_nhwc_bwd_params --------------------------
	.section	.text._Z30group_norm_nhwc_bwd_sum_kernelI11Bf16IOFp32WLi192EEv26Group_norm_nhwc_bwd_params,"ax",@progbits
	.sectioninfo	@"SHI_REGISTERS=32"
	.align	128
        .global         _Z30group_norm_nhwc_bwd_sum_kernelI11Bf16IOFp32WLi192EEv26Group_norm_nhwc_bwd_params
        .type           _Z30group_norm_nhwc_bwd_sum_kernelI11Bf16IOFp32WLi192EEv26Group_norm_nhwc_bwd_params,@function
        .size           _Z30group_norm_nhwc_bwd_sum_kernelI11Bf16IOFp32WLi192EEv26Group_norm_nhwc_bwd_params,(.L_x_3117 - _Z30group_norm_nhwc_bwd_sum_kernelI11Bf16IOFp32WLi192EEv26Group_norm_nhwc_bwd_params)
        .other          _Z30group_norm_nhwc_bwd_sum_kernelI11Bf16IOFp32WLi192EEv26Group_norm_nhwc_bwd_params,@"STO_CUDA_ENTRY STV_DEFAULT"
_Z30group_norm_nhwc_bwd_sum_kernelI11Bf16IOFp32WLi192EEv26Group_norm_nhwc_bwd_params:
.text._Z30group_norm_nhwc_bwd_sum_kernelI11Bf16IOFp32WLi192EEv26Group_norm_nhwc_bwd_params:
        /* <DEDUP_REMOVED lines=90> */
.L_x_1751:
[----:B------:R-:W-:Y:S05]  /*05a0*/  BSYNC B0 ;  /* 0x0000000000007941 */ /* 0x000fea0003800000 */
.L_x_1750:
        /* <DEDUP_REMOVED lines=82> */
.L_x_1754:
[----:B------:R-:W-:Y:S05]  /*0ad0*/  @!P2 BRA `(.L_x_1752) ;  /* 0x000016300000a947 */ /* 0x000fea0003800000 */
[----:B------:R-:W-:-:S04]  /*0ae0*/  IADD3 R3, R20, 0x1, RZ ;  /* 0x0000000114037810 */ /* 0x000fc80007ffe0ff */
[----:B------:R-:W-:Y:S02]  /*0af0*/  SHF.R.S32.HI R20, RZ, 0x1f, R3 ;  /* 0x0000001fff147819 */ /* 0x000fe40000011403 */
.L_x_1755:
        /* <DEDUP_REMOVED lines=124> */
.L_x_1753:
        /* <DEDUP_REMOVED lines=8> */
.L_x_1757:
        /* <DEDUP_REMOVED lines=45> */
.L_x_1756:
[----:B------:R-:W-:-:S13]  /*1610*/  ISETP.GE.U32.AND P0, PT, R28, 0x3, PT ;  /* 0x000000031c00780c */ /* 0x000fda0003f06070 */
[----:B------:R-:W-:Y:S05]  /*1620*/  @!P0 BRA `(.L_x_1752) ;  /* 0x00000ae000008947 */ /* 0x000fea0003800000 */
[----:B------:R-:W-:Y:S02]  /*1630*/  ISETP.GE.U32.AND P0, PT, R10, c[0x0][0x1d8], PT ;  /* 0x000076000a007a0c */ /* 0x000fe40003f06070 */
[----:B------:R-:W-:Y:S02]  /*1640*/  SHF.R.S32.HI R4, RZ, 0x1f, R20 ;  /* 0x0000001fff047819 */ /* 0x000fe40000011414 */
[----:B------:R-:W-:Y:S02]  /*1650*/  ISETP.GE.AND.EX P0, PT, R11, c[0x0][0x1dc], PT, P0 ;  /* 0x000077000b007a0c */ /* 0x000fe40003f06300 */
[----:B------:R-:W-:-:S11]  /*1660*/  MOV R10, R20 ;  /* 0x00000014000a7202 */ /* 0x000fd60000000f00 */
.L_x_1758:
        /* <DEDUP_REMOVED lines=170> */
.L_x_1752:
        /* <DEDUP_REMOVED lines=18> */
[----:B-----5:R-:W1:Y:S04]  /*2230*/  LDS R12, [R5+0x14] ;  /* 0x00001400050c7984 */ /* 0x020e680000000800 */
        /* <DEDUP_REMOVED lines=13> */
[----:B-1----:R-:W1:Y:S01]  /*2310*/  LDS R24, [R5+0x48] ;  /* 0x0000480005187984 */ /* 0x002e620000000800 */
[----:B------:R-:W-:-:S03]  /*2320*/  @!P0 FADD.FTZ R3, R3, R12 ;  /* 0x0000000c03038221 */ /* 0x000fc60000010000 */
[----:B------:R-:W1:Y:S04]  /*2330*/  LDS R10, [R5+0x50] ;  /* 0x00005000050a7984 */ /* 0x000e680000000800 */
[----:B------:R-:W1:Y:S01]  /*2340*/  LDS R6, [R5+0x54] ;  /* 0x0000540005067984 */ /* 0x000e620000000800 */
[----:B------:R-:W-:Y:S01]  /*2350*/  @!P0 FADD.FTZ R11, R11, R14 ;  /* 0x0000000e0b0b8221 */ /* 0x000fe20000010000 */
[----:B------:R-:W-:Y:S01]  /*2360*/  ISETP.NE.AND P0, PT, R28, RZ, PT ;  /* 0x000000ff1c00720c */ /* 0x000fe20003f05270 */
[----:B------:R-:W-:Y:S02]  /*2370*/  @!P1 FADD.FTZ R16, R3, R16 ;  /* 0x0000001003109221 */ /* 0x000fe40000010000 */
[----:B------:R-:W-:Y:S01]  /*2380*/  @!P1 FADD.FTZ R18, R11, R18 ;  /* 0x000000120b129221 */ /* 0x000fe20000010000 */
[----:B0-----:R-:W-:Y:S01]  /*2390*/  IADD3 R13, R15, R2, R13 ;  /* 0x000000020f0d7210 */ /* 0x001fe20007ffe00d */
[----:B--2---:R-:W-:-:S03]  /*23a0*/  @!P2 FADD.FTZ R17, R16, R17 ;  /* 0x000000111011a221 */ /* 0x004fc60000010000 */
[----:B------:R-:W-:Y:S01]  /*23b0*/  IADD3 R13, R21, R13, R20 ;  /* 0x0000000d150d7210 */ /* 0x000fe20007ffe014 */
[----:B---3--:R-:W-:-:S03]  /*23c0*/  @!P2 FADD.FTZ R19, R18, R19 ;  /* 0x000000131213a221 */ /* 0x008fc60000010000 */
[----:B------:R-:W-:Y:S01]  /*23d0*/  IADD3 R11, R13, R28, RZ ;  /* 0x0000001c0d0b7210 */ /* 0x000fe20007ffe0ff */
[----:B----4-:R-:W-:Y:S02]  /*23e0*/  @!P3 FADD.FTZ R23, R17, R23 ;  /* 0x000000171117b221 */ /* 0x010fe40000010000 */
[----:B-1----:R-:W-:Y:S02]  /*23f0*/  @!P3 FADD.FTZ R24, R19, R24 ;  /* 0x000000181318b221 */ /* 0x002fe40000010000 */
[----:B------:R-:W-:Y:S02]  /*2400*/  @!P0 FADD.FTZ R10, R23, R10 ;  /* 0x0000000a170a8221 */ /* 0x000fe40000010000 */
[----:B------:R-:W-:Y:S01]  /*2410*/  @!P0 FADD.FTZ R6, R24, R6 ;  /* 0x0000000618068221 */ /* 0x000fe20000010000 */
[----:B------:R-:W-:Y:S05]  /*2420*/  BRA.DIV ~URZ, `(.L_x_1761) ;  /* 0x00000b227f007947 */ /* 0x000fea000b800000 */
[----:B------:R0:W1:Y:S02]  /*2430*/  SHFL.UP PT, R12, R11, 0x1, RZ ;  /* 0x042000000b0c7989 */ /* 0x00006400000e00ff */
.L_x_1765:
        /* <DEDUP_REMOVED lines=56> */
.L_x_1766:
[----:B------:R-:W4:Y:S01]  /*27c0*/  LDS R24, [R5+0x10] ;  /* 0x0000100005187984 */ /* 0x000f220000000800 */
[----:B------:R-:W-:Y:S02]  /*27d0*/  ISETP.NE.AND P1, PT, R0, RZ, PT ;  /* 0x000000ff0000720c */ /* 0x000fe40003f25270 */
[----:B------:R-:W-:Y:S01]  /*27e0*/  PLOP3.LUT P0, PT, PT, PT, PT, 0x80, 0x0 ;  /* 0x000000000000781c */ /* 0x000fe20003f0f070 */
[----:B0-----:R-:W-:Y:S04]  /*27f0*/  LDS R2, [R5+0x14] ;  /* 0x0000140005027984 */ /* 0x001fe80000000800 */
[----:B------:R-:W-:Y:S04]  /*2800*/  LDS R12, [R5+0x18] ;  /* 0x00001800050c7984 */ /* 0x000fe80000000800 */
[----:B------:R-:W0:Y:S04]  /*2810*/  LDS R3, [R5+0x1c] ;  /* 0x00001c0005037984 */ /* 0x000e280000000800 */
        /* <DEDUP_REMOVED lines=10> */
[----:B------:R-:W2:Y:S04]  /*28c0*/  LDS R11, [R5+0x30] ;  /* 0x00003000050b7984 */ /* 0x000ea80000000800 */
[----:B------:R-:W2:Y:S01]  /*28d0*/  LDS R14, [R5+0x38] ;  /* 0x00003800050e7984 */ /* 0x000ea20000000800 */
[----:B0-----:R-:W-:-:S03]  /*28e0*/  ISETP.NE.AND P4, PT, R3, RZ, PT ;  /* 0x000000ff0300720c */ /* 0x001fc60003f85270 */
[----:B------:R-:W0:Y:S01]  /*28f0*/  LDS R0, [R5+0x3c] ;  /* 0x00003c0005007984 */ /* 0x000e220000000800 */
[----:B------:R-:W-:Y:S01]  /*2900*/  IMAD.IADD R25, R3, 0x1, R24 ;  /* 0x0000000103197824 */ /* 0x000fe200078e0218 */
[----:B-----5:R-:W-:Y:S02]  /*2910*/  ISETP.NE.AND P3, PT, R20, RZ, PT ;  /* 0x000000ff1400720c */ /* 0x020fe40003f65270 */
[----:B-1----:R-:W-:Y:S01]  /*2920*/  @!P0 FADD.FTZ R2, R2, R10 ;  /* 0x0000000a02028221 */ /* 0x002fe20000010000 */
[----:B------:R-:W1:Y:S01]  /*2930*/  LDS R6, [R5+0x48] ;  /* 0x0000480005067984 */ /* 0x000e620000000800 */
[----:B---3--:R-:W-:Y:S01]  /*2940*/  @!P0 FADD.FTZ R12, R12, R21 ;  /* 0x000000150c0c8221 */ /* 0x008fe20000010000 */
[----:B------:R-:W-:Y:S01]  /*2950*/  ISETP.NE.AND P2, PT, R19, RZ, PT ;  /* 0x000000ff1300720c */ /* 0x000fe20003f45270 */
[----:B------:R-:W-:Y:S01]  /*2960*/  IMAD.IADD R28, R20, 0x1, R25 ;  /* 0x00000001141c7824 */ /* 0x000fe200078e0219 */
[----:B------:R-:W3:Y:S01]  /*2970*/  LDS R10, [R5+0x44] ;  /* 0x00004400050a7984 */ /* 0x000ee20000000800 */
[----:B------:R-:W-:-:S03]  /*2980*/  ISETP.NE.AND P0, PT, R17, RZ, PT ;  /* 0x000000ff1100720c */ /* 0x000fc60003f05270 */
[----:B------:R-:W5:Y:S01]  /*2990*/  LDS R23, [R5+0x50] ;  /* 0x0000500005177984 */ /* 0x000f620000000800 */
[----:B------:R-:W-:Y:S01]  /*29a0*/  IADD3 R20, R19, R28, RZ ;  /* 0x0000001c13147210 */ /* 0x000fe20007ffe0ff */
[----:B------:R-:W-:Y:S02]  /*29b0*/  @!P4 FADD.FTZ R18, R18, R2 ;  /* 0x000000021212c221 */ /* 0x000fe40000010000 */
[----:B------:R-:W5:Y:S01]  /*29c0*/  LDS R21, [R5+0x54] ;  /* 0x0000540005157984 */ /* 0x000f620000000800 */
[----:B------:R-:W-:-:S03]  /*29d0*/  @!P4 FADD.FTZ R16, R16, R12 ;  /* 0x0000000c1010c221 */ /* 0x000fc60000010000 */
[----:B------:R2:W-:Y:S01]  /*29e0*/  STS [R5+0x10], R24 ;  /* 0x0000101805007388 */ /* 0x0005e20000000800 */
[----:B------:R-:W-:-:S03]  /*29f0*/  ISETP.NE.AND P1, PT, R15, RZ, PT ;  /* 0x000000ff0f00720c */ /* 0x000fc60003f25270 */
[----:B------:R2:W-:Y:S01]  /*2a00*/  STS [R5+0x28], R28 ;  /* 0x0000281c05007388 */ /* 0x0005e20000000800 */
[----:B----4-:R-:W-:-:S03]  /*2a10*/  @!P3 FADD.FTZ R13, R13, R18 ;  /* 0x000000120d0db221 */ /* 0x010fc60000010000 */
[----:B------:R4:W-:Y:S01]  /*2a20*/  STS [R5+0x1c], R25 ;  /* 0x00001c1905007388 */ /* 0x0009e20000000800 */
[----:B--2---:R-:W-:Y:S02]  /*2a30*/  IMAD.IADD R24, R17, 0x1, R20 ;  /* 0x0000000111187824 */ /* 0x004fe400078e0214 */
[----:B------:R-:W-:Y:S01]  /*2a40*/  @!P3 FADD.FTZ R11, R11, R16 ;  /* 0x000000100b0bb221 */ /* 0x000fe20000010000 */
[----:B------:R4:W-:Y:S01]  /*2a50*/  STS [R5+0x34], R20 ;  /* 0x0000341405007388 */ /* 0x0009e20000000800 */
[----:B------:R-:W-:Y:S02]  /*2a60*/  IMAD.IADD R28, R15, 0x1, R24 ;  /* 0x000000010f1c7824 */ /* 0x000fe400078e0218 */
[----:B------:R-:W-:Y:S01]  /*2a70*/  @!P2 FADD.FTZ R14, R14, R13 ;  /* 0x0000000d0e0ea221 */ /* 0x000fe20000010000 */
[----:B------:R4:W-:Y:S01]  /*2a80*/  STS [R5+0x14], R2 ;  /* 0x0000140205007388 */ /* 0x0009e20000000800 */
[----:B0-----:R-:W-:-:S03]  /*2a90*/  @!P2 FADD.FTZ R0, R0, R11 ;  /* 0x0000000b0000a221 */ /* 0x001fc60000010000 */
[----:B------:R4:W-:Y:S01]  /*2aa0*/  STS [R5+0x18], R12 ;  /* 0x0000180c05007388 */ /* 0x0009e20000000800 */
[----:B-1----:R-:W-:-:S03]  /*2ab0*/  @!P0 FADD.FTZ R6, R6, R0 ;  /* 0x0000000006068221 */ /* 0x002fc60000010000 */
[----:B------:R4:W-:Y:S01]  /*2ac0*/  STS [R5+0x40], R24 ;  /* 0x0000401805007388 */ /* 0x0009e20000000800 */
[----:B---3--:R-:W-:-:S03]  /*2ad0*/  @!P0 FADD.FTZ R10, R10, R14 ;  /* 0x0000000e0a0a8221 */ /* 0x008fc60000010000 */
        /* <DEDUP_REMOVED lines=13> */
.L_x_1760:
[----:B0-----:R-:W-:Y:S05]  /*2bb0*/  BSYNC B0 ;  /* 0x0000000000007941 */ /* 0x001fea0003800000 */
.L_x_1759:
[----:B----45:R-:W0:Y:S01]  /*2bc0*/  S2R R13, SR_TID.X ;  /* 0x00000000000d7919 */ /* 0x030e220000002100 */
        /* <DEDUP_REMOVED lines=22> */
[----:B------:R-:W-:-:S03]  /*2d30*/  IMAD.MOV.U32 R10, RZ, RZ, 0x4 ;  /* 0x00000004ff0a7424 */ /* 0x000fc600078e00ff */
        /* <DEDUP_REMOVED lines=9> */
.L_x_1764:
[----:B------:R-:W-:Y:S05]  /*2dd0*/  BSYNC B0 ;  /* 0x0000000000007941 */ /* 0x000fea0003800000 */
.L_x_1763:
        /* <DEDUP_REMOVED lines=23> */
.L_x_1761:
[----:B------:R-:W-:Y:S01]  /*2f50*/  MOV R16, R11 ;  /* 0x0000000b00107202 */ /* 0x000fe20000000f00 */
[----:B------:R-:W-:Y:S01]  /*2f60*/  IMAD.MOV.U32 R15, RZ, RZ, 0x1 ;  /* 0x00000001ff0f7424 */ /* 0x000fe200078e00ff */
[----:B------:R-:W-:Y:S01]  /*2f70*/  MOV R13, 0xffffffff ;  /* 0xffffffff000d7802 */ /* 0x000fe20000000f00 */
[----:B------:R-:W-:Y:S01]  /*2f80*/  IMAD.MOV.U32 R14, RZ, RZ, RZ ;  /* 0x000000ffff0e7224 */ /* 0x000fe200078e00ff */
[----:B------:R-:W-:-:S02]  /*2f90*/  MOV R2, 0x2fb0 ;  /* 0x00002fb000027802 */ /* 0x000fc40000000f00 */
[----:B------:R-:W-:Y:S05]  /*2fa0*/  CALL.REL.NOINC `($__internal_34_$__cuda_sm70_shflsync_up) ;  /* 0x000009b000007944 */ /* 0x000fea0003c00000 */
[----:B-1----:R-:W-:Y:S01]  /*2fb0*/  IMAD.MOV.U32 R12, RZ, RZ, R13 ;  /* 0x000000ffff0c7224 */ /* 0x002fe200078e000d */
[----:B0-----:R-:W-:Y:S05]  /*2fc0*/  BRA `(.L_x_1765) ;  /* 0xfffff47000007947 */ /* 0x001fea000383ffff */
.L_x_1762:
[----:B------:R-:W-:Y:S01]  /*2fd0*/  HFMA2.MMA R15, -RZ, RZ, 0, 5.9604644775390625e-08 ;  /* 0x00000001ff0f7435 */ /* 0x000fe200000001ff */
[----:B------:R-:W-:Y:S01]  /*2fe0*/  IMAD.MOV.U32 R16, RZ, RZ, R10 ;  /* 0x000000ffff107224 */ /* 0x000fe200078e000a */
[----:B------:R-:W-:Y:S01]  /*2ff0*/  MOV R2, 0x3030 ;  /* 0x0000303000027802 */ /* 0x000fe20000000f00 */
[----:B------:R-:W-:-:S02]  /*3000*/  IMAD.MOV.U32 R14, RZ, RZ, RZ ;  /* 0x000000ffff0e7224 */ /* 0x000fc400078e00ff */
[----:B------:R-:W-:Y:S02]  /*3010*/  IMAD.MOV.U32 R13, RZ, RZ, -0x1 ;  /* 0xffffffffff0d7424 */ /* 0x000fe400078e00ff */
[----:B012---:R-:W-:Y:S05]  /*3020*/  CALL.REL.NOINC `($__internal_34_$__cuda_sm70_shflsync_up) ;  /* 0x0000093000007944 */ /* 0x007fea0003c00000 */
[----:B0-----:R-:W-:Y:S01]  /*3030*/  HFMA2.MMA R14, -RZ, RZ, 0, 0 ;  /* 0x00000000ff0e7435 */ /* 0x001fe200000001ff */
[----:B-1----:R-:W-:Y:S01]  /*3040*/  MOV R17, R13 ;  /* 0x0000000d00117202 */ /* 0x002fe20000000f00 */
[----:B------:R-:W-:Y:S01]  /*3050*/  IMAD.MOV.U32 R16, RZ, RZ, R6 ;  /* 0x000000ffff107224 */ /* 0x000fe200078e0006 */
[----:B------:R-:W-:Y:S01]  /*3060*/  MOV R2, 0x30a0 ;  /* 0x000030a000027802 */ /* 0x000fe20000000f00 */
[----:B------:R-:W-:Y:S02]  /*3070*/  IMAD.MOV.U32 R15, RZ, RZ, 0x1 ;  /* 0x00000001ff0f7424 */ /* 0x000fe400078e00ff */
[----:B------:R-:W-:Y:S02]  /*3080*/  IMAD.MOV.U32 R13, RZ, RZ, -0x1 ;  /* 0xffffffffff0d7424 */ /* 0x000fe400078e00ff */
[----:B------:R-:W-:Y:S05]  /*3090*/  CALL.REL.NOINC `($__internal_34_$__cuda_sm70_shflsync_up) ;  /* 0x000008c000007944 */ /* 0x000fea0003c00000 */
[----:B-1----:R-:W-:Y:S01]  /*30a0*/  FADD.FTZ R13, R6, R13 ;  /* 0x0000000d060d7221 */ /* 0x002fe20000010000 */
[C---:B------:R-:W-:Y:S01]  /*30b0*/  ISETP.NE.AND P0, PT, R11.reuse, RZ, PT ;  /* 0x000000ff0b00720c */ /* 0x040fe20003f05270 */
[----:B------:R-:W-:Y:S01]  /*30c0*/  FADD.FTZ R3, R10, R17 ;  /* 0x000000110a037221 */ /* 0x000fe20000010000 */
[----:B------:R-:W-:Y:S01]  /*30d0*/  ISETP.GE.AND P1, PT, R18, 0x1, PT ;  /* 0x000000011200780c */ /* 0x000fe20003f26270 */
[----:B------:R-:W-:Y:S01]  /*30e0*/  IMAD.IADD R12, R11, 0x1, R12 ;  /* 0x000000010b0c7824 */ /* 0x000fe200078e020c */
[----:B------:R-:W-:Y:S01]  /*30f0*/  FSEL R13, R13, R6, !P0 ;  /* 0x000000060d0d7208 */ /* 0x000fe20004000000 */
[----:B0-----:R-:W-:Y:S01]  /*3100*/  IMAD.MOV.U32 R14, RZ, RZ, RZ ;  /* 0x000000ffff0e7224 */ /* 0x001fe200078e00ff */
[----:B------:R-:W-:-:S02]  /*3110*/  FSEL R3, R3, R10, !P0 ;  /* 0x0000000a03037208 */ /* 0x000fc40004000000 */
[----:B------:R-:W-:Y:S02]  /*3120*/  SEL R17, R11, R12, !P1 ;  /* 0x0000000c0b117207 */ /* 0x000fe40004800000 */
[----:B------:R-:W-:Y:S01]  /*3130*/  FSEL R12, R6, R13, !P1 ;  /* 0x0000000d060c7208 */ /* 0x000fe20004800000 */
[----:B------:R-:W-:Y:S01]  /*3140*/  IMAD.MOV.U32 R13, RZ, RZ, -0x1 ;  /* 0xffffffffff0d7424 */ /* 0x000fe200078e00ff */
[----:B------:R-:W-:Y:S02]  /*3150*/  FSEL R11, R10, R3, !P1 ;  /* 0x000000030a0b7208 */ /* 0x000fe40004800000 */
[----:B------:R-:W-:Y:S02]  /*3160*/  MOV R15, 0x2 ;  /* 0x00000002000f7802 */ /* 0x000fe40000000f00 */
[----:B------:R-:W-:Y:S02]  /*3170*/  MOV R16, R17 ;  /* 0x0000001100107202 */ /* 0x000fe40000000f00 */
[----:B------:R-:W-:-:S02]  /*3180*/  MOV R2, 0x31a0 ;  /* 0x000031a000027802 */ /* 0x000fc40000000f00 */
[----:B------:R-:W-:Y:S05]  /*3190*/  CALL.REL.NOINC `($__internal_34_$__cuda_sm70_shflsync_up) ;  /* 0x000007c000007944 */ /* 0x000fea0003c00000 */
[----:B0-----:R-:W-:Y:S01]  /*31a0*/  HFMA2.MMA R15, -RZ, RZ, 0, 1.1920928955078125e-07 ;  /* 0x00000002ff0f7435 */ /* 0x001fe200000001ff */
[----:B-1----:R-:W-:Y:S01]  /*31b0*/  IMAD.MOV.U32 R6, RZ, RZ, R13 ;  /* 0x000000ffff067224 */ /* 0x002fe200078e000d */
[----:B------:R-:W-:Y:S01]  /*31c0*/  MOV R2, 0x3210 ;  /* 0x0000321000027802 */ /* 0x000fe20000000f00 */
[----:B------:R-:W-:-:S02]  /*31d0*/  IMAD.MOV.U32 R16, RZ, RZ, R11 ;  /* 0x000000ffff107224 */ /* 0x000fc400078e000b */
[----:B------:R-:W-:Y:S02]  /*31e0*/  IMAD.MOV.U32 R14, RZ, RZ, RZ ;  /* 0x000000ffff0e7224 */ /* 0x000fe400078e00ff */
[----:B------:R-:W-:Y:S02]  /*31f0*/  IMAD.MOV.U32 R13, RZ, RZ, -0x1 ;  /* 0xffffffffff0d7424 */ /* 0x000fe400078e00ff */
[----:B------:R-:W-:Y:S05]  /*3200*/  CALL.REL.NOINC `($__internal_34_$__cuda_sm70_shflsync_up) ;  /* 0x0000075000007944 */ /* 0x000fea0003c00000 */
[----:B0-----:R-:W-:Y:S01]  /*3210*/  HFMA2.MMA R14, -RZ, RZ, 0, 0 ;  /* 0x00000000ff0e7435 */ /* 0x001fe200000001ff */
[----:B-1----:R-:W-:Y:S01]  /*3220*/  MOV R10, R13 ;  /* 0x0000000d000a7202 */ /* 0x002fe20000000f00 */
[----:B------:R-:W-:Y:S01]  /*3230*/  IMAD.MOV.U32 R16, RZ, RZ, R12 ;  /* 0x000000ffff107224 */ /* 0x000fe200078e000c */
[----:B------:R-:W-:Y:S01]  /*3240*/  MOV R2, 0x3280 ;  /* 0x0000328000027802 */ /* 0x000fe20000000f00 */
[----:B------:R-:W-:Y:S02]  /*3250*/  IMAD.MOV.U32 R15, RZ, RZ, 0x2 ;  /* 0x00000002ff0f7424 */ /* 0x000fe400078e00ff */
[----:B------:R-:W-:Y:S02]  /*3260*/  IMAD.MOV.U32 R13, RZ, RZ, -0x1 ;  /* 0xffffffffff0d7424 */ /* 0x000fe400078e00ff */
[----:B------:R-:W-:Y:S05]  /*3270*/  CALL.REL.NOINC `($__internal_34_$__cuda_sm70_shflsync_up) ;  /* 0x000006e000007944 */ /* 0x000fea0003c00000 */
[----:B------:R-:W-:Y:S01]  /*3280*/  ISETP.GE.AND P1, PT, R18, 0x2, PT ;  /* 0x000000021200780c */ /* 0x000fe20003f26270 */
[----:B------:R-:W-:Y:S01]  /*3290*/  FADD.FTZ R2, R10, R11 ;  /* 0x0000000b0a027221 */ /* 0x000fe20000010000 */
[----:B------:R-:W-:Y:S01]  /*32a0*/  ISETP.NE.AND P0, PT, R17, RZ, PT ;  /* 0x000000ff1100720c */ /* 0x000fe20003f05270 */
[----:B-1----:R-:W-:Y:S01]  /*32b0*/  FADD.FTZ R3, R12, R13 ;  /* 0x0000000d0c037221 */ /* 0x002fe20000010000 */
[----:B0-----:R-:W-:Y:S01]  /*32c0*/  MOV R15, 0x4 ;  /* 0x00000004000f7802 */ /* 0x001fe20000000f00 */
[----:B------:R-:W-:-:S02]  /*32d0*/  IMAD.MOV.U32 R14, RZ, RZ, RZ ;  /* 0x000000ffff0e7224 */ /* 0x000fc400078e00ff */
[----:B------:R-:W-:-:S06]  /*32e0*/  IMAD.MOV.U32 R13, RZ, RZ, -0x1 ;  /* 0xffffffffff0d7424 */ /* 0x000fcc00078e00ff */
[----:B------:R-:W-:Y:S01]  /*32f0*/  @P1 IMAD.IADD R17, R6, 0x1, R17 ;  /* 0x0000000106111824 */ /* 0x000fe200078e0211 */
[----:B------:R-:W-:Y:S02]  /*3300*/  @P1 FSEL R11, R2, R11, !P0 ;  /* 0x0000000b020b1208 */ /* 0x000fe40004000000 */
[----:B------:R-:W-:Y:S02]  /*3310*/  @P1 FSEL R12, R3, R12, !P0 ;  /* 0x0000000c030c1208 */ /* 0x000fe40004000000 */
[----:B------:R-:W-:Y:S02]  /*3320*/  MOV R16, R17 ;  /* 0x0000001100107202 */ /* 0x000fe40000000f00 */
[----:B------:R-:W-:Y:S02]  /*3330*/  MOV R2, 0x3350 ;  /* 0x0000335000027802 */ /* 0x000fe40000000f00 */
[----:B------:R-:W-:Y:S05]  /*3340*/  CALL.REL.NOINC `($__internal_34_$__cuda_sm70_shflsync_up) ;  /* 0x0000061000007944 */ /* 0x000fea0003c00000 */
[----:B0-----:R-:W-:Y:S01]  /*3350*/  HFMA2.MMA R15, -RZ, RZ, 0, 2.384185791015625e-07 ;  /* 0x00000004ff0f7435 */ /* 0x001fe200000001ff */
        /* <DEDUP_REMOVED lines=26> */
[----:B0-----:R-:W-:Y:S01]  /*3500*/  HFMA2.MMA R14, -RZ, RZ, 0, 0 ;  /* 0x00000000ff0e7435 */ /* 0x001fe200000001ff */
[----:B-1----:R-:W-:Y:S01]  /*3510*/  IMAD.MOV.U32 R6, RZ, RZ, R13 ;  /* 0x000000ffff067224 */ /* 0x002fe200078e000d */
[----:B------:R-:W-:Y:S01]  /*3520*/  MOV R16, R11 ;  /* 0x0000000b00107202 */ /* 0x000fe20000000f00 */
[----:B------:R-:W-:Y:S01]  /*3530*/  IMAD.MOV.U32 R15, RZ, RZ, 0x8 ;  /* 0x00000008ff0f7424 */ /* 0x000fe200078e00ff */
[----:B------:R-:W-:Y:S01]  /*3540*/  MOV R2, 0x3570 ;  /* 0x0000357000027802 */ /* 0x000fe20000000f00 */
[----:B------:R-:W-:-:S02]  /*3550*/  IMAD.MOV.U32 R13, RZ, RZ, -0x1 ;  /* 0xffffffffff0d7424 */ /* 0x000fc400078e00ff */
[----:B------:R-:W-:Y:S05]  /*3560*/  CALL.REL.NOINC `($__internal_34_$__cuda_sm70_shflsync_up) ;  /* 0x000003f000007944 */ /* 0x000fea0003c00000 */
[----:B0-----:R-:W-:Y:S01]  /*3570*/  HFMA2.MMA R15, -RZ, RZ, 0, 4.76837158203125e-07 ;  /* 0x00000008ff0f7435 */ /* 0x001fe200000001ff */
[----:B-1----:R-:W-:Y:S01]  /*3580*/  MOV R10, R13 ;  /* 0x0000000d000a7202 */ /* 0x002fe20000000f00 */
[----:B------:R-:W-:Y:S01]  /*3590*/  IMAD.MOV.U32 R16, RZ, RZ, R12 ;  /* 0x000000ffff107224 */ /* 0x000fe200078e000c */
[----:B------:R-:W-:Y:S01]  /*35a0*/  MOV R13, 0xffffffff ;  /* 0xffffffff000d7802 */ /* 0x000fe20000000f00 */
[----:B------:R-:W-:Y:S01]  /*35b0*/  IMAD.MOV.U32 R14, RZ, RZ, RZ ;  /* 0x000000ffff0e7224 */ /* 0x000fe200078e00ff */
[----:B------:R-:W-:-:S02]  /*35c0*/  MOV R2, 0x35e0 ;  /* 0x000035e000027802 */ /* 0x000fc40000000f00 */
[----:B------:R-:W-:Y:S05]  /*35d0*/  CALL.REL.NOINC `($__internal_34_$__cuda_sm70_shflsync_up) ;  /* 0x0000038000007944 */ /* 0x000fea0003c00000 */
[----:B------:R-:W-:Y:S01]  /*35e0*/  ISETP.GE.AND P1, PT, R18, 0x8, PT ;  /* 0x000000081200780c */ /* 0x000fe20003f26270 */
[----:B------:R-:W-:Y:S01]  /*35f0*/  FADD.FTZ R2, R10, R11 ;  /* 0x0000000b0a027221 */ /* 0x000fe20000010000 */
[----:B------:R-:W-:Y:S01]  /*3600*/  ISETP.NE.AND P0, PT, R17, RZ, PT ;  /* 0x000000ff1100720c */ /* 0x000fe20003f05270 */
[----:B-1----:R-:W-:Y:S01]  /*3610*/  FADD.FTZ R3, R12, R13 ;  /* 0x0000000d0c037221 */ /* 0x002fe20000010000 */
        /* <DEDUP_REMOVED lines=8> */
[----:B------:R-:W-:Y:S05]  /*36a0*/  CALL.REL.NOINC `($__internal_34_$__cuda_sm70_shflsync_up) ;  /* 0x000002b000007944 */ /* 0x000fea0003c00000 */
[----:B0-----:R-:W-:Y:S01]  /*36b0*/  HFMA2.MMA R15, -RZ, RZ, 0, 9.5367431640625e-07 ;  /* 0x00000010ff0f7435 */ /* 0x001fe200000001ff */
[----:B-1----:R-:W-:Y:S01]  /*36c0*/  MOV R6, R13 ;  /* 0x0000000d00067202 */ /* 0x002fe20000000f00 */
[----:B------:R-:W-:Y:S01]  /*36d0*/  IMAD.MOV.U32 R16, RZ, RZ, R11 ;  /* 0x000000ffff107224 */ /* 0x000fe200078e000b */
[----:B------:R-:W-:Y:S01]  /*36e0*/  MOV R13, 0xffffffff ;  /* 0xffffffff000d7802 */ /* 0x000fe20000000f00 */
[----:B------:R-:W-:Y:S01]  /*36f0*/  IMAD.MOV.U32 R14, RZ, RZ, RZ ;  /* 0x000000ffff0e7224 */ /* 0x000fe200078e00ff */
[----:B------:R-:W-:-:S02]  /*3700*/  MOV R2, 0x3720 ;  /* 0x0000372000027802 */ /* 0x000fc40000000f00 */
        /* <DEDUP_REMOVED lines=8> */
[----:B------:R-:W-:Y:S01]  /*3790*/  ISETP.GE.AND P1, PT, R18, 0x10, PT ;  /* 0x000000101200780c */ /* 0x000fe20003f26270 */
[----:B-1----:R-:W-:Y:S01]  /*37a0*/  FADD.FTZ R3, R12, R13 ;  /* 0x0000000d0c037221 */ /* 0x002fe20000010000 */
[----:B------:R-:W-:Y:S01]  /*37b0*/  ISETP.NE.AND P0, PT, R17, RZ, PT ;  /* 0x000000ff1100720c */ /* 0x000fe20003f05270 */
[----:B------:R-:W-:Y:S01]  /*37c0*/  FADD.FTZ R10, R10, R11 ;  /* 0x0000000b0a0a7221 */ /* 0x000fe20000010000 */
[----:B0-----:R-:W-:Y:S01]  /*37d0*/  MOV R14, RZ ;  /* 0x000000ff000e7202 */ /* 0x001fe20000000f00 */
[----:B------:R-:W-:Y:S01]  /*37e0*/  IMAD.MOV.U32 R15, RZ, RZ, 0x1 ;  /* 0x00000001ff0f7424 */ /* 0x000fe200078e00ff */
[----:B------:R-:W-:Y:S01]  /*37f0*/  MOV R2, 0x3860 ;  /* 0x0000386000027802 */ /* 0x000fe20000000f00 */
[----:B------:R-:W-:-:S06]  /*3800*/  IMAD.MOV.U32 R13, RZ, RZ, -0x1 ;  /* 0xffffffffff0d7424 */ /* 0x000fcc00078e00ff */
[----:B------:R-:W-:Y:S02]  /*3810*/  @P1 IADD3 R17, R6, R17, RZ ;  /* 0x0000001106111210 */ /* 0x000fe40007ffe0ff */
[----:B------:R-:W-:Y:S02]  /*3820*/  @P1 FSEL R12, R3, R12, !P0 ;  /* 0x0000000c030c1208 */ /* 0x000fe40004000000 */
[----:B------:R-:W-:Y:S02]  /*3830*/  @P1 FSEL R11, R10, R11, !P0 ;  /* 0x0000000b0a0b1208 */ /* 0x000fe40004000000 */
[----:B------:R-:W-:Y:S02]  /*3840*/  MOV R16, R17 ;  /* 0x0000001100107202 */ /* 0x000fe40000000f00 */
        /* <DEDUP_REMOVED lines=8> */
[----:B0-----:R-:W-:Y:S01]  /*38d0*/  HFMA2.MMA R15, -RZ, RZ, 0, 5.9604644775390625e-08 ;  /* 0x00000001ff0f7435 */ /* 0x001fe200000001ff */
[----:B-1----:R-:W-:Y:S01]  /*38e0*/  MOV R10, R13 ;  /* 0x0000000d000a7202 */ /* 0x002fe20000000f00 */
[----:B------:R-:W-:Y:S01]  /*38f0*/  IMAD.MOV.U32 R16, RZ, RZ, R12 ;  /* 0x000000ffff107224 */ /* 0x000fe200078e000c */
[----:B------:R-:W-:Y:S01]  /*3900*/  MOV R13, 0xffffffff ;  /* 0xffffffff000d7802 */ /* 0x000fe20000000f00 */
[----:B------:R-:W-:Y:S01]  /*3910*/  IMAD.MOV.U32 R14, RZ, RZ, RZ ;  /* 0x000000ffff0e7224 */ /* 0x000fe200078e00ff */
[----:B------:R-:W-:-:S02]  /*3920*/  MOV R2, 0x3940 ;  /* 0x0000394000027802 */ /* 0x000fc40000000f00 */
[----:B------:R-:W-:Y:S05]  /*3930*/  CALL.REL.NOINC `($__internal_34_$__cuda_sm70_shflsync_up) ;  /* 0x0000002000007944 */ /* 0x000fea0003c00000 */
[----:B-1----:R-:W-:Y:S01]  /*3940*/  IMAD.MOV.U32 R21, RZ, RZ, R13 ;  /* 0x000000ffff157224 */ /* 0x002fe200078e000d */
[----:B0-----:R-:W-:Y:S05]  /*3950*/  BRA `(.L_x_1766) ;  /* 0xffffee6000007947 */ /* 0x001fea000383ffff */
        .weak           $__internal_34_$__cuda_sm70_shflsync_up
        .type           $__internal_34_$__cuda_sm70_shflsync_up,@function
        .size           $__internal_34_$__cuda_sm70_shflsync_up,(.L_x_3117 - $__internal_34_$__cuda_sm70_shflsync_up)
$__internal_34_$__cuda_sm70_shflsync_up:
[----:B------:R-:W-:Y:S01]  /*3960*/  HFMA2.MMA R3, -RZ, RZ, 0, 0 ;  /* 0x00000000ff037435 */ /* 0x000fe200000001ff */
[----:B------:R-:W-:Y:S04]  /*3970*/  WARPSYNC R13 ;  /* 0x0000000d00007348 */ /* 0x000fe80003800000 */
[----:B------:R0:W1:Y:S01]  /*3980*/  SHFL.UP PT, R13, R16, R15, R14 ;  /* 0x0400000f100d7389 */ /* 0x00006200000e000e */
[----:B------:R-:W-:Y:S05]  /*3990*/  RET.REL.NODEC R2 `(_Z30group_norm_nhwc_bwd_sum_kernelI11Bf16IOFp32WLi192EEv26Group_norm_nhwc_bwd_params) ;  /* 0xffffc66002007950 */ /* 0x000fea0003c3ffff */
.L_x_1767:
        /* <DEDUP_REMOVED lines=14> */
.L_x_3117:


//--------------------- .text._Z30group_norm_nhwc_bwd_sum_kernelI11Bf16IOFp32WLi448EEv26Group_norm_nhwc_bwd_params --------------------------
	.section	.text._Z30group_norm_nhwc_bwd_sum_kernelI11Bf16IOFp32WLi448EEv26Group_norm_nhwc_bwd_params,"ax",@progbits
	.sectioninfo	@"SHI_REGISTERS=32"
	.align	128
        .global         _Z30group_norm_nhwc_bwd_sum_kernelI11Bf16IOFp32WLi448EEv26Group_norm_nhwc_bwd_params
        .type           _Z30group_norm_nhwc_bwd_sum_kernelI11Bf16IOFp32WLi448EEv26Group_norm_nhwc_bwd_params,@function
        .size           _Z30group_norm_nhwc_bwd_sum_kernelI11Bf16IOFp32WLi448EEv26Group_norm_nhwc_bwd_params,(.L_x_3118 - _Z30group_norm_nhwc_bwd_sum_kernelI11Bf16IOFp32WLi448EEv26Group_norm_nhwc_bwd_params)
        .other          _Z30group_norm_nhwc_bwd_sum_kernelI11Bf16IOFp32WLi448EEv26Group_norm_nhwc_bwd_params,@"STO_CUDA_ENTRY STV_DEFAULT"
_Z30group_norm_nhwc_bwd_sum_kernelI11Bf16IOFp32WLi448EEv26Group_norm_nhwc_bwd_params:
.text._Z30group_norm_nhwc_bwd_sum_kernelI11Bf16IOFp32WLi448EEv26Group_norm_nhwc_bwd_params:
        /* <DEDUP_REMOVED lines=90> */
.L_x_1769:
[----:B------:R-:W-:Y:S05]  /*05a0*/  BSYNC B0 ;  /* 0x0000000000007941 */ /* 0x000fea0003800000 */
.L_x_1768:
        /* <DEDUP_REMOVED lines=82> */
.L_x_1772:
[----:B------:R-:W-:Y:S05]  /*0ad0*/  @!P2 BRA `(.L_x_1770) ;  /* 0x000016300000a947 */ /* 0x000fea0003800000 */
[----:B------:R-:W-:-:S04]  /*0ae0*/  IADD3 R3, R20, 0x1, RZ ;  /* 0x0000000114037810 */ /* 0x000fc80007ffe0ff */
[----:B------:R-:W-:Y:S02]  /*0af0*/  SHF.R.S32.HI R20, RZ, 0x1f, R3 ;  /* 0x0000001fff147819 */ /* 0x000fe40000011403 */
.L_x_1773:
        /* <DEDUP_REMOVED lines=124> */
.L_x_1771:
        /* <DEDUP_REMOVED lines=8> */
.L_x_1775:
        /* <DEDUP_REMOVED lines=45> */
.L_x_1774:
[----:B------:R-:W-:-:S13]  /*1610*/  ISETP.GE.U32.AND P0, PT, R28, 0x3, PT ;  /* 0x000000031c00780c */ /* 0x000fda0003f06070 */
[----:B------:R-:W-:Y:S05]  /*1620*/  @!P0 BRA `(.L_x_1770) ;  /* 0x00000ae000008947 */ /* 0x000fea0003800000 */
[----:B------:R-:W-:Y:S02]  /*1630*/  ISETP.GE.U32.AND P0, PT, R10, c[0x0][0x1d8], PT ;  /* 0x000076000a007a0c */ /* 0x000fe40003f06070 */
[----:B------:R-:W-:Y:S02]  /*1640*/  SHF.R.S32.HI R4, RZ, 0x1f, R20 ;  /* 0x0000001fff047819 */ /* 0x000fe40000011414 */
[----:B------:R-:W-:Y:S02]  /*1650*/  ISETP.GE.AND.EX P0, PT, R11, c[0x0][0x1dc], PT, P0 ;  /* 0x000077000b007a0c */ /* 0x000fe40003f06300 */
[----:B------:R-:W-:-:S11]  /*1660*/  MOV R10, R20 ;  /* 0x00000014000a7202 */ /* 0x000fd60000000f00 */
.L_x_1776:
        /* <DEDUP_REMOVED lines=170> */
.L_x_1770:
        /* <DEDUP_REMOVED lines=24> */
[----:B-1----:R-:W-:Y:S01]  /*2290*/  LDS R24, [R3+0x38] ;  /* 0x0000380003187984 */ /* 0x002fe20000000800 */
[----:B0-----:R-:W-:-:S03]  /*22a0*/  ISETP.NE.AND P0, PT, R25, RZ, PT ;  /* 0x000000ff1900720c */ /* 0x001fc60003f05270 */
[----:B------:R-:W0:Y:S01]  /*22b0*/  LDS R14, [R3+0x30] ;  /* 0x00003000030e7984 */ /* 0x000e220000000800 */
[----:B--2---:R-:W-:-:S03]  /*22c0*/  ISETP.NE.AND P1, PT, R15, RZ, PT ;  /* 0x000000ff0f00720c */ /* 0x004fc60003f25270 */
[----:B------:R-:W1:Y:S01]  /*22d0*/  LDS R19, [R3+0x4c] ;  /* 0x00004c0003137984 */ /* 0x000e620000000800 */
[----:B---3--:R-:W-:-:S03]  /*22e0*/  IADD3 R25, R15, R25, R12 ;  /* 0x000000190f197210 */ /* 0x008fc60007ffe00c */
[----:B------:R-:W2:Y:S04]  /*22f0*/  LDS R23, [R3+0x3c] ;  /* 0x00003c0003177984 */ /* 0x000ea80000000800 */
[----:B------:R-:W3:Y:S01]  /*2300*/  LDS R18, [R3+0x58] ;  /* 0x0000580003127984 */ /* 0x000ee20000000800 */
[----:B----4-:R-:W-:-:S03]  /*2310*/  @!P0 FADD.FTZ R6, R6, R13 ;  /* 0x0000000d06068221 */ /* 0x010fc60000010000 */
[----:B------:R-:W4:Y:S04]  /*2320*/  LDS R21, [R3+0x44] ;  /* 0x0000440003157984 */ /* 0x000f280000000800 */
[----:B------:R-:W4:Y:S01]  /*2330*/  LDS R16, [R3+0x48] ;  /* 0x0000480003107984 */ /* 0x000f220000000800 */
[----:B------:R-:W-:-:S03]  /*2340*/  @!P0 FADD.FTZ R27, R27, R10 ;  /* 0x0000000a1b1b8221 */ /* 0x000fc60000010000 */
[----:B------:R-:W4:Y:S01]  /*2350*/  LDS R15, [R3+0x64] ;  /* 0x00006400030f7984 */ /* 0x000f220000000800 */
[----:B------:R-:W-:-:S03]  /*2360*/  @!P1 FADD.FTZ R11, R6, R11 ;  /* 0x0000000b060b9221 */ /* 0x000fc60000010000 */
[----:B------:R-:W4:Y:S01]  /*2370*/  LDS R20, [R3+0x50] ;  /* 0x0000500003147984 */ /* 0x000f220000000800 */
[----:B------:R-:W-:-:S03]  /*2380*/  ISETP.NE.AND P2, PT, R4, RZ, PT ;  /* 0x000000ff0400720c */ /* 0x000fc60003f45270 */
[----:B------:R-:W4:Y:S01]  /*2390*/  LDS R17, [R3+0x54] ;  /* 0x0000540003117984 */ /* 0x000f220000000800 */
[C---:B------:R-:W-:Y:S02]  /*23a0*/  ISETP.NE.AND P0, PT, R5.reuse, RZ, PT ;  /* 0x000000ff0500720c */ /* 0x040fe40003f05270 */
[----:B------:R-:W-:Y:S01]  /*23b0*/  IADD3 R25, R5, R25, R4 ;  /* 0x0000001905197210 */ /* 0x000fe20007ffe004 */
[----:B------:R-:W4:Y:S04]  /*23c0*/  LDS R13, [R3+0x5c] ;  /* 0x00005c00030d7984 */ /* 0x000f280000000800 */
[----:B------:R-:W4:Y:S01]  /*23d0*/  LDS R10, [R3+0x60] ;  /* 0x00006000030a7984 */ /* 0x000f220000000800 */
[----:B0-----:R-:W-:Y:S02]  /*23e0*/  @!P1 FADD.FTZ R14, R27, R14 ;  /* 0x0000000e1b0e9221 */ /* 0x001fe40000010000 */
[----:B------:R-:W-:Y:S01]  /*23f0*/  @!P2 FADD.FTZ R24, R11, R24 ;  /* 0x000000180b18a221 */ /* 0x000fe20000010000 */
[----:B------:R-:W0:Y:S01]  /*2400*/  LDS R6, [R3+0x68] ;  /* 0x0000680003067984 */ /* 0x000e220000000800 */
[----:B-1----:R-:W-:-:S03]  /*2410*/  ISETP.NE.AND P1, PT, R19, RZ, PT ;  /* 0x000000ff1300720c */ /* 0x002fc60003f25270 */
[----:B------:R-:W1:Y:S01]  /*2420*/  LDS R12, [R3+0x70] ;  /* 0x00007000030c7984 */ /* 0x000e620000000800 */
[----:B--2---:R-:W-:-:S03]  /*2430*/  @!P2 FADD.FTZ R23, R14, R23 ;  /* 0x000000170e17a221 */ /* 0x004fc60000010000 */
[----:B------:R-:W2:Y:S01]  /*2440*/  LDS R11, [R3+0x6c] ;  /* 0x00006c00030b7984 */ /* 0x000ea20000000800 */
[C---:B---3--:R-:W-:Y:S02]  /*2450*/  ISETP.NE.AND P2, PT, R18.reuse, RZ, PT ;  /* 0x000000ff1200720c */ /* 0x048fe40003f45270 */
[----:B------:R-:W-:Y:S01]  /*2460*/  IADD3 R25, R18, R25, R19 ;  /* 0x0000001912197210 */ /* 0x000fe20007ffe013 */
[----:B------:R-:W3:Y:S01]  /*2470*/  LDS R5, [R3+0x74] ;  /* 0x0000740003057984 */ /* 0x000ee20000000800 */
[----:B----4-:R-:W-:Y:S02]  /*2480*/  @!P0 FADD.FTZ R21, R24, R21 ;  /* 0x0000001518158221 */ /* 0x010fe40000010000 */
[----:B------:R-:W-:Y:S01]  /*2490*/  @!P0 FADD.FTZ R16, R23, R16 ;  /* 0x0000001017108221 */ /* 0x000fe20000010000 */
[----:B------:R-:W4:Y:S01]  /*24a0*/  LDS R14, [R3+0x7c] ;  /* 0x00007c00030e7984 */ /* 0x000f220000000800 */
[----:B------:R-:W-:-:S03]  /*24b0*/  ISETP.NE.AND P0, PT, R15, RZ, PT ;  /* 0x000000ff0f00720c */ /* 0x000fc60003f05270 */
[----:B------:R-:W4:Y:S01]  /*24c0*/  LDS R4, [R3+0x78] ;  /* 0x0000780003047984 */ /* 0x000f220000000800 */
[----:B------:R-:W-:-:S03]  /*24d0*/  @!P1 FADD.FTZ R20, R21, R20 ;  /* 0x0000001415149221 */ /* 0x000fc60000010000 */
[----:B------:R-:W-:Y:S01]  /*24e0*/  LDS R18, [R3+0x80] ;  /* 0x0000800003127984 */ /* 0x000fe20000000800 */
[----:B------:R-:W-:-:S03]  /*24f0*/  @!P1 FADD.FTZ R17, R16, R17 ;  /* 0x0000001110119221 */ /* 0x000fc60000010000 */
[----:B------:R-:W4:Y:S01]  /*2500*/  LDS R21, [R3+0x88] ;  /* 0x0000880003157984 */ /* 0x000f220000000800 */
[----:B------:R-:W-:-:S03]  /*2510*/  @!P2 FADD.FTZ R13, R20, R13 ;  /* 0x0000000d140da221 */ /* 0x000fc60000010000 */
[----:B------:R-:W4:Y:S01]  /*2520*/  LDS R16, [R3+0x94] ;  /* 0x0000940003107984 */ /* 0x000f220000000800 */
[----:B------:R-:W-:-:S03]  /*2530*/  @!P2 FADD.FTZ R10, R17, R10 ;  /* 0x0000000a110aa221 */ /* 0x000fc60000010000 */
[----:B------:R-:W-:Y:S01]  /*2540*/  LDS R19, [R3+0xac] ;  /* 0x0000ac0003137984 */ /* 0x000fe20000000800 */
[----:B0-----:R-:W-:-:S03]  /*2550*/  @!P0 FADD.FTZ R6, R13, R6 ;  /* 0x000000060d068221 */ /* 0x001fc60000010000 */
[----:B------:R-:W0:Y:S01]  /*2560*/  LDS R17, [R3+0xa0] ;  /* 0x0000a00003117984 */ /* 0x000e220000000800 */
[----:B-1----:R-:W-:-:S03]  /*2570*/  ISETP.NE.AND P1, PT, R12, RZ, PT ;  /* 0x000000ff0c00720c */ /* 0x002fc60003f25270 */
[----:B------:R-:W1:Y:S01]  /*2580*/  LDS R13, [R3+0x84] ;  /* 0x00008400030d7984 */ /* 0x000e620000000800 */
[----:B------:R-:W-:Y:S01]  /*2590*/  IADD3 R27, R12, R25, R15 ;  /* 0x000000190c1b7210 */ /* 0x000fe20007ffe00f */
[----:B--2---:R-:W-:Y:S02]  /*25a0*/  @!P0 FADD.FTZ R11, R10, R11 ;  /* 0x0000000b0a0b8221 */ /* 0x004fe40000010000 */
[----:B------:R-:W2:Y:S04]  /*25b0*/  LDS R23, [R3+0x8c] ;  /* 0x00008c0003177984 */ /* 0x000ea80000000800 */
[----:B------:R-:W2:Y:S04]  /*25c0*/  LDS R20, [R3+0x90] ;  /* 0x0000900003147984 */ /* 0x000ea80000000800 */
[----:B------:R-:W2:Y:S01]  /*25d0*/  LDS R24, [R3+0x98] ;  /* 0x0000980003187984 */ /* 0x000ea20000000800 */
[----:B---3--:R-:W-:Y:S01]  /*25e0*/  @!P1 FADD.FTZ R5, R6, R5 ;  /* 0x0000000506059221 */ /* 0x008fe20000010000 */
[----:B----4-:R-:W-:-:S02]  /*25f0*/  ISETP.NE.AND P0, PT, R14, RZ, PT ;  /* 0x000000ff0e00720c */ /* 0x010fc40003f05270 */
[----:B------:R-:W3:Y:S01]  /*2600*/  LDS R12, [R3+0x9c] ;  /* 0x00009c00030c7984 */ /* 0x000ee20000000800 */
[----:B------:R-:W-:-:S03]  /*2610*/  @!P1 FADD.FTZ R4, R11, R4 ;  /* 0x000000040b049221 */ /* 0x000fc60000010000 */
[----:B------:R-:W4:Y:S04]  /*2620*/  LDS R25, [R3+0xa4] ;  /* 0x0000a40003197984 */ /* 0x000f280000000800 */
[----:B------:R-:W4:Y:S01]  /*2630*/  LDS R15, [R3+0xa8] ;  /* 0x0000a800030f7984 */ /* 0x000f220000000800 */
[----:B------:R-:W-:Y:S02]  /*2640*/  ISETP.NE.AND P1, PT, R21, RZ, PT ;  /* 0x000000ff1500720c */ /* 0x000fe40003f25270 */
[----:B------:R-:W-:Y:S01]  /*2650*/  @!P0 FADD.FTZ R18, R5, R18 ;  /* 0x0000001205128221 */ /* 0x000fe20000010000 */
[----:B------:R-:W4:Y:S01]  /*2660*/  LDS R10, [R3+0xb0] ;  /* 0x0000b000030a7984 */ /* 0x000f220000000800 */
[----:B------:R-:W-:Y:S02]  /*2670*/  ISETP.NE.AND P2, PT, R16, RZ, PT ;  /* 0x000000ff1000720c */ /* 0x000fe40003f45270 */
[----:B------:R-:W-:Y:S01]  /*2680*/  IADD3 R27, R21, R27, R14 ;  /* 0x0000001b151b7210 */ /* 0x000fe20007ffe00e */
[----:B------:R-:W4:Y:S01]  /*2690*/  LDS R6, [R3+0xb4] ;  /* 0x0000b40003067984 */ /* 0x000f220000000800 */
[----:B0-----:R-:W-:-:S02]  /*26a0*/  ISETP.NE.AND P3, PT, R17, RZ, PT ;  /* 0x000000ff1100720c */ /* 0x001fc40003f65270 */
[----:B------:R-:W-:Y:S01]  /*26b0*/  IADD3 R16, R17, R27, R16 ;  /* 0x0000001b11107210 */ /* 0x000fe20007ffe010 */
[----:B-1----:R-:W-:Y:S01]  /*26c0*/  @!P0 FADD.FTZ R13, R4, R13 ;  /* 0x0000000d040d8221 */ /* 0x002fe20000010000 */
[----:B------:R-:W-:Y:S02]  /*26d0*/  ISETP.NE.AND P0, PT, R19, RZ, PT ;  /* 0x000000ff1300720c */ /* 0x000fe40003f05270 */
[----:B------:R-:W-:Y:S01]  /*26e0*/  IADD3 R19, R16, R19, RZ ;  /* 0x0000001310137210 */ /* 0x000fe20007ffe0ff */
[----:B--2---:R-:W-:Y:S02]  /*26f0*/  @!P1 FADD.FTZ R23, R18, R23 ;  /* 0x0000001712179221 */ /* 0x004fe40000010000 */
[----:B------:R-:W-:Y:S02]  /*2700*/  @!P1 FADD.FTZ R20, R13, R20 ;  /* 0x000000140d149221 */ /* 0x000fe40000010000 */
[----:B------:R-:W-:Y:S02]  /*2710*/  @!P2 FADD.FTZ R24, R23, R24 ;  /* 0x000000181718a221 */ /* 0x000fe40000010000 */
[----:B---3--:R-:W-:-:S02]  /*2720*/  @!P2 FADD.FTZ R12, R20, R12 ;  /* 0x0000000c140ca221 */ /* 0x008fc40000010000 */
[----:B----4-:R-:W-:Y:S02]  /*2730*/  @!P3 FADD.FTZ R25, R24, R25 ;  /* 0x000000191819b221 */ /* 0x010fe40000010000 */
[----:B------:R-:W-:Y:S02]  /*2740*/  @!P3 FADD.FTZ R15, R12, R15 ;  /* 0x0000000f0c0fb221 */ /* 0x000fe40000010000 */
[----:B------:R-:W-:Y:S02]  /*2750*/  @!P0 FADD.FTZ R10, R25, R10 ;  /* 0x0000000a190a8221 */ /* 0x000fe40000010000 */
[----:B------:R-:W-:Y:S01]  /*2760*/  @!P0 FADD.FTZ R6, R15, R6 ;  /* 0x000000060f068221 */ /* 0x000fe20000010000 */
[----:B------:R-:W-:Y:S05]  /*2770*/  BRA.DIV ~URZ, `(.L_x_1779) ;  /* 0x000010227f007947 */ /* 0x000fea000b800000 */
[----:B------:R0:W1:Y:S02]  /*2780*/  SHFL.UP PT, R12, R19, 0x1, RZ ;  /* 0x04200000130c7989 */ /* 0x00006400000e00ff */
.L_x_1783:
        /* <DEDUP_REMOVED lines=55> */
[----:B------:R-:W3:Y:S02]  /*2b00*/  SHFL.UP PT, R5, R5, 0x1, RZ ;  /* 0x0420000005057989 */ /* 0x000ee400000e00ff */
.L_x_1784:
[----:B0-----:R-:W0:Y:S01]  /*2b10*/  LDS R19, [R3+0x10] ;  /* 0x0000100003137984 */ /* 0x001e220000000800 */
[----:B------:R-:W-:Y:S02]  /*2b20*/  ISETP.NE.AND P1, PT, R0, RZ, PT ;  /* 0x000000ff0000720c */ /* 0x000fe40003f25270 */
[----:B------:R-:W-:Y:S01]  /*2b30*/  PLOP3.LUT P0, PT, PT, PT, PT, 0x80, 0x0 ;  /* 0x000000000000781c */ /* 0x000fe20003f0f070 */
[----:B------:R-:W4:Y:S04]  /*2b40*/  LDS R4, [R3+0x1c] ;  /* 0x00001c0003047984 */ /* 0x000f280000000800 */
[----:B------:R-:W5:Y:S04]  /*2b50*/  LDS R10, [R3+0x28] ;  /* 0x00002800030a7984 */ /* 0x000f680000000800 */
[----:B------:R-:W3:Y:S04]  /*2b60*/  LDS R12, [R3+0x34] ;  /* 0x00003400030c7984 */ /* 0x000ee80000000800 */
[----:B------:R-:W2:Y:S04]  /*2b70*/  LDS R16, [R3+0x40] ;  /* 0x0000400003107984 */ /* 0x000ea80000000800 */
[----:B------:R-:W1:Y:S04]  /*2b80*/  LDS R17, [R3+0x4c] ;  /* 0x00004c0003117984 */ /* 0x000e680000000800 */
[----:B------:R-:W1:Y:S04]  /*2b90*/  LDS R18, [R3+0x18] ;  /* 0x0000180003127984 */ /* 0x000e680000000800 */
[----:B------:R-:W1:Y:S04]  /*2ba0*/  LDS R20, [R3+0x14] ;  /* 0x0000140003147984 */ /* 0x000e680000000800 */
[----:B------:R-:W1:Y:S04]  /*2bb0*/  LDS R0, [R3+0x58] ;  /* 0x0000580003007984 */ /* 0x000e680000000800 */
[----:B------:R-:W1:Y:S01]  /*2bc0*/  LDS R14, [R3+0x64] ;  /* 0x00006400030e7984 */ /* 0x000e620000000800 */
[----:B0-----:R-:W-:-:S03]  /*2bd0*/  @P1 ISETP.NE.AND P2, PT, R19, RZ, PT ;  /* 0x000000ff1300120c */ /* 0x001fc60003f45270 */
[----:B------:R-:W0:Y:S01]  /*2be0*/  LDS R15, [R3+0x20] ;  /* 0x00002000030f7984 */ /* 0x000e220000000800 */
[----:B--2---:R-:W-:Y:S02]  /*2bf0*/  @P1 IADD3 R19, R19, R6, RZ ;  /* 0x0000000613131210 */ /* 0x004fe40007ffe0ff */
[----:B------:R-:W-:Y:S01]  /*2c00*/  @P1 PLOP3.LUT P0, PT, P2, PT, PT, 0x80, 0x0 ;  /* 0x000000000000181c */ /* 0x000fe2000170f070 */
[----:B------:R-:W2:Y:S01]  /*2c10*/  LDS R11, [R3+0x24] ;  /* 0x00002400030b7984 */ /* 0x000ea20000000800 */
[C---:B----4-:R-:W-:Y:S01]  /*2c20*/  ISETP.NE.AND P6, PT, R4.reuse, RZ, PT ;  /* 0x000000ff0400720c */ /* 0x050fe20003fc5270 */
[----:B------:R-:W-:Y:S01]  /*2c30*/  IMAD.IADD R6, R4, 0x1, R19 ;  /* 0x0000000104067824 */ /* 0x000fe200078e0213 */
[C---:B-----5:R-:W-:Y:S01]  /*2c40*/  ISETP.NE.AND P5, PT, R10.reuse, RZ, PT ;  /* 0x000000ff0a00720c */ /* 0x060fe20003fa5270 */
[----:B------:R-:W-:Y:S02]  /*2c50*/  STS [R3+0x10], R19 ;  /* 0x0000101303007388 */ /* 0x000fe40000000800 */
[----:B------:R-:W-:Y:S01]  /*2c60*/  IMAD.IADD R21, R10, 0x1, R6 ;  /* 0x000000010a157824 */ /* 0x000fe200078e0206 */
[C---:B---3--:R-:W-:Y:S01]  /*2c70*/  ISETP.NE.AND P4, PT, R12.reuse, RZ, PT ;  /* 0x000000ff0c00720c */ /* 0x048fe20003f85270 */
[----:B------:R-:W3:Y:S03]  /*2c80*/  LDS R19, [R3+0x70] ;  /* 0x0000700003137984 */ /* 0x000ee60000000800 */
[----:B------:R-:W-:Y:S01]  /*2c90*/  IADD3 R4, R12, R21, RZ ;  /* 0x000000150c047210 */ /* 0x000fe20007ffe0ff */
[----:B------:R-:W-:Y:S01]  /*2ca0*/  LDS R23, [R3+0x7c] ;  /* 0x00007c0003177984 */ /* 0x000fe20000000800 */
[----:B------:R-:W-:-:S02]  /*2cb0*/  ISETP.NE.AND P3, PT, R16, RZ, PT ;  /* 0x000000ff1000720c */ /* 0x000fc40003f65270 */
[----:B-1----:R-:W-:Y:S01]  /*2cc0*/  ISETP.NE.AND P2, PT, R17, RZ, PT ;  /* 0x000000ff1100720c */ /* 0x002fe20003f45270 */
[----:B------:R-:W-:Y:S01]  /*2cd0*/  IMAD.IADD R10, R16, 0x1, R4 ;  /* 0x00000001100a7824 */ /* 0x000fe200078e0204 */
[----:B------:R-:W-:Y:S01]  /*2ce0*/  STS [R3+0x1c], R6 ;  /* 0x00001c0603007388 */ /* 0x000fe20000000800 */
[----:B------:R-:W-:-:S03]  /*2cf0*/  @!P0 FADD.FTZ R18, R18, R5 ;  /* 0x0000000512128221 */ /* 0x000fc60000010000 */
[----:B------:R-:W1:Y:S01]  /*2d00*/  LDS R12, [R3+0x2c] ;  /* 0x00002c00030c7984 */ /* 0x000e620000000800 */
[----:B------:R-:W-:Y:S02]  /*2d10*/  IMAD.IADD R17, R17, 0x1, R10 ;  /* 0x0000000111117824 */ /* 0x000fe400078e020a */
[----:B------:R-:W-:Y:S01]  /*2d20*/  @!P0 FADD.FTZ R20, R20, R13 ;  /* 0x0000000d14148221 */ /* 0x000fe20000010000 */
[----:B------:R-:W4:Y:S02]  /*2d30*/  LDS R6, [R3+0x30] ;  /* 0x0000300003067984 */ /* 0x000f240000000800 */
[C---:B------:R-:W-:Y:S02]  /*2d40*/  IADD3 R28, R0.reuse, R17, RZ ;  /* 0x00000011001c7210 */ /* 0x040fe40007ffe0ff */
[----:B------:R-:W-:Y:S01]  /*2d50*/  LDS R24, [R3+0x88] ;  /* 0x0000880003187984 */ /* 0x000fe20000000800 */
[----:B------:R-:W-:Y:S02]  /*2d60*/  ISETP.NE.AND P0, PT, R0, RZ, PT ;  /* 0x000000ff0000720c */ /* 0x000fe40003f05270 */
[C---:B------:R-:W-:Y:S01]  /*2d70*/  ISETP.NE.AND P1, PT, R14.reuse, RZ, PT ;  /* 0x000000ff0e00720c */ /* 0x040fe20003f25270 */
[----:B------:R-:W-:Y:S01]  /*2d80*/  STS [R3+0x40], R10 ;  /* 0x0000400a03007388 */ /* 0x000fe20000000800 */
[----:B------:R-:W-:-:S02]  /*2d90*/  IMAD.IADD R29, R14, 0x1, R28 ;  /* 0x000000010e1d7824 */ /* 0x000fc400078e021c */
[----:B0-----:R-:W-:Y:S01]  /*2da0*/  @!P6 FADD.FTZ R15, R15, R20 ;  /* 0x000000140f0fe221 */ /* 0x001fe20000010000 */
[----:B------:R-:W0:Y:S01]  /*2db0*/  LDS R10, [R3+0x38] ;  /* 0x00003800030a7984 */ /* 0x000e220000000800 */
[----:B--2---:R-:W-:-:S03]  /*2dc0*/  @!P6 FADD.FTZ R11, R11, R18 ;  /* 0x000000120b0be221 */ /* 0x004fc60000010000 */
[----:B------:R-:W2:Y:S04]  /*2dd0*/  LDS R5, [R3+0x3c] ;  /* 0x00003c0003057984 */ /* 0x000ea80000000800 */
[----:B------:R-:W-:Y:S01]  /*2de0*/  STS [R3+0x28], R21 ;  /* 0x0000281503007388 */ /* 0x000fe20000000800 */
[----:B---3--:R-:W-:-:S03]  /*2df0*/  ISETP.NE.AND P6, PT, R19, RZ, PT ;  /* 0x000000ff1300720c */ /* 0x008fc60003fc5270 */
[----:B------:R-:W-:Y:S04]  /*2e00*/  LDS R21, [R3+0x94] ;  /* 0x0000940003157984 */ /* 0x000fe80000000800 */
[----:B------:R-:W-:Y:S04]  /*2e10*/  STS [R3+0x34], R4 ;  /* 0x0000340403007388 */ /* 0x000fe80000000800 */
[----:B------:R-:W3:Y:S04]  /*2e20*/  LDS R4, [R3+0x44] ;  /* 0x0000440003047984 */ /* 0x000ee80000000800 */
[----:B------:R-:W5:Y:S01]  /*2e30*/  LDS R0, [R3+0x48] ;  /* 0x0000480003007984 */ /* 0x000f620000000800 */
[----:B-1----:R-:W-:-:S03]  /*2e40*/  @!P5 FADD.FTZ R12, R12, R15 ;  /* 0x0000000f0c0cd221 */ /* 0x002fc60000010000 */
[----:B------:R-:W-:Y:S01]  /*2e50*/  LDS R27, [R3+0xa0] ;  /* 0x0000a000031b7984 */ /* 0x000fe20000000800 */
[----:B----4-:R-:W-:Y:S01]  /*2e60*/  @!P5 FADD.FTZ R6, R6, R11 ;  /* 0x0000000b0606d221 */ /* 0x010fe20000010000 */
[----:B------:R-:W-:Y:S02]  /*2e70*/  ISETP.NE.AND P5, PT, R23, RZ, PT ;  /* 0x000000ff1700720c */ /* 0x000fe40003fa5270 */
[----:B------:R-:W1:Y:S04]  /*2e80*/  LDS R13, [R3+0x50] ;  /* 0x00005000030d7984 */ /* 0x000e680000000800 */
[----:B------:R-:W4:Y:S04]  /*2e90*/  LDS R14, [R3+0x54] ;  /* 0x00005400030e7984 */ /* 0x000f280000000800 */
[----:B------:R-:W-:Y:S01]  /*2ea0*/  STS [R3+0x4c], R17 ;  /* 0x00004c1103007388 */ /* 0x000fe20000000800 */
[----:B0-----:R-:W-:-:S03]  /*2eb0*/  @!P4 FADD.FTZ R10, R10, R12 ;  /* 0x0000000c0a0ac221 */ /* 0x001fc60000010000 */
[----:B------:R-:W0:Y:S01]  /*2ec0*/  LDS R16, [R3+0x5c] ;  /* 0x00005c0003107984 */ /* 0x000e220000000800 */
[----:B--2---:R-:W-:Y:S01]  /*2ed0*/  @!P4 FADD.FTZ R5, R5, R6 ;  /* 0x000000060505c221 */ /* 0x004fe20000010000 */
[----:B------:R-:W-:Y:S02]  /*2ee0*/  ISETP.NE.AND P4, PT, R24, RZ, PT ;  /* 0x000000ff1800720c */ /* 0x000fe40003f85270 */
[----:B------:R-:W-:Y:S04]  /*2ef0*/  LDS R25, [R3+0xac] ;  /* 0x0000ac0003197984 */ /* 0x000fe80000000800 */
[----:B------:R-:W2:Y:S04]  /*2f00*/  LDS R17, [R3+0x60] ;  /* 0x0000600003117984 */ /* 0x000ea80000000800 */
[----:B------:R5:W-:Y:S04]  /*2f10*/  STS [R3+0x58], R28 ;  /* 0x0000581c03007388 */ /* 0x000be80000000800 */
[----:B------:R1:W-:Y:S01]  /*2f20*/  STS [R3+0x18], R18 ;  /* 0x0000181203007388 */ /* 0x0003e20000000800 */
[----:B---3--:R-:W-:-:S03]  /*2f30*/  @!P3 FADD.FTZ R4, R4, R10 ;  /* 0x0000000a0404b221 */ /* 0x008fc60000010000 */
[----:B------:R3:W-:Y:S01]  /*2f40*/  STS [R3+0x14], R20 ;  /* 0x0000141403007388 */ /* 0x0007e20000000800 */
[----:B-----5:R-:W-:Y:S01]  /*2f50*/  @!P3 FADD.FTZ R0, R0, R5 ;  /* 0x000000050000b221 */ /* 0x020fe20000010000 */
[----:B------:R-:W-:Y:S01]  /*2f60*/  ISETP.NE.AND P3, PT, R21, RZ, PT ;  /* 0x000000ff1500720c */ /* 0x000fe20003f65270 */
[----:B------:R-:W-:Y:S01]  /*2f70*/  IMAD.IADD R28, R19, 0x1, R29 ;  /* 0x00000001131c7824 */ /* 0x000fe200078e021d */
[----:B------:R-:W-:Y:S04]  /*2f80*/  STS [R3+0x64], R29 ;  /* 0x0000641d03007388 */ /* 0x000fe80000000800 */
[----:B-1----:R-:W-:Y:S01]  /*2f90*/  IADD3 R18, R23, R28, RZ ;  /* 0x0000001c17127210 */ /* 0x002fe20007ffe0ff */
[----:B------:R-:W1:Y:S01]  /*2fa0*/  LDS R19, [R3+0x68] ;  /* 0x0000680003137984 */ /* 0x000e620000000800 */
[----:B------:R-:W-:-:S02]  /*2fb0*/  @!P2 FADD.FTZ R13, R13, R4 ;  /* 0x000000040d0da221 */ /* 0x000fc40000010000 */
[----:B----4-:R-:W-:Y:S01]  /*2fc0*/  @!P2 FADD.FTZ R14, R14, R0 ;  /* 0x000000000e0ea221 */ /* 0x010fe20000010000 */
[----:B------:R-:W-:Y:S01]  /*2fd0*/  STS [R3+0x7c], R18 ;  /* 0x00007c1203007388 */ /* 0x000fe20000000800 */
[----:B---3--:R-:W-:Y:S01]  /*2fe0*/  IMAD.IADD R20, R24, 0x1, R18 ;  /* 0x0000000118147824 */ /* 0x008fe200078e0212 */
[----:B------:R-:W-:Y:S02]  /*2ff0*/  ISETP.NE.AND P2, PT, R27, RZ, PT ;  /* 0x000000ff1b00720c */ /* 0x000fe40003f45270 */
[----:B------:R-:W3:Y:S01]  /*3000*/  LDS R18, [R3+0x6c] ;  /* 0x00006c0003127984 */ /* 0x000ee20000000800 */
[----:B------:R-:W-:Y:S02]  /*3010*/  IMAD.IADD R23, R21, 0x1, R20 ;  /* 0x0000000115177824 */ /* 0x000fe400078e0214 */
[----:B0-----:R-:W-:Y:S01]  /*3020*/  @!P0 FADD.FTZ R16, R16, R13 ;  /* 0x0000000d10108221 */ /* 0x001fe20000010000 */
[----:B------:R-:W-:Y:S04]  /*3030*/  STS [R3+0x88], R20 ;  /* 0x0000881403007388 */ /* 0x000fe80000000800 */
[----:B------:R0:W-:Y:S01]  /*3040*/  STS [R3+0x70], R28 ;  /* 0x0000701c03007388 */ /* 0x0001e20000000800 */
[----:B--2---:R-:W-:-:S03]  /*3050*/  @!P0 FADD.FTZ R17, R17, R14 ;  /* 0x0000000e11118221 */ /* 0x004fc60000010000 */
[----:B------:R-:W2:Y:S01]  /*3060*/  LDS R24, [R3+0x74] ;  /* 0x0000740003187984 */ /* 0x000ea20000000800 */
[----:B------:R-:W-:-:S03]  /*3070*/  ISETP.NE.AND P0, PT, R25, RZ, PT ;  /* 0x000000ff1900720c */ /* 0x000fc60003f05270 */
[----:B------:R-:W4:Y:S01]  /*3080*/  LDS R20, [R3+0x78] ;  /* 0x0000780003147984 */ /* 0x000f220000000800 */
[----:B0-----:R-:W-:-:S03]  /*3090*/  IADD3 R28, R27, R23, RZ ;  /* 0x000000171b1c7210 */ /* 0x001fc60007ffe0ff */
[----:B------:R-:W-:Y:S02]  /*30a0*/  STS [R3+0x94], R23 ;  /* 0x0000941703007388 */ /* 0x000fe40000000800 */
[----:B------:R-:W-:Y:S02]  /*30b0*/  IMAD.IADD R29, R25, 0x1, R28 ;  /* 0x00000001191d7824 */ /* 0x000fe400078e021c */
[----:B------:R-:W0:Y:S04]  /*30c0*/  LDS R23, [R3+0x80] ;  /* 0x0000800003177984 */ /* 0x000e280000000800 */
[----:B------:R-:W5:Y:S04]  /*30d0*/  LDS R21, [R3+0x84] ;  /* 0x0000840003157984 */ /* 0x000f680000000800 */
[----:B------:R-:W-:Y:S01]  /*30e0*/  STS [R3+0xa0], R28 ;  /* 0x0000a01c03007388 */ /* 0x000fe20000000800 */
[----:B-1----:R-:W-:-:S03]  /*30f0*/  @!P1 FADD.FTZ R19, R19, R16 ;  /* 0x0000001013139221 */ /* 0x002fc60000010000 */
[----:B------:R-:W1:Y:S04]  /*3100*/  LDS R25, [R3+0x8c] ;  /* 0x00008c0003197984 */ /* 0x000e680000000800 */
[----:B------:R-:W1:Y:S01]  /*3110*/  LDS R28, [R3+0x90] ;  /* 0x00009000031c7984 */ /* 0x000e620000000800 */
[----:B---3--:R-:W-:-:S03]  /*3120*/  @!P1 FADD.FTZ R18, R18, R17 ;  /* 0x0000001112129221 */ /* 0x008fc60000010000 */
[----:B------:R-:W-:Y:S04]  /*3130*/  STS [R3+0xac], R29 ;  /* 0x0000ac1d03007388 */ /* 0x000fe80000000800 */
[----:B------:R-:W3:Y:S04]  /*3140*/  LDS R27, [R3+0x98] ;  /* 0x00009800031b7984 */ /* 0x000ee80000000800 */
[----:B------:R-:W3:Y:S01]  /*3150*/  LDS R29, [R3+0x9c] ;  /* 0x00009c00031d7984 */ /* 0x000ee20000000800 */
[----:B--2---:R-:W-:-:S03]  /*3160*/  @!P6 FADD.FTZ R24, R24, R19 ;  /* 0x000000131818e221 */ /* 0x004fc60000010000 */
[----:B------:R-:W-:Y:S01]  /*3170*/  STS [R3+0x20], R15 ;  /* 0x0000200f03007388 */ /* 0x000fe20000000800 */
[----:B----4-:R-:W-:-:S03]  /*3180*/  @!P6 FADD.FTZ R20, R20, R18 ;  /* 0x000000121414e221 */ /* 0x010fc60000010000 */
[----:B------:R-:W-:Y:S04]  /*3190*/  STS [R3+0x30], R6 ;  /* 0x0000300603007388 */ /* 0x000fe80000000800 */
[----:B------:R-:W2:Y:S01]  /*31a0*/  LDS R15, [R3+0xa4] ;  /* 0x0000a400030f7984 */ /* 0x000ea20000000800 */
[----:B0-----:R-:W-:-:S03]  /*31b0*/  @!P5 FADD.FTZ R23, R23, R24 ;  /* 0x000000181717d221 */ /* 0x001fc60000010000 */
[----:B------:R-:W0:Y:S01]  /*31c0*/  LDS R6, [R3+0xa8] ;  /* 0x0000a80003067984 */ /* 0x000e220000000800 */
[----:B-----5:R-:W-:-:S03]  /*31d0*/  @!P5 FADD.FTZ R21, R21, R20 ;  /* 0x000000141515d221 */ /* 0x020fc60000010000 */
[----:B------:R-:W-:Y:S04]  /*31e0*/  STS [R3+0x24], R11 ;  /* 0x0000240b03007388 */ /* 0x000fe80000000800 */
[----:B------:R-:W-:Y:S01]  /*31f0*/  STS [R3+0x2c], R12 ;  /* 0x00002c0c03007388 */ /* 0x000fe20000000800 */
[----:B-1----:R-:W-:-:S03]  /*3200*/  @!P4 FADD.FTZ R25, R25, R23 ;  /* 0x000000171919c221 */ /* 0x002fc60000010000 */
[----:B------:R-:W1:Y:S01]  /*3210*/  LDS R12, [R3+0xb0] ;  /* 0x0000b000030c7984 */ /* 0x000e620000000800 */
[----:B------:R-:W-:-:S03]  /*3220*/  @!P4 FADD.FTZ R28, R28, R21 ;  /* 0x000000151c1cc221 */ /* 0x000fc60000010000 */
[----:B------:R-:W4:Y:S01]  /*3230*/  LDS R11, [R3+0xb4] ;  /* 0x0000b400030b7984 */ /* 0x000f220000000800 */
[----:B---3--:R-:W-:-:S03]  /*3240*/  @!P3 FADD.FTZ R27, R27, R25 ;  /* 0x000000191b1bb221 */ /* 0x008fc60000010000 */
[----:B------:R3:W-:Y:S01]  /*3250*/  STS [R3+0x38], R10 ;  /* 0x0000380a03007388 */ /* 0x0007e20000000800 */
[----:B------:R-:W-:-:S03]  /*3260*/  @!P3 FADD.FTZ R29, R29, R28 ;  /* 0x0000001c1d1db221 */ /* 0x000fc60000010000 */
[----:B------:R3:W-:Y:S04]  /*3270*/  STS [R3+0x3c], R5 ;  /* 0x00003c0503007388 */ /* 0x0007e80000000800 */
[----:B------:R3:W-:Y:S04]  /*3280*/  STS [R3+0x44], R4 ;  /* 0x0000440403007388 */ /* 0x0007e80000000800 */
[----:B------:R3:W-:Y:S01]  /*3290*/  STS [R3+0x48], R0 ;  /* 0x0000480003007388 */ /* 0x0007e20000000800 */
[----:B--2---:R-:W-:-:S03]  /*32a0*/  @!P2 FADD.FTZ R15, R15, R27 ;  /* 0x0000001b0f0fa221 */ /* 0x004fc60000010000 */
[----:B------:R3:W-:Y:S01]  /*32b0*/  STS [R3+0x50], R13 ;  /* 0x0000500d03007388 */ /* 0x0007e20000000800 */
[----:B0-----:R-:W-:-:S03]  /*32c0*/  @!P2 FADD.FTZ R6, R6, R29 ;  /* 0x0000001d0606a221 */ /* 0x001fc60000010000 */
[----:B------:R3:W-:Y:S04]  /*32d0*/  STS [R3+0x54], R14 ;  /* 0x0000540e03007388 */ /* 0x0007e80000000800 */
[----:B------:R3:W-:Y:S04]  /*32e0*/  STS [R3+0x5c], R16 ;  /* 0x00005c1003007388 */ /* 0x0007e80000000800 */
[----:B------:R3:W-:Y:S01]  /*32f0*/  STS [R3+0x60], R17 ;  /* 0x0000601103007388 */ /* 0x0007e20000000800 */
[----:B-1----:R-:W-:-:S03]  /*3300*/  @!P0 FADD.FTZ R12, R12, R15 ;  /* 0x0000000f0c0c8221 */ /* 0x002fc60000010000 */
        /* <DEDUP_REMOVED lines=15> */
.L_x_1778:
[----:B0-----:R-:W-:Y:S05]  /*3400*/  BSYNC B0 ;  /* 0x0000000000007941 */ /* 0x001fea0003800000 */
.L_x_1777:
[----:B---3--:R-:W0:Y:S01]  /*3410*/  S2R R3, SR_TID.X ;  /* 0x0000000000037919 */ /* 0x008e220000002100 */
        /* <DEDUP_REMOVED lines=16> */
[----:B-----5:R-:W-:-:S04]  /*3520*/  SHF.R.S32.HI R12, RZ, 0x1f, R6 ;  /* 0x0000001fff0c7819 */ /* 0x020fc80000011406 */
[----:B------:R-:W-:Y:S01]  /*3530*/  ISETP.GE.AND.EX P1, PT, R12, c[0x0][0x1dc], PT, P1 ;  /* 0x000077000c007a0c */ /* 0x000fe20003f26310 */
[----:B--2---:R0:W-:Y:S04]  /*3540*/  @!P2 STS.64 [R26.X8+0x16a0], R4 ;  /* 0x0016a0041a00a388 */ /* 0x0041e80000008a00 */
[----:B------:R-:W-:Y:S06]  /*3550*/  BAR.SYNC.DEFER_BLOCKING 0x0 ;  /* 0x0000000000007b1d */ /* 0x000fec0000010000 */
[----:B------:R-:W-:Y:S05]  /*3560*/  @!P0 BRA `(.L_x_1782) ;  /* 0x000000b000008947 */ /* 0x000fea0003800000 */
[----:B0-----:R-:W0:Y:S01]  /*3570*/  S2R R5, SR_CTAID.Z ;  /* 0x0000000000057919 */ /* 0x001e220000002700 */
[----:B------:R-:W-:-:S03]  /*3580*/  IMAD.MOV.U32 R10, RZ, RZ, 0x4 ;  /* 0x00000004ff0a7424 */ /* 0x000fc600078e00ff */
        /* <DEDUP_REMOVED lines=9> */
.L_x_1782:
[----:B------:R-:W-:Y:S05]  /*3620*/  BSYNC B0 ;  /* 0x0000000000007941 */ /* 0x000fea0003800000 */
.L_x_1781:
        /* <DEDUP_REMOVED lines=23> */
.L_x_1779:
[----:B------:R-:W-:Y:S01]  /*37a0*/  HFMA2.MMA R15, -RZ, RZ, 0, 5.9604644775390625e-08 ;  /* 0x00000001ff0f7435 */ /* 0x000fe200000001ff */
[----:B------:R-:W-:Y:S01]  /*37b0*/  IMAD.MOV.U32 R16, RZ, RZ, R19 ;  /* 0x000000ffff107224 */ /* 0x000fe200078e0013 */
[----:B------:R-:W-:Y:S01]  /*37c0*/  MOV R4, 0x3800 ;  /* 0x0000380000047802 */ /* 0x000fe20000000f00 */
[----:B------:R-:W-:-:S02]  /*37d0*/  IMAD.MOV.U32 R14, RZ, RZ, RZ ;  /* 0x000000ffff0e7224 */ /* 0x000fc400078e00ff */
[----:B------:R-:W-:Y:S02]  /*37e0*/  IMAD.MOV.U32 R11, RZ, RZ, -0x1 ;  /* 0xffffffffff0b7424 */ /* 0x000fe400078e00ff */
[----:B------:R-:W-:Y:S05]  /*37f0*/  CALL.REL.NOINC `($__internal_35_$__cuda_sm70_shflsync_up) ;  /* 0x000009b000007944 */ /* 0x000fea0003c00000 */
[----:B-1----:R-:W-:Y:S01]  /*3800*/  MOV R12, R11 ;  /* 0x0000000b000c7202 */ /* 0x002fe20000000f00 */
[----:B0-----:R-:W-:Y:S05]  /*3810*/  BRA `(.L_x_1783) ;  /* 0xffffef7000007947 */ /* 0x001fea000383ffff */
.L_x_1780:
[----:B------:R-:W-:Y:S01]  /*3820*/  HFMA2.MMA R14, -RZ, RZ, 0, 0 ;  /* 0x00000000ff0e7435 */ /* 0x000fe200000001ff */
[----:B------:R-:W-:Y:S01]  /*3830*/  IMAD.MOV.U32 R16, RZ, RZ, R10 ;  /* 0x000000ffff107224 */ /* 0x000fe200078e000a */
[----:B------:R-:W-:Y:S01]  /*3840*/  MOV R4, 0x3880 ;  /* 0x0000388000047802 */ /* 0x000fe20000000f00 */
[----:B------:R-:W-:Y:S02]  /*3850*/  IMAD.MOV.U32 R15, RZ, RZ, 0x1 ;  /* 0x00000001ff0f7424 */ /* 0x000fe400078e00ff */
[----:B------:R-:W-:Y:S02]  /*3860*/  IMAD.MOV.U32 R11, RZ, RZ, -0x1 ;  /* 0xffffffffff0b7424 */ /* 0x000fe400078e00ff */
[----:B012---:R-:W-:Y:S05]  /*3870*/  CALL.REL.NOINC `($__internal_35_$__cuda_sm70_shflsync_up) ;  /* 0x0000093000007944 */ /* 0x007fea0003c00000 */
[----:B0-----:R-:W-:Y:S01]  /*3880*/  HFMA2.MMA R14, -RZ, RZ, 0, 0 ;  /* 0x00000000ff0e7435 */ /* 0x001fe200000001ff */
[----:B-1----:R-:W-:Y:S01]  /*3890*/  IMAD.MOV.U32 R13, RZ, RZ, R11 ;  /* 0x000000ffff0d7224 */ /* 0x002fe200078e000b */
[----:B------:R-:W-:Y:S01]  /*38a0*/  MOV R16, R6 ;  /* 0x0000000600107202 */ /* 0x000fe20000000f00 */
[----:B------:R-:W-:Y:S01]  /*38b0*/  IMAD.MOV.U32 R15, RZ, RZ, 0x1 ;  /* 0x00000001ff0f7424 */ /* 0x000fe200078e00ff */
[----:B------:R-:W-:Y:S01]  /*38c0*/  MOV R4, 0x38f0 ;  /* 0x000038f000047802 */ /* 0x000fe20000000f00 */
[----:B------:R-:W-:-:S02]  /*38d0*/  IMAD.MOV.U32 R11, RZ, RZ, -0x1 ;  /* 0xffffffffff0b7424 */ /* 0x000fc400078e00ff */
[----:B------:R-:W-:Y:S05]  /*38e0*/  CALL.REL.NOINC `($__internal_35_$__cuda_sm70_shflsync_up) ;  /* 0x000008c000007944 */ /* 0x000fea0003c00000 */
        /* <DEDUP_REMOVED lines=15> */
[----:B------:R-:W-:Y:S05]  /*39e0*/  CALL.REL.NOINC `($__internal_35_$__cuda_sm70_shflsync_up) ;  /* 0x000007c000007944 */ /* 0x000fea0003c00000 */
[----:B0-----:R-:W-:Y:S01]  /*39f0*/  HFMA2.MMA R14, -RZ, RZ, 0, 0 ;  /* 0x00000000ff0e7435 */ /* 0x001fe200000001ff */
[----:B-1----:R-:W-:Y:S01]  /*3a00*/  IMAD.MOV.U32 R6, RZ, RZ, R11 ;  /* 0x000000ffff067224 */ /* 0x002fe200078e000b */
[----:B------:R-:W-:Y:S01]  /*3a10*/  MOV R16, R13 ;  /* 0x0000000d00107202 */ /* 0x000fe20000000f00 */
[----:B------:R-:W-:Y:S01]  /*3a20*/  IMAD.MOV.U32 R15, RZ, RZ, 0x2 ;  /* 0x00000002ff0f7424 */ /* 0x000fe200078e00ff */
[----:B------:R-:W-:Y:S01]  /*3a30*/  MOV R4, 0x3a60 ;  /* 0x00003a6000047802 */ /* 0x000fe20000000f00 */
[----:B------:R-:W-:Y:S02]  /*3a40*/  IMAD.MOV.U32 R11, RZ, RZ, -0x1 ;  /* 0xffffffffff0b7424 */ /* 0x000fe400078e00ff */
[----:B------:R-:W-:Y:S05]  /*3a50*/  CALL.REL.NOINC `($__internal_35_$__cuda_sm70_shflsync_up) ;  /* 0x0000075000007944 */ /* 0x000fea0003c00000 */
[----:B0-----:R-:W-:Y:S01]  /*3a60*/  HFMA2.MMA R15, -RZ, RZ, 0, 1.1920928955078125e-07 ;  /* 0x00000002ff0f7435 */ /* 0x001fe200000001ff */
[----:B-1----:R-:W-:Y:S01]  /*3a70*/  MOV R10, R11 ;  /* 0x0000000b000a7202 */ /* 0x002fe20000000f00 */
[----:B------:R-:W-:Y:S01]  /*3a80*/  IMAD.MOV.U32 R16, RZ, RZ, R12 ;  /* 0x000000ffff107224 */ /* 0x000fe200078e000c */
[----:B------:R-:W-:Y:S01]  /*3a90*/  MOV R11, 0xffffffff ;  /* 0xffffffff000b7802 */ /* 0x000fe20000000f00 */
[----:B------:R-:W-:Y:S01]  /*3aa0*/  IMAD.MOV.U32 R14, RZ, RZ, RZ ;  /* 0x000000ffff0e7224 */ /* 0x000fe200078e00ff */
[----:B------:R-:W-:-:S02]  /*3ab0*/  MOV R4, 0x3ad0 ;  /* 0x00003ad000047802 */ /* 0x000fc40000000f00 */
[----:B------:R-:W-:Y:S05]  /*3ac0*/  CALL.REL.NOINC `($__internal_35_$__cuda_sm70_shflsync_up) ;  /* 0x000006e000007944 */ /* 0x000fea0003c00000 */
[----:B------:R-:W-:Y:S01]  /*3ad0*/  ISETP.GE.AND P1, PT, R17, 0x2, PT ;  /* 0x000000021100780c */ /* 0x000fe20003f26270 */
[----:B------:R-:W-:Y:S01]  /*3ae0*/  FADD.FTZ R4, R10, R13 ;  /* 0x0000000d0a047221 */ /* 0x000fe20000010000 */
[----:B------:R-:W-:Y:S01]  /*3af0*/  ISETP.NE.AND P0, PT, R19, RZ, PT ;  /* 0x000000ff1300720c */ /* 0x000fe20003f05270 */
[----:B-1----:R-:W-:Y:S01]  /*3b00*/  FADD.FTZ R5, R12, R11 ;  /* 0x0000000b0c057221 */ /* 0x002fe20000010000 */
        /* <DEDUP_REMOVED lines=8> */
[----:B------:R-:W-:Y:S05]  /*3b90*/  CALL.REL.NOINC `($__internal_35_$__cuda_sm70_shflsync_up) ;  /* 0x0000061000007944 */ /* 0x000fea0003c00000 */
[----:B0-----:R-:W-:Y:S01]  /*3ba0*/  HFMA2.MMA R15, -RZ, RZ, 0, 2.384185791015625e-07 ;  /* 0x00000004ff0f7435 */ /* 0x001fe200000001ff */
[----:B-1----:R-:W-:Y:S01]  /*3bb0*/  MOV R6, R11 ;  /* 0x0000000b00067202 */ /* 0x002fe20000000f00 */
[----:B------:R-:W-:Y:S01]  /*3bc0*/  IMAD.MOV.U32 R16, RZ, RZ, R13 ;  /* 0x000000ffff107224 */ /* 0x000fe200078e000d */
[----:B------:R-:W-:Y:S01]  /*3bd0*/  MOV R11, 0xffffffff ;  /* 0xffffffff000b7802 */ /* 0x000fe20000000f00 */
[----:B------:R-:W-:Y:S01]  /*3be0*/  IMAD.MOV.U32 R14, RZ, RZ, RZ ;  /* 0x000000ffff0e7224 */ /* 0x000fe200078e00ff */
[----:B------:R-:W-:-:S02]  /*3bf0*/  MOV R4, 0x3c10 ;  /* 0x00003c1000047802 */ /* 0x000fc40000000f00 */
[----:B------:R-:W-:Y:S05]  /*3c00*/  CALL.REL.NOINC `($__internal_35_$__cuda_sm70_shflsync_up) ;  /* 0x000005a000007944 */ /* 0x000fea0003c00000 */
[----:B0-----:R-:W-:Y:S01]  /*3c10*/  HFMA2.MMA R14, -RZ, RZ, 0, 0 ;  /* 0x00000000ff0e7435 */ /* 0x001fe200000001ff */
[----:B-1----:R-:W-:Y:S01]  /*3c20*/  IMAD.MOV.U32 R10, RZ, RZ, R11 ;  /* 0x000000ffff0a7224 */ /* 0x002fe200078e000b */
[----:B------:R-:W-:Y:S01]  /*3c30*/  MOV R16, R12 ;  /* 0x0000000c00107202 */ /* 0x000fe20000000f00 */
[----:B------:R-:W-:Y:S01]  /*3c40*/  IMAD.MOV.U32 R15, RZ, RZ, 0x4 ;  /* 0x00000004ff0f7424 */ /* 0x000fe200078e00ff */
[----:B------:R-:W-:Y:S01]  /*3c50*/  MOV R4, 0x3c80 ;  /* 0x00003c8000047802 */ /* 0x000fe20000000f00 */
[----:B------:R-:W-:-:S02]  /*3c60*/  IMAD.MOV.U32 R11, RZ, RZ, -0x1 ;  /* 0xffffffffff0b7424 */ /* 0x000fc400078e00ff */
[----:B------:R-:W-:Y:S05]  /*3c70*/  CALL.REL.NOINC `($__internal_35_$__cuda_sm70_shflsync_up) ;  /* 0x0000053000007944 */ /* 0x000fea0003c00000 */
[----:B------:R-:W-:Y:S01]  /*3c80*/  ISETP.GE.AND P1, PT, R17, 0x4, PT ;  /* 0x000000041100780c */ /* 0x000fe20003f26270 */
[----:B------:R-:W-:Y:S01]  /*3c90*/  FADD.FTZ R4, R10, R13 ;  /* 0x0000000d0a047221 */ /* 0x000fe20000010000 */
[----:B------:R-:W-:Y:S01]  /*3ca0*/  ISETP.NE.AND P0, PT, R19, RZ, PT ;  /* 0x000000ff1300720c */ /* 0x000fe20003f05270 */
[----:B-1----:R-:W-:Y:S01]  /*3cb0*/  FADD.FTZ R5, R12, R11 ;  /* 0x0000000b0c057221 */ /* 0x002fe20000010000 */
        /* <DEDUP_REMOVED lines=16> */
[----:B0-----:R-:W-:Y:S01]  /*3dc0*/  HFMA2.MMA R15, -RZ, RZ, 0, 4.76837158203125e-07 ;  /* 0x00000008ff0f7435 */ /* 0x001fe200000001ff */
        /* <DEDUP_REMOVED lines=19> */
[----:B0-----:R-:W-:Y:S01]  /*3f00*/  HFMA2.MMA R15, -RZ, RZ, 0, 9.5367431640625e-07 ;  /* 0x00000010ff0f7435 */ /* 0x001fe200000001ff */
        /* <DEDUP_REMOVED lines=33> */
[----:B0-----:R-:W-:Y:S01]  /*4120*/  HFMA2.MMA R15, -RZ, RZ, 0, 5.9604644775390625e-08 ;  /* 0x00000001ff0f7435 */ /* 0x001fe200000001ff */
[----:B-1----:R-:W-:Y:S01]  /*4130*/  MOV R13, R11 ;  /* 0x0000000b000d7202 */ /* 0x002fe20000000f00 */
[----:B------:R-:W-:Y:S01]  /*4140*/  IMAD.MOV.U32 R16, RZ, RZ, R12 ;  /* 0x000000ffff107224 */ /* 0x000fe200078e000c */
[----:B------:R-:W-:Y:S01]  /*4150*/  MOV R11, 0xffffffff ;  /* 0xffffffff000b7802 */ /* 0x000fe20000000f00 */
[----:B------:R-:W-:Y:S01]  /*4160*/  IMAD.MOV.U32 R14, RZ, RZ, RZ ;  /* 0x000000ffff0e7224 */ /* 0x000fe200078e00ff */
[----:B------:R-:W-:-:S02]  /*4170*/  MOV R4, 0x4190 ;  /* 0x0000419000047802 */ /* 0x000fc40000000f00 */
[----:B------:R-:W-:Y:S05]  /*4180*/  CALL.REL.NOINC `($__internal_35_$__cuda_sm70_shflsync_up) ;  /* 0x0000002000007944 */ /* 0x000fea0003c00000 */
[----:B-1----:R-:W-:Y:S01]  /*4190*/  IMAD.MOV.U32 R5, RZ, RZ, R11 ;  /* 0x000000ffff057224 */ /* 0x002fe200078e000b */
[----:B0-----:R-:W-:Y:S05]  /*41a0*/  BRA `(.L_x_1784) ;  /* 0xffffe96000007947 */ /* 0x001fea000383ffff */
        .weak           $__internal_35_$__cuda_sm70_shflsync_up
        .type           $__internal_35_$__cuda_sm70_shflsync_up,@function
        .size           $__internal_35_$__cuda_sm70_shflsync_up,(.L_x_3118 - $__internal_35_$__cuda_sm70_shflsync_up)
$__internal_35_$__cuda_sm70_shflsync_up:
[----:B------:R-:W-:Y:S01]  /*41b0*/  HFMA2.MMA R5, -RZ, RZ, 0, 0 ;  /* 0x00000000ff057435 */ /* 0x000fe200000001ff */
[----:B------:R-:W-:Y:S04]  /*41c0*/  WARPSYNC R11 ;  /* 0x0000000b00007348 */ /* 0x000fe80003800000 */
[----:B------:R0:W1:Y:S01]  /*41d0*/  SHFL.UP PT, R11, R16, R15, R14 ;  /* 0x0400000f100b7389 */ /* 0x00006200000e000e */
[----:B------:R-:W-:Y:S05]  /*41e0*/  RET.REL.NODEC R4 `(_Z30group_norm_nhwc_bwd_sum_kernelI11Bf16IOFp32WLi448EEv26Group_norm_nhwc_bwd_params) ;  /* 0xffffbe1004007950 */ /* 0x000fea0003c3ffff */
.L_x_1785:
        /* <DEDUP_REMOVED lines=9> */
.L_x_3118:


//--------------------- .text._Z30group_norm_nhwc_bwd_sum_kernelI11Bf16IOFp32WLi256EEv26Group_norm_nhwc_bwd_params --------------------------
	.section	.text._Z30group_norm_nhwc_bwd_sum_kernelI11Bf16IOFp32WLi256EEv26Group_norm_nhwc_bwd_params,"ax",@progbits
	.sectioninfo	@"SHI_REGISTERS=32"
	.align	128
        .global         _Z30group_norm_nhwc_bwd_sum_kernelI11Bf16IOFp32WLi256EEv26Group_norm_nhwc_bwd_params
        .type           _Z30group_norm_nhwc_bwd_sum_kernelI11Bf16IOFp32WLi256EEv26Group_norm_nhwc_bwd_params,@function
        .size           _Z30group_norm_nhwc_bwd_sum_kernelI11Bf16IOFp32WLi256EEv26Group_norm_nhwc_bwd_params,(.L_x_3119 - _Z30group_norm_nhwc_bwd_sum_kernelI11Bf16IOFp32WLi256EEv26Group_norm_nhwc_bwd_params)
        .other          _Z30group_norm_nhwc_bwd_sum_kernelI11Bf16IOFp32WLi256EEv26Group_norm_nhwc_bwd_params,@"STO_CUDA_ENTRY STV_DEFAULT"
_Z30group_norm_nhwc_bwd_sum_kernelI11Bf16IOFp32WLi256EEv26Group_norm_nhwc_bwd_params:
.text._Z30group_norm_nhwc_bwd_sum_kernelI11Bf16IOFp32WLi256EEv26Group_norm_nhwc_bwd_params:
        /* <DEDUP_REMOVED lines=90> */
.L_x_1787:
[----:B------:R-:W-:Y:S05]  /*05a0*/  BSYNC B0 ;  /* 0x0000000000007941 */ /* 0x000fea0003800000 */
.L_x_1786:
        /* <DEDUP_REMOVED lines=82> */
.L_x_1790:
[----:B------:R-:W-:Y:S05]  /*0ad0*/  @!P2 BRA `(.L_x_1788) ;  /* 0x000016300000a947 */ /* 0x000fea0003800000 */
[----:B------:R-:W-:-:S04]  /*0ae0*/  IADD3 R3, R20, 0x1, RZ ;  /* 0x0000000114037810 */ /* 0x000fc80007ffe0ff */
[----:B------:R-:W-:Y:S02]  /*0af0*/  SHF.R.S32.HI R20, RZ, 0x1f, R3 ;  /* 0x0000001fff147819 */ /* 0x000fe40000011403 */
.L_x_1791:
        /* <DEDUP_REMOVED lines=124> */
.L_x_1789:
        /* <DEDUP_REMOVED lines=8> */
.L_x_1793:
        /* <DEDUP_REMOVED lines=45> */
.L_x_1792:
[----:B------:R-:W-:-:S13]  /*1610*/  ISETP.GE.U32.AND P0, PT, R28, 0x3, PT ;  /* 0x000000031c00780c */ /* 0x000fda0003f06070 */
[----:B------:R-:W-:Y:S05]  /*1620*/  @!P0 BRA `(.L_x_1788) ;  /* 0x00000ae000008947 */ /* 0x000fea0003800000 */
[----:B------:R-:W-:Y:S02]  /*1630*/  ISETP.GE.U32.AND P0, PT, R10, c[0x0][0x1d8], PT ;  /* 0x000076000a007a0c */ /* 0x000fe40003f06070 */
[----:B------:R-:W-:Y:S02]  /*1640*/  SHF.R.S32.HI R4, RZ, 0x1f, R20 ;  /* 0x0000001fff047819 */ /* 0x000fe40000011414 */
[----:B------:R-:W-:Y:S02]  /*1650*/  ISETP.GE.AND.EX P0, PT, R11, c[0x0][0x1dc], PT, P0 ;  /* 0x000077000b007a0c */ /* 0x000fe40003f06300 */
[----:B------:R-:W-:-:S11]  /*1660*/  MOV R10, R20 ;  /* 0x00000014000a7202 */ /* 0x000fd60000000f00 */
.L_x_1794:
        /* <DEDUP_REMOVED lines=170> */
.L_x_1788:
        /* <DEDUP_REMOVED lines=15> */
[----:B------:R-:W-:Y:S04]  /*2200*/  LDS R18, [R2+0x20] ;  /* 0x0000200002127984 */ /* 0x000fe80000000800 */
[----:B------:R-:W4:Y:S04]  /*2210*/  LDS R23, [R2+0x14] ;  /* 0x0000140002177984 */ /* 0x000f280000000800 */
[----:B------:R-:W1:Y:S04]  /*2220*/  LDS R5, [R2+0x2c] ;  /* 0x00002c0002057984 */ /* 0x000e680000000800 */
[----:B------:R-:W-:Y:S04]  /*2230*/  LDS R6, [R2+0x24] ;  /* 0x0000240002067984 */ /* 0x000fe80000000800 */
[----:B------:R-:W1:Y:S04]  /*2240*/  LDS R3, [R2+0x18] ;  /* 0x0000180002037984 */ /* 0x000e680000000800 */
[----:B------:R-:W1:Y:S04]  /*2250*/  LDS R10, [R2+0x34] ;  /* 0x00003400020a7984 */ /* 0x000e680000000800 */
[----:B------:R-:W1:Y:S01]  /*2260*/  LDS R11, [R2+0x40] ;  /* 0x00004000020b7984 */ /* 0x000e620000000800 */
[----:B0-----:R-:W-:-:S03]  /*2270*/  ISETP.NE.AND P0, PT, R4, RZ, PT ;  /* 0x000000ff0400720c */ /* 0x001fc60003f05270 */
[----:B------:R-:W0:Y:S01]  /*2280*/  LDS R13, [R2+0x30] ;  /* 0x00003000020d7984 */ /* 0x000e220000000800 */
[----:B--2---:R-:W-:-:S03]  /*2290*/  ISETP.NE.AND P1, PT, R19, RZ, PT ;  /* 0x000000ff1300720c */ /* 0x004fc60003f25270 */
[----:B------:R-:W2:Y:S01]  /*22a0*/  LDS R12, [R2+0x4c] ;  /* 0x00004c00020c7984 */ /* 0x000ea20000000800 */
[----:B---3--:R-:W-:-:S03]  /*22b0*/  IADD3 R25, R19, R4, R17 ;  /* 0x0000000413197210 */ /* 0x008fc60007ffe011 */
[----:B------:R-:W3:Y:S04]  /*22c0*/  LDS R15, [R2+0x58] ;  /* 0x00005800020f7984 */ /* 0x000ee80000000800 */
[----:B------:R-:W3:Y:S01]  /*22d0*/  LDS R14, [R2+0x38] ;  /* 0x00003800020e7984 */ /* 0x000ee20000000800 */
[----:B----4-:R-:W-:-:S03]  /*22e0*/  @!P0 FADD.FTZ R18, R18, R23 ;  /* 0x0000001712128221 */ /* 0x010fc60000010000 */
        /* <DEDUP_REMOVED lines=8> */
[----:B------:R-:W-:-:S03]  /*2370*/  ISETP.NE.AND P2, PT, R11, RZ, PT ;  /* 0x000000ff0b00720c */ /* 0x000fc60003f45270 */
[----:B------:R-:W1:Y:S01]  /*2380*/  LDS R20, [R2+0x54] ;  /* 0x0000540002147984 */ /* 0x000e620000000800 */
[----:B------:R-:W-:-:S03]  /*2390*/  IADD3 R25, R11, R25, R10 ;  /* 0x000000190b197210 */ /* 0x000fc60007ffe00a */
[----:B------:R-:W1:Y:S01]  /*23a0*/  LDS R23, [R2+0x5c] ;  /* 0x00005c0002177984 */ /* 0x000e620000000800 */
[----:B0-----:R-:W-:-:S03]  /*23b0*/  @!P1 FADD.FTZ R13, R6, R13 ;  /* 0x0000000d060d9221 */ /* 0x001fc60000010000 */
[----:B------:R-:W0:Y:S01]  /*23c0*/  LDS R18, [R2+0x60] ;  /* 0x0000600002127984 */ /* 0x000e220000000800 */
[----:B--2---:R-:W-:-:S03]  /*23d0*/  ISETP.NE.AND P1, PT, R12, RZ, PT ;  /* 0x000000ff0c00720c */ /* 0x004fc60003f25270 */
[----:B------:R-:W2:Y:S01]  /*23e0*/  LDS R4, [R2+0x68] ;  /* 0x0000680002047984 */ /* 0x000ea20000000800 */
[C---:B---3--:R-:W-:Y:S02]  /*23f0*/  ISETP.NE.AND P3, PT, R15.reuse, RZ, PT ;  /* 0x000000ff0f00720c */ /* 0x048fe40003f65270 */
[----:B------:R-:W-:Y:S01]  /*2400*/  IADD3 R12, R15, R25, R12 ;  /* 0x000000190f0c7210 */ /* 0x000fe20007ffe00c */
[----:B------:R-:W3:Y:S01]  /*2410*/  LDS R3, [R2+0x6c] ;  /* 0x00006c0002037984 */ /* 0x000ee20000000800 */
[----:B------:R-:W-:Y:S02]  /*2420*/  @!P0 FADD.FTZ R14, R5, R14 ;  /* 0x0000000e050e8221 */ /* 0x000fe40000010000 */
[----:B----4-:R-:W-:Y:S01]  /*2430*/  @!P0 FADD.FTZ R16, R13, R16 ;  /* 0x000000100d108221 */ /* 0x010fe20000010000 */
[----:B-1----:R-:W-:Y:S02]  /*2440*/  ISETP.NE.AND P0, PT, R17, RZ, PT ;  /* 0x000000ff1100720c */ /* 0x002fe40003f05270 */
[----:B------:R-:W-:Y:S01]  /*2450*/  IADD3 R17, R12, R17, RZ ;  /* 0x000000110c117210 */ /* 0x000fe20007ffe0ff */
[----:B------:R-:W-:-:S02]  /*2460*/  @!P2 FADD.FTZ R21, R14, R21 ;  /* 0x000000150e15a221 */ /* 0x000fc40000010000 */
[----:B------:R-:W-:Y:S02]  /*2470*/  @!P2 FADD.FTZ R19, R16, R19 ;  /* 0x000000131013a221 */ /* 0x000fe40000010000 */
[----:B------:R-:W-:Y:S02]  /*2480*/  @!P1 FADD.FTZ R24, R21, R24 ;  /* 0x0000001815189221 */ /* 0x000fe40000010000 */
[----:B------:R-:W-:Y:S02]  /*2490*/  @!P1 FADD.FTZ R20, R19, R20 ;  /* 0x0000001413149221 */ /* 0x000fe40000010000 */
[----:B------:R-:W-:Y:S02]  /*24a0*/  @!P3 FADD.FTZ R23, R24, R23 ;  /* 0x000000171817b221 */ /* 0x000fe40000010000 */
[----:B0-----:R-:W-:Y:S02]  /*24b0*/  @!P3 FADD.FTZ R18, R20, R18 ;  /* 0x000000121412b221 */ /* 0x001fe40000010000 */
[----:B--2---:R-:W-:-:S02]  /*24c0*/  @!P0 FADD.FTZ R4, R23, R4 ;  /* 0x0000000417048221 */ /* 0x004fc40000010000 */
[----:B---3--:R-:W-:Y:S01]  /*24d0*/  @!P0 FADD.FTZ R3, R18, R3 ;  /* 0x0000000312038221 */ /* 0x008fe20000010000 */
[----:B------:R-:W-:Y:S05]  /*24e0*/  BRA.DIV ~URZ, `(.L_x_1797) ;  /* 0x00000c827f007947 */ /* 0x000fea000b800000 */
[----:B------:R0:W1:Y:S02]  /*24f0*/  SHFL.UP PT, R6, R17, 0x1, RZ ;  /* 0x0420000011067989 */ /* 0x00006400000e00ff */
.L_x_1801:
        /* <DEDUP_REMOVED lines=56> */
.L_x_1802:
[----:B------:R-:W4:Y:S01]  /*2880*/  LDS R25, [R2+0x10] ;  /* 0x0000100002197984 */ /* 0x000f220000000800 */
[----:B------:R-:W-:Y:S02]  /*2890*/  ISETP.NE.AND P1, PT, R0, RZ, PT ;  /* 0x000000ff0000720c */ /* 0x000fe40003f25270 */
[----:B------:R-:W-:Y:S01]  /*28a0*/  PLOP3.LUT P0, PT, PT, PT, PT, 0x80, 0x0 ;  /* 0x000000000000781c */ /* 0x000fe20003f0f070 */
[----:B0-----:R-:W0:Y:S04]  /*28b0*/  LDS R17, [R2+0x1c] ;  /* 0x00001c0002117984 */ /* 0x001e280000000800 */
[----:B------:R-:W-:Y:S04]  /*28c0*/  LDS R3, [R2+0x18] ;  /* 0x0000180002037984 */ /* 0x000fe80000000800 */
        /* <DEDUP_REMOVED lines=9> */
[----:B---3--:R-:W-:Y:S02]  /*2960*/  @P1 IADD3 R25, R25, R16, RZ ;  /* 0x0000001019191210 */ /* 0x008fe40007ffe0ff */
[----:B------:R-:W-:Y:S01]  /*2970*/  @P1 PLOP3.LUT P0, PT, P2, PT, PT, 0x80, 0x0 ;  /* 0x000000000000181c */ /* 0x000fe2000170f070 */
[----:B------:R-:W3:Y:S01]  /*2980*/  LDS R14, [R2+0x30] ;  /* 0x00003000020e7984 */ /* 0x000ee20000000800 */
[C---:B0-----:R-:W-:Y:S01]  /*2990*/  ISETP.NE.AND P6, PT, R17.reuse, RZ, PT ;  /* 0x000000ff1100720c */ /* 0x041fe20003fc5270 */
[----:B------:R-:W-:Y:S02]  /*29a0*/  IMAD.IADD R24, R17, 0x1, R25 ;  /* 0x0000000111187824 */ /* 0x000fe400078e0219 */
[----:B------:R-:W0:Y:S04]  /*29b0*/  LDS R6, [R2+0x58] ;  /* 0x0000580002067984 */ /* 0x000e280000000800 */
[----:B------:R-:W0:Y:S01]  /*29c0*/  LDS R16, [R2+0x38] ;  /* 0x0000380002107984 */ /* 0x000e220000000800 */
[----:B-----5:R-:W-:-:S03]  /*29d0*/  IMAD.IADD R27, R19, 0x1, R24 ;  /* 0x00000001131b7824 */ /* 0x020fc600078e0218 */
[----:B------:R-:W5:Y:S01]  /*29e0*/  LDS R17, [R2+0x3c] ;  /* 0x00003c0002117984 */ /* 0x000f620000000800 */
[----:B--2---:R-:W-:Y:S01]  /*29f0*/  @!P0 FADD.FTZ R3, R3, R12 ;  /* 0x0000000c03038221 */ /* 0x004fe20000010000 */
[----:B------:R-:W-:Y:S01]  /*2a00*/  ISETP.NE.AND P5, PT, R19, RZ, PT ;  /* 0x000000ff1300720c */ /* 0x000fe20003fa5270 */
[----:B-1----:R-:W-:Y:S01]  /*2a10*/  @!P0 FADD.FTZ R5, R5, R18 ;  /* 0x0000001205058221 */ /* 0x002fe20000010000 */
[----:B------:R-:W1:Y:S01]  /*2a20*/  LDS R12, [R2+0x64] ;  /* 0x00006400020c7984 */ /* 0x000e620000000800 */
[C---:B------:R-:W-:Y:S02]  /*2a30*/  IADD3 R29, R15.reuse, R27, RZ ;  /* 0x0000001b0f1d7210 */ /* 0x040fe40007ffe0ff */
[----:B------:R-:W-:Y:S01]  /*2a40*/  ISETP.NE.AND P4, PT, R15, RZ, PT ;  /* 0x000000ff0f00720c */ /* 0x000fe20003f85270 */
[----:B------:R-:W2:Y:S01]  /*2a50*/  LDS R23, [R2+0x44] ;  /* 0x0000440002177984 */ /* 0x000ea20000000800 */
[----:B------:R-:W-:Y:S01]  /*2a60*/  ISETP.NE.AND P3, PT, R0, RZ, PT ;  /* 0x000000ff0000720c */ /* 0x000fe20003f65270 */
[----:B------:R-:W-:-:S02]  /*2a70*/  @!P6 FADD.FTZ R10, R10, R5 ;  /* 0x000000050a0ae221 */ /* 0x000fc40000010000 */
[----:B------:R-:W2:Y:S01]  /*2a80*/  LDS R18, [R2+0x48] ;  /* 0x0000480002127984 */ /* 0x000ea20000000800 */
[----:B------:R-:W-:-:S03]  /*2a90*/  @!P6 FADD.FTZ R11, R11, R3 ;  /* 0x000000030b0be221 */ /* 0x000fc60000010000 */
[----:B------:R-:W2:Y:S01]  /*2aa0*/  LDS R21, [R2+0x50] ;  /* 0x0000500002157984 */ /* 0x000ea20000000800 */
[----:B------:R-:W-:-:S03]  /*2ab0*/  ISETP.NE.AND P2, PT, R4, RZ, PT ;  /* 0x000000ff0400720c */ /* 0x000fc60003f45270 */
[----:B------:R-:W2:Y:S04]  /*2ac0*/  LDS R19, [R2+0x54] ;  /* 0x0000540002137984 */ /* 0x000ea80000000800 */
[----:B------:R-:W2:Y:S01]  /*2ad0*/  LDS R20, [R2+0x5c] ;  /* 0x00005c0002147984 */ /* 0x000ea20000000800 */
[----:B----4-:R-:W-:-:S03]  /*2ae0*/  @!P5 FADD.FTZ R13, R13, R10 ;  /* 0x0000000a0d0dd221 */ /* 0x010fc60000010000 */
[----:B------:R-:W4:Y:S01]  /*2af0*/  LDS R15, [R2+0x60] ;  /* 0x00006000020f7984 */ /* 0x000f220000000800 */
[----:B---3--:R-:W-:-:S03]  /*2b00*/  @!P5 FADD.FTZ R14, R14, R11 ;  /* 0x0000000b0e0ed221 */ /* 0x008fc60000010000 */
[----:B------:R3:W-:Y:S01]  /*2b10*/  STS [R2+0x1c], R24 ;  /* 0x00001c1802007388 */ /* 0x0007e20000000800 */
[----:B0-----:R-:W-:-:S03]  /*2b20*/  ISETP.NE.AND P0, PT, R6, RZ, PT ;  /* 0x000000ff0600720c */ /* 0x001fc60003f05270 */
[----:B------:R-:W-:Y:S01]  /*2b30*/  STS [R2+0x10], R25 ;  /* 0x0000101902007388 */ /* 0x000fe20000000800 */
[----:B------:R-:W-:-:S03]  /*2b40*/  @!P4 FADD.FTZ R16, R16, R13 ;  /* 0x0000000d1010c221 */ /* 0x000fc60000010000 */
[----:B------:R-:W0:Y:S01]  /*2b50*/  LDS R25, [R2+0x68] ;  /* 0x0000680002197984 */ /* 0x000e220000000800 */
[----:B-----5:R-:W-:Y:S02]  /*2b60*/  @!P4 FADD.FTZ R17, R17, R14 ;  /* 0x0000000e1111c221 */ /* 0x020fe40000010000 */
[----:B---3--:R-:W-:Y:S01]  /*2b70*/  IMAD.IADD R24, R0, 0x1, R29 ;  /* 0x0000000100187824 */ /* 0x008fe200078e021d */
[----:B-1----:R-:W-:Y:S01]  /*2b80*/  ISETP.NE.AND P1, PT, R12, RZ, PT ;  /* 0x000000ff0c00720c */ /* 0x002fe20003f25270 */
[----:B------:R-:W1:Y:S01]  /*2b90*/  LDS R0, [R2+0x6c] ;  /* 0x00006c0002007984 */ /* 0x000e620000000800 */
[----:B--2---:R-:W-:-:S03]  /*2ba0*/  @!P3 FADD.FTZ R23, R23, R16 ;  /* 0x000000101717b221 */ /* 0x004fc60000010000 */
[----:B------:R2:W-:Y:S01]  /*2bb0*/  STS [R2+0x28], R27 ;  /* 0x0000281b02007388 */ /* 0x0005e20000000800 */
[----:B------:R-:W-:-:S03]  /*2bc0*/  @!P3 FADD.FTZ R18, R18, R17 ;  /* 0x000000111212b221 */ /* 0x000fc60000010000 */
[----:B------:R3:W-:Y:S01]  /*2bd0*/  STS [R2+0x34], R29 ;  /* 0x0000341d02007388 */ /* 0x0007e20000000800 */
[----:B------:R-:W-:-:S03]  /*2be0*/  @!P2 FADD.FTZ R21, R21, R23 ;  /* 0x000000171515a221 */ /* 0x000fc60000010000 */
[----:B------:R0:W-:Y:S01]  /*2bf0*/  STS [R2+0x40], R24 ;  /* 0x0000401802007388 */ /* 0x0001e20000000800 */
[----:B--2---:R-:W-:Y:S02]  /*2c00*/  IMAD.IADD R27, R4, 0x1, R24 ;  /* 0x00000001041b7824 */ /* 0x004fe400078e0218 */
[----:B------:R-:W-:Y:S01]  /*2c10*/  @!P2 FADD.FTZ R19, R19, R18 ;  /* 0x000000121313a221 */ /* 0x000fe20000010000 */
[----:B------:R2:W-:Y:S02]  /*2c20*/  STS [R2+0x14], R5 ;  /* 0x0000140502007388 */ /* 0x0005e40000000800 */
[----:B---3--:R-:W-:Y:S01]  /*2c30*/  IADD3 R29, R6, R27, RZ ;  /* 0x0000001b061d7210 */ /* 0x008fe20007ffe0ff */
[----:B------:R-:W-:Y:S01]  /*2c40*/  @!P0 FADD.FTZ R20, R20, R21 ;  /* 0x0000001514148221 */ /* 0x000fe20000010000 */
[----:B------:R2:W-:Y:S01]  /*2c50*/  STS [R2+0x4c], R27 ;  /* 0x00004c1b02007388 */ /* 0x0005e20000000800 */
[----:B----4-:R-:W-:Y:S02]  /*2c60*/  @!P0 FADD.FTZ R15, R15, R19 ;  /* 0x000000130f0f8221 */ /* 0x010fe40000010000 */
[----:B------:R-:W-:Y:S01]  /*2c70*/  IMAD.IADD R4, R12, 0x1, R29 ;  /* 0x000000010c047824 */ /* 0x000fe200078e021d */
[----:B------:R2:W-:Y:S04]  /*2c80*/  STS [R2+0x18], R3 ;  /* 0x0000180302007388 */ /* 0x0005e80000000800 */
[----:B------:R2:W-:Y:S04]  /*2c90*/  STS [R2+0x58], R29 ;  /* 0x0000581d02007388 */ /* 0x0005e80000000800 */
[----:B------:R2:W-:Y:S01]  /*2ca0*/  STS [R2+0x64], R4 ;  /* 0x0000640402007388 */ /* 0x0005e20000000800 */
[----:B0-----:R-:W-:-:S03]  /*2cb0*/  @!P1 FADD.FTZ R25, R25, R20 ;  /* 0x0000001419199221 */ /* 0x001fc60000010000 */
[----:B------:R2:W-:Y:S01]  /*2cc0*/  STS [R2+0x20], R10 ;  /* 0x0000200a02007388 */ /* 0x0005e20000000800 */
[----:B-1----:R-:W-:-:S03]  /*2cd0*/  @!P1 FADD.FTZ R0, R0, R15 ;  /* 0x0000000f00009221 */ /* 0x002fc60000010000 */
        /* <DEDUP_REMOVED lines=13> */
.L_x_1796:
[----:B0-----:R-:W-:Y:S05]  /*2db0*/  BSYNC B0 ;  /* 0x0000000000007941 */ /* 0x001fea0003800000 */
.L_x_1795:
[----:B--2--5:R-:W0:Y:S01]  /*2dc0*/  S2R R13, SR_TID.X ;  /* 0x00000000000d7919 */ /* 0x024e220000002100 */
        /* <DEDUP_REMOVED lines=24> */
[----:B------:R-:W-:-:S03]  /*2f50*/  IMAD.MOV.U32 R10, RZ, RZ, 0x4 ;  /* 0x00000004ff0a7424 */ /* 0x000fc600078e00ff */
[----:B0-----:R-:W0:Y:S01]  /*2f60*/  LDS.64 R2, [R13.X8+0xda0] ;  /* 0x000da0000d027984 */ /* 0x001e220000008a00 */
        /* <DEDUP_REMOVED lines=8> */
.L_x_1800:
[----:B------:R-:W-:Y:S05]  /*2ff0*/  BSYNC B0 ;  /* 0x0000000000007941 */ /* 0x000fea0003800000 */
.L_x_1799:
        /* <DEDUP_REMOVED lines=23> */
.L_x_1797:
[----:B------:R-:W-:Y:S01]  /*3170*/  HFMA2.MMA R13, -RZ, RZ, 0, 5.9604644775390625e-08 ;  /* 0x00000001ff0d7435 */ /* 0x000fe200000001ff */
[----:B------:R-:W-:Y:S01]  /*3180*/  IMAD.MOV.U32 R14, RZ, RZ, R17 ;  /* 0x000000ffff0e7224 */ /* 0x000fe200078e0011 */
[----:B------:R-:W-:Y:S01]  /*3190*/  MOV R10, 0x31d0 ;  /* 0x000031d0000a7802 */ /* 0x000fe20000000f00 */
[----:B------:R-:W-:-:S02]  /*31a0*/  IMAD.MOV.U32 R5, RZ, RZ, RZ ;  /* 0x000000ffff057224 */ /* 0x000fc400078e00ff */
[----:B------:R-:W-:Y:S02]  /*31b0*/  IMAD.MOV.U32 R12, RZ, RZ, -0x1 ;  /* 0xffffffffff0c7424 */ /* 0x000fe400078e00ff */
[----:B------:R-:W-:Y:S05]  /*31c0*/  CALL.REL.NOINC `($__internal_36_$__cuda_sm70_shflsync_up) ;  /* 0x000009a000007944 */ /* 0x000fea0003c00000 */
[----:B-1----:R-:W-:Y:S01]  /*31d0*/  MOV R6, R12 ;  /* 0x0000000c00067202 */ /* 0x002fe20000000f00 */
[----:B0-----:R-:W-:Y:S05]  /*31e0*/  BRA `(.L_x_1801) ;  /* 0xfffff31000007947 */ /* 0x001fea000383ffff */
.L_x_1798:
[----:B------:R-:W-:Y:S01]  /*31f0*/  HFMA2.MMA R5, -RZ, RZ, 0, 0 ;  /* 0x00000000ff057435 */ /* 0x000fe200000001ff */
[----:B------:R-:W-:Y:S01]  /*3200*/  IMAD.MOV.U32 R14, RZ, RZ, R4 ;  /* 0x000000ffff0e7224 */ /* 0x000fe200078e0004 */
[----:B------:R-:W-:Y:S01]  /*3210*/  MOV R10, 0x3250 ;  /* 0x00003250000a7802 */ /* 0x000fe20000000f00 */
[----:B------:R-:W-:Y:S02]  /*3220*/  IMAD.MOV.U32 R13, RZ, RZ, 0x1 ;  /* 0x00000001ff0d7424 */ /* 0x000fe400078e00ff */
[----:B------:R-:W-:Y:S02]  /*3230*/  IMAD.MOV.U32 R12, RZ, RZ, -0x1 ;  /* 0xffffffffff0c7424 */ /* 0x000fe400078e00ff */
[----:B012---:R-:W-:Y:S05]  /*3240*/  CALL.REL.NOINC `($__internal_36_$__cuda_sm70_shflsync_up) ;  /* 0x0000092000007944 */ /* 0x007fea0003c00000 */
[----:B-1----:R-:W-:Y:S01]  /*3250*/  IMAD.MOV.U32 R15, RZ, RZ, R12 ;  /* 0x000000ffff0f7224 */ /* 0x002fe200078e000c */
[----:B0-----:R-:W-:Y:S01]  /*3260*/  MOV R14, R3 ;  /* 0x00000003000e7202 */ /* 0x001fe20000000f00 */
[----:B------:R-:W-:Y:S01]  /*3270*/  IMAD.MOV.U32 R13, RZ, RZ, 0x1 ;  /* 0x00000001ff0d7424 */ /* 0x000fe200078e00ff */
[----:B------:R-:W-:Y:S01]  /*3280*/  MOV R12, 0xffffffff ;  /* 0xffffffff000c7802 */ /* 0x000fe20000000f00 */
[----:B------:R-:W-:Y:S01]  /*3290*/  IMAD.MOV.U32 R5, RZ, RZ, RZ ;  /* 0x000000ffff057224 */ /* 0x000fe200078e00ff */
[----:B------:R-:W-:-:S02]  /*32a0*/  MOV R10, 0x32c0 ;  /* 0x000032c0000a7802 */ /* 0x000fc40000000f00 */
[----:B------:R-:W-:Y:S05]  /*32b0*/  CALL.REL.NOINC `($__internal_36_$__cuda_sm70_shflsync_up) ;  /* 0x000008b000007944 */ /* 0x000fea0003c00000 */
[----:B0-----:R-:W-:Y:S01]  /*32c0*/  FADD.FTZ R5, R4, R15 ;  /* 0x0000000f04057221 */ /* 0x001fe20000010000 */
[----:B------:R-:W-:Y:S01]  /*32d0*/  ISETP.NE.AND P0, PT, R17, RZ, PT ;  /* 0x000000ff1100720c */ /* 0x000fe20003f05270 */
[----:B-1----:R-:W-:Y:S01]  /*32e0*/  FADD.FTZ R10, R3, R12 ;  /* 0x0000000c030a7221 */ /* 0x002fe20000010000 */
[----:B------:R-:W-:Y:S01]  /*32f0*/  ISETP.GE.AND P1, PT, R16, 0x1, PT ;  /* 0x000000011000780c */ /* 0x000fe20003f26270 */
[----:B------:R-:W-:Y:S01]  /*3300*/  IMAD.IADD R6, R17, 0x1, R6 ;  /* 0x0000000111067824 */ /* 0x000fe200078e0206 */
[----:B------:R-:W-:Y:S01]  /*3310*/  FSEL R5, R5, R4, !P0 ;  /* 0x0000000405057208 */ /* 0x000fe20004000000 */
[----:B------:R-:W-:Y:S01]  /*3320*/  IMAD.MOV.U32 R13, RZ, RZ, 0x2 ;  /* 0x00000002ff0d7424 */ /* 0x000fe200078e00ff */
[----:B------:R-:W-:Y:S01]  /*3330*/  FSEL R10, R10, R3, !P0 ;  /* 0x000000030a0a7208 */ /* 0x000fe20004000000 */
[----:B------:R-:W-:Y:S01]  /*3340*/  IMAD.MOV.U32 R12, RZ, RZ, -0x1 ;  /* 0xffffffffff0c7424 */ /* 0x000fe200078e00ff */
[----:B------:R-:W-:-:S02]  /*3350*/  SEL R6, R17, R6, !P1 ;  /* 0x0000000611067207 */ /* 0x000fc40004800000 */
[----:B------:R-:W-:Y:S01]  /*3360*/  FSEL R15, R4, R5, !P1 ;  /* 0x00000005040f7208 */ /* 0x000fe20004800000 */
[----:B------:R-:W-:Y:S01]  /*3370*/  HFMA2.MMA R5, -RZ, RZ, 0, 0 ;  /* 0x00000000ff057435 */ /* 0x000fe200000001ff */
[----:B------:R-:W-:Y:S01]  /*3380*/  FSEL R17, R3, R10, !P1 ;  /* 0x0000000a03117208 */ /* 0x000fe20004800000 */
[----:B------:R-:W-:Y:S01]  /*3390*/  IMAD.MOV.U32 R14, RZ, RZ, R6 ;  /* 0x000000ffff0e7224 */ /* 0x000fe200078e0006 */
[----:B------:R-:W-:-:S03]  /*33a0*/  MOV R10, 0x33c0 ;  /* 0x000033c0000a7802 */ /* 0x000fc60000000f00 */
[----:B------:R-:W-:Y:S05]  /*33b0*/  CALL.REL.NOINC `($__internal_36_$__cuda_sm70_shflsync_up) ;  /* 0x000007b000007944 */ /* 0x000fea0003c00000 */
[----:B0-----:R-:W-:Y:S01]  /*33c0*/  HFMA2.MMA R5, -RZ, RZ, 0, 0 ;  /* 0x00000000ff057435 */ /* 0x001fe200000001ff */
[----:B-1----:R-:W-:Y:S01]  /*33d0*/  MOV R3, R12 ;  /* 0x0000000c00037202 */ /* 0x002fe20000000f00 */
[----:B------:R-:W-:Y:S01]  /*33e0*/  IMAD.MOV.U32 R14, RZ, RZ, R15 ;  /* 0x000000ffff0e7224 */ /* 0x000fe200078e000f */
[----:B------:R-:W-:Y:S01]  /*33f0*/  MOV R10, 0x3430 ;  /* 0x00003430000a7802 */ /* 0x000fe20000000f00 */
[----:B------:R-:W-:Y:S02]  /*3400*/  IMAD.MOV.U32 R13, RZ, RZ, 0x2 ;  /* 0x00000002ff0d7424 */ /* 0x000fe400078e00ff */
[----:B------:R-:W-:-:S02]  /*3410*/  IMAD.MOV.U32 R12, RZ, RZ, -0x1 ;  /* 0xffffffffff0c7424 */ /* 0x000fc400078e00ff */
[----:B------:R-:W-:Y:S05]  /*3420*/  CALL.REL.NOINC `($__internal_36_$__cuda_sm70_shflsync_up) ;  /* 0x0000074000007944 */ /* 0x000fea0003c00000 */
[----:B-1----:R-:W-:Y:S01]  /*3430*/  IMAD.MOV.U32 R4, RZ, RZ, R12 ;  /* 0x000000ffff047224 */ /* 0x002fe200078e000c */
[----:B0-----:R-:W-:Y:S01]  /*3440*/  MOV R14, R17 ;  /* 0x00000011000e7202 */ /* 0x001fe20000000f00 */
[----:B------:R-:W-:Y:S01]  /*3450*/  IMAD.MOV.U32 R13, RZ, RZ, 0x2 ;  /* 0x00000002ff0d7424 */ /* 0x000fe200078e00ff */
[----:B------:R-:W-:Y:S01]  /*3460*/  MOV R12, 0xffffffff ;  /* 0xffffffff000c7802 */ /* 0x000fe20000000f00 */
[----:B------:R-:W-:Y:S01]  /*3470*/  IMAD.MOV.U32 R5, RZ, RZ, RZ ;  /* 0x000000ffff057224 */ /* 0x000fe200078e00ff */
[----:B------:R-:W-:-:S02]  /*3480*/  MOV R10, 0x34a0 ;  /* 0x000034a0000a7802 */ /* 0x000fc40000000f00 */
[----:B------:R-:W-:Y:S05]  /*3490*/  CALL.REL.NOINC `($__internal_36_$__cuda_sm70_shflsync_up) ;  /* 0x000006d000007944 */ /* 0x000fea0003c00000 */
[----:B------:R-:W-:Y:S01]  /*34a0*/  ISETP.GE.AND P1, PT, R16, 0x2, PT ;  /* 0x000000021000780c */ /* 0x000fe20003f26270 */
[----:B-1----:R-:W-:Y:S01]  /*34b0*/  FADD.FTZ R10, R17, R12 ;  /* 0x0000000c110a7221 */ /* 0x002fe20000010000 */
[----:B------:R-:W-:Y:S01]  /*34c0*/  ISETP.NE.AND P0, PT, R6, RZ, PT ;  /* 0x000000ff0600720c */ /* 0x000fe20003f05270 */
[----:B------:R-:W-:Y:S01]  /*34d0*/  FADD.FTZ R4, R4, R15 ;  /* 0x0000000f04047221 */ /* 0x000fe20000010000 */
[----:B0-----:R-:W-:Y:S01]  /*34e0*/  HFMA2.MMA R5, -RZ, RZ, 0, 0 ;  /* 0x00000000ff057435 */ /* 0x001fe200000001ff */
[----:B------:R-:W-:-:S02]  /*34f0*/  IMAD.MOV.U32 R13, RZ, RZ, 0x4 ;  /* 0x00000004ff0d7424 */ /* 0x000fc400078e00ff */
[----:B------:R-:W-:-:S06]  /*3500*/  IMAD.MOV.U32 R12, RZ, RZ, -0x1 ;  /* 0xffffffffff0c7424 */ /* 0x000fcc00078e00ff */
[----:B------:R-:W-:Y:S01]  /*3510*/  @P1 IMAD.IADD R6, R3, 0x1, R6 ;  /* 0x0000000103061824 */ /* 0x000fe200078e0206 */
[----:B------:R-:W-:Y:S02]  /*3520*/  @P1 FSEL R17, R10, R17, !P0 ;  /* 0x000000110a111208 */ /* 0x000fe40004000000 */
[----:B------:R-:W-:Y:S01]  /*3530*/  @P1 FSEL R15, R4, R15, !P0 ;  /* 0x0000000f040f1208 */ /* 0x000fe20004000000 */
[----:B------:R-:W-:Y:S01]  /*3540*/  IMAD.MOV.U32 R14, RZ, RZ, R6 ;  /* 0x000000ffff0e7224 */ /* 0x000fe200078e0006 */
[----:B------:R-:W-:Y:S02]  /*3550*/  MOV R10, 0x3570 ;  /* 0x00003570000a7802 */ /* 0x000fe40000000f00 */
        /* <DEDUP_REMOVED lines=19> */
[----:B0-----:R-:W-:Y:S01]  /*3690*/  HFMA2.MMA R13, -RZ, RZ, 0, 4.76837158203125e-07 ;  /* 0x00000008ff0d7435 */ /* 0x001fe200000001ff */
[----:B------:R-:W-:Y:S01]  /*36a0*/  IMAD.MOV.U32 R5, RZ, RZ, RZ ;  /* 0x000000ffff057224 */ /* 0x000fe200078e00ff */
[----:B------:R-:W-:-:S07]  /*36b0*/  MOV R12, 0xffffffff ;  /* 0xffffffff000c7802 */ /* 0x000fce0000000f00 */
[----:B------:R-:W-:Y:S01]  /*36c0*/  @P1 IMAD.IADD R6, R3, 0x1, R6 ;  /* 0x0000000103061824 */ /* 0x000fe200078e0206 */
[----:B------:R-:W-:Y:S02]  /*36d0*/  @P1 FSEL R17, R10, R17, !P0 ;  /* 0x000000110a111208 */ /* 0x000fe40004000000 */
[----:B------:R-:W-:Y:S01]  /*36e0*/  @P1 FSEL R15, R4, R15, !P0 ;  /* 0x0000000f040f1208 */ /* 0x000fe20004000000 */
[----:B------:R-:W-:Y:S01]  /*36f0*/  IMAD.MOV.U32 R14, RZ, RZ, R6 ;  /* 0x000000ffff0e7224 */ /* 0x000fe200078e0006 */
[----:B------:R-:W-:Y:S02]  /*3700*/  MOV R10, 0x3720 ;  /* 0x00003720000a7802 */ /* 0x000fe40000000f00 */
[----:B------:R-:W-:Y:S05]  /*3710*/  CALL.REL.NOINC `($__internal_36_$__cuda_sm70_shflsync_up) ;  /* 0x0000045000007944 */ /* 0x000fea0003c00000 */
[----:B0-----:R-:W-:Y:S01]  /*3720*/  HFMA2.MMA R13, -RZ, RZ, 0, 4.76837158203125e-07 ;  /* 0x00000008ff0d7435 */ /* 0x001fe200000001ff */
[----:B-1----:R-:W-:Y:S01]  /*3730*/  MOV R3, R12 ;  /* 0x0000000c00037202 */ /* 0x002fe20000000f00 */
[----:B------:R-:W-:Y:S01]  /*3740*/  IMAD.MOV.U32 R14, RZ, RZ, R15 ;  /* 0x000000ffff0e7224 */ /* 0x000fe200078e000f */
[----:B------:R-:W-:Y:S01]  /*3750*/  MOV R12, 0xffffffff ;  /* 0xffffffff000c7802 */ /* 0x000fe20000000f00 */
[----:B------:R-:W-:Y:S01]  /*3760*/  IMAD.MOV.U32 R5, RZ, RZ, RZ ;  /* 0x000000ffff057224 */ /* 0x000fe200078e00ff */
[----:B------:R-:W-:-:S02]  /*3770*/  MOV R10, 0x3790 ;  /* 0x00003790000a7802 */ /* 0x000fc40000000f00 */
[----:B------:R-:W-:Y:S05]  /*3780*/  CALL.REL.NOINC `($__internal_36_$__cuda_sm70_shflsync_up) ;  /* 0x000003e000007944 */ /* 0x000fea0003c00000 */
[----:B0-----:R-:W-:Y:S01]  /*3790*/  HFMA2.MMA R5, -RZ, RZ, 0, 0 ;  /* 0x00000000ff057435 */ /* 0x001fe200000001ff */
[----:B-1----:R-:W-:Y:S01]  /*37a0*/  IMAD.MOV.U32 R4, RZ, RZ, R12 ;  /* 0x000000ffff047224 */ /* 0x002fe200078e000c */
[----:B------:R-:W-:Y:S01]  /*37b0*/  MOV R14, R17 ;  /* 0x00000011000e7202 */ /* 0x000fe20000000f00 */
[----:B------:R-:W-:Y:S01]  /*37c0*/  IMAD.MOV.U32 R13, RZ, RZ, 0x8 ;  /* 0x00000008ff0d7424 */ /* 0x000fe200078e00ff */
[----:B------:R-:W-:Y:S01]  /*37d0*/  MOV R10, 0x3800 ;  /* 0x00003800000a7802 */ /* 0x000fe20000000f00 */
[----:B------:R-:W-:-:S02]  /*37e0*/  IMAD.MOV.U32 R12, RZ, RZ, -0x1 ;  /* 0xffffffffff0c7424 */ /* 0x000fc400078e00ff */
[----:B------:R-:W-:Y:S05]  /*37f0*/  CALL.REL.NOINC `($__internal_36_$__cuda_sm70_shflsync_up) ;  /* 0x0000037000007944 */ /* 0x000fea0003c00000 */
        /* <DEDUP_REMOVED lines=20> */
[----:B0-----:R-:W-:Y:S01]  /*3940*/  HFMA2.MMA R13, -RZ, RZ, 0, 9.5367431640625e-07 ;  /* 0x00000010ff0d7435 */ /* 0x001fe200000001ff */
[----:B-1----:R-:W-:Y:S01]  /*3950*/  MOV R4, R12 ;  /* 0x0000000c00047202 */ /* 0x002fe20000000f00 */
[----:B------:R-:W-:Y:S01]  /*3960*/  IMAD.MOV.U32 R14, RZ, RZ, R17 ;  /* 0x000000ffff0e7224 */ /* 0x000fe200078e0011 */
        /* <DEDUP_REMOVED lines=17> */
[----:B0-----:R-:W-:Y:S01]  /*3a80*/  HFMA2.MMA R13, -RZ, RZ, 0, 5.9604644775390625e-08 ;  /* 0x00000001ff0d7435 */ /* 0x001fe200000001ff */
        /* <DEDUP_REMOVED lines=13> */
[----:B01----:R-:W-:Y:S05]  /*3b60*/  BRA `(.L_x_1802) ;  /* 0xffffed1000007947 */ /* 0x003fea000383ffff */
        .weak           $__internal_36_$__cuda_sm70_shflsync_up
        .type           $__internal_36_$__cuda_sm70_shflsync_up,@function
        .size           $__internal_36_$__cuda_sm70_shflsync_up,(.L_x_3119 - $__internal_36_$__cuda_sm70_shflsync_up)
$__internal_36_$__cuda_sm70_shflsync_up:
[----:B------:R-:W-:Y:S01]  /*3b70*/  MOV R11, 0x0 ;  /* 0x00000000000b7802 */ /* 0x000fe20000000f00 */
[----:B------:R-:W-:Y:S04]  /*3b80*/  WARPSYNC R12 ;  /* 0x0000000c00007348 */ /* 0x000fe80003800000 */
[----:B------:R0:W1:Y:S01]  /*3b90*/  SHFL.UP PT, R12, R14, R13, R5 ;  /* 0x0400000d0e0c7389 */ /* 0x00006200000e0005 */
[----:B------:R-:W-:Y:S05]  /*3ba0*/  RET.REL.NODEC R10 `(_Z30group_norm_nhwc_bwd_sum_kernelI11Bf16IOFp32WLi256EEv26Group_norm_nhwc_bwd_params) ;  /* 0xffffc4500a007950 */ /* 0x000fea0003c3ffff */
.L_x_1803:
        /* <DEDUP_REMOVED lines=13> */
.L_x_3119:


//--------------------- .text._Z30group_norm_nhwc_bwd_sum_kernelI11Bf16IOFp32WLi120EEv26Group_norm_nhwc_bwd_params --------------------------
	.section	.text._Z30group_norm_nhwc_bwd_sum_kernelI11Bf16IOFp32WLi120EEv26Group_norm_nhwc_bwd_params,"ax",@progbits
	.sectioninfo	@"SHI_REGISTERS=36"
	.align	128
        .global         _Z30group_norm_nhwc_bwd_sum_kernelI11Bf16IOFp32WLi120EEv26Group_norm_nhwc_bwd_params
        .type           _Z30group_norm_nhwc_bwd_sum_kernelI11Bf16IOFp32WLi120EEv26Group_norm_nhwc_bwd_params,@function
        .size           _Z30group_norm_nhwc_bwd_sum_kernelI11Bf16IOFp32WLi120EEv26Group_norm_nhwc_bwd_params,(.L_x_3120 - _Z30group_norm_nhwc_bwd_sum_kernelI11Bf16IOFp32WLi120EEv26Group_norm_nhwc_bwd_params)
        .other          _Z30group_norm_nhwc_bwd_sum_kernelI11Bf16IOFp32WLi120EEv26Group_norm_nhwc_bwd_params,@"STO_CUDA_ENTRY STV_DEFAULT"
_Z30group_norm_nhwc_bwd_sum_kernelI11Bf16IOFp32WLi120EEv26Group_norm_nhwc_bwd_params:
.text._Z30group_norm_nhwc_bwd_sum_kernelI11Bf16IOFp32WLi120EEv26Group_norm_nhwc_bwd_params:
        /* <DEDUP_REMOVED lines=90> */
.L_x_1805:
[----:B------:R-:W-:Y:S05]  /*05a0*/  BSYNC B0 ;  /* 0x0000000000007941 */ /* 0x000fea0003800000 */
.L_x_1804:
        /* <DEDUP_REMOVED lines=81> */
.L_x_1808:
[----:B------:R-:W-:Y:S05]  /*0ac0*/  @!P2 BRA `(.L_x_1806) ;  /* 0x000016300000a947 */ /* 0x000fea0003800000 */
[----:B------:R-:W-:-:S04]  /*0ad0*/  IADD3 R27, R24, 0x1, RZ ;  /* 0x00000001181b7810 */ /* 0x000fc80007ffe0ff */
[----:B------:R-:W-:Y:S02]  /*0ae0*/  SHF.R.S32.HI R28, RZ, 0x1f, R27 ;  /* 0x0000001fff1c7819 */ /* 0x000fe4000001141b */
.L_x_1809:
        /* <DEDUP_REMOVED lines=124> */
.L_x_1807:
        /* <DEDUP_REMOVED lines=8> */
.L_x_1811:
        /* <DEDUP_REMOVED lines=46> */
.L_x_1810:
[----:B------:R-:W-:-:S13]  /*1610*/  ISETP.GE.U32.AND P0, PT, R28, 0x3, PT ;  /* 0x000000031c00780c */ /* 0x000fda0003f06070 */
[----:B------:R-:W-:Y:S05]  /*1620*/  @!P0 BRA `(.L_x_1806) ;  /* 0x00000ad000008947 */ /* 0x000fea0003800000 */
[----:B------:R-:W-:Y:S02]  /*1630*/  ISETP.GE.U32.AND P0, PT, R22, c[0x0][0x1d8], PT ;  /* 0x0000760016007a0c */ /* 0x000fe40003f06070 */
[----:B------:R-:W-:Y:S02]  /*1640*/  SHF.R.S32.HI R25, RZ, 0x1f, R24 ;  /* 0x0000001fff197819 */ /* 0x000fe40000011418 */
[----:B------:R-:W-:-:S13]  /*1650*/  ISETP.GE.AND.EX P0, PT, R23, c[0x0][0x1dc], PT, P0 ;  /* 0x0000770017007a0c */ /* 0x000fda0003f06300 */
.L_x_1812:
        /* <DEDUP_REMOVED lines=143> */
[----:B------:R-:W-:Y:S02]  /*1f50*/  PRMT R27, R27, 0x5410, RZ ;  /* 0x000054101b1b7816 */ /* 0x000fe400000000ff */
[----:B------:R-:W-:Y:S02]  /*1f60*/  ISETP.GE.AND P1, PT, R24, R7, PT ;  /* 0x000000071800720c */ /* 0x000fe40003f26270 */
[----:B-1----:R-:W-:-:S02]  /*1f70*/  PRMT R11, R11, 0x5410, RZ ;  /* 0x000054100b0b7816 */ /* 0x002fc400000000ff */
[----:B------:R-:W-:Y:S02]  /*1f80*/  IADD3.X R25, RZ, R25, RZ, P2, !PT ;  /* 0x00000019ff197210 */ /* 0x000fe400017fe4ff */
        /* <DEDUP_REMOVED lines=23> */
.L_x_1806:
[----:B------:R-:W-:Y:S01]  /*2100*/  ISETP.NE.AND P0, PT, R5, RZ, PT ;  /* 0x000000ff0500720c */ /* 0x000fe20003f05270 */
[----:B------:R-:W-:Y:S01]  /*2110*/  BSSY B0, `(.L_x_1813) ;  /* 0x00000e9000007945 */ /* 0x000fe20003800000 */
[C---:B-----5:R-:W-:Y:S02]  /*2120*/  LEA.HI R12, R0.reuse, R0, RZ, 0x1e ;  /* 0x00000000000c7211 */ /* 0x060fe400078ff0ff */
        /* <DEDUP_REMOVED lines=20> */
[----:B------:R-:W1:Y:S04]  /*2270*/  LDS R20, [R11+0x230] ;  /* 0x000230000b147984 */ /* 0x000e680000000800 */
[----:B------:R-:W1:Y:S04]  /*2280*/  LDS R23, [R11+0x24c] ;  /* 0x00024c000b177984 */ /* 0x000e680000000800 */
        /* <DEDUP_REMOVED lines=9> */
[----:B------:R-:W-:Y:S02]  /*2320*/  IMAD R13, R7, -0x1e, R24 ;  /* 0xffffffe2070d7824 */ /* 0x000fe400078e0218 */
[----:B------:R-:W-:Y:S02]  /*2330*/  @!P1 FADD.FTZ R23, R14, R23 ;  /* 0x000000170e179221 */ /* 0x000fe40000010000 */
[----:B------:R-:W-:Y:S02]  /*2340*/  IMAD.IADD R15, R20, 0x1, R25 ;  /* 0x00000001140f7824 */ /* 0x000fe400078e0219 */
[----:B------:R-:W-:-:S02]  /*2350*/  @!P1 FADD.FTZ R22, R18, R22 ;  /* 0x0000001612169221 */ /* 0x000fc40000010000 */
[----:B------:R-:W-:Y:S02]  /*2360*/  IMAD R14, R13, 0xc, RZ ;  /* 0x0000000c0d0e7824 */ /* 0x000fe400078e02ff */
[----:B------:R-:W-:-:S03]  /*2370*/  @!P2 FADD.FTZ R16, R23, R16 ;  /* 0x000000101710a221 */ /* 0x000fc60000010000 */
[----:B------:R0:W-:Y:S01]  /*2380*/  STS [R14+0xc0], R15 ;  /* 0x0000c00f0e007388 */ /* 0x0001e20000000800 */
[----:B--2---:R-:W-:-:S03]  /*2390*/  @!P2 FADD.FTZ R17, R22, R17 ;  /* 0x000000111611a221 */ /* 0x004fc60000010000 */
[----:B------:R0:W-:Y:S04]  /*23a0*/  STS [R14+0xc4], R16 ;  /* 0x0000c4100e007388 */ /* 0x0001e80000000800 */
[----:B------:R0:W-:Y:S01]  /*23b0*/  STS [R14+0xc8], R17 ;  /* 0x0000c8110e007388 */ /* 0x0001e20000000800 */
[----:B------:R-:W-:Y:S05]  /*23c0*/  BRA.CONV UR4, `(.L_x_1815) ;  /* 0x0000003304007947 */ /* 0x000fea000b800000 */
[----:B------:R-:W-:Y:S01]  /*23d0*/  IMAD.MOV.U32 R7, RZ, RZ, 0x3fffffff ;  /* 0x3fffffffff077424 */ /* 0x000fe200078e00ff */
[----:B------:R-:W-:Y:S02]  /*23e0*/  MOV R6, 0x2400 ;  /* 0x0000240000067802 */ /* 0x000fe40000000f00 */
[----:B0-----:R-:W-:Y:S05]  /*23f0*/  CALL.REL.NOINC `($__internal_37_$__cuda_sm70_warpsync) ;  /* 0x00000ef000007944 */ /* 0x001fea0003c00000 */
.L_x_1815:
        /* <DEDUP_REMOVED lines=13> */
.L_x_1817:
[----:B------:R-:W-:Y:S05]  /*24d0*/  BSYNC B1 ;  /* 0x0000000000017941 */ /* 0x000fea0003800000 */
.L_x_1816:
[----:B------:R-:W-:-:S03]  /*24e0*/  UMOV UR4, 0x3fffffff ;  /* 0x3fffffff00047882 */ /* 0x000fc60000000000 */
[----:B------:R-:W-:Y:S05]  /*24f0*/  BRA.CONV UR4, `(.L_x_1818) ;  /* 0x0000003304007947 */ /* 0x000fea000b800000 */
[----:B------:R-:W-:Y:S01]  /*2500*/  IMAD.MOV.U32 R7, RZ, RZ, 0x3fffffff ;  /* 0x3fffffffff077424 */ /* 0x000fe200078e00ff */
[----:B------:R-:W-:Y:S02]  /*2510*/  MOV R6, 0x2530 ;  /* 0x0000253000067802 */ /* 0x000fe40000000f00 */
[----:B0-----:R-:W-:Y:S05]  /*2520*/  CALL.REL.NOINC `($__internal_37_$__cuda_sm70_warpsync) ;  /* 0x00000dc000007944 */ /* 0x001fea0003c00000 */
.L_x_1818:
        /* <DEDUP_REMOVED lines=8> */
[----:B01----:R-:W-:Y:S05]  /*25b0*/  CALL.REL.NOINC `($__internal_37_$__cuda_sm70_warpsync) ;  /* 0x00000d3000007944 */ /* 0x003fea0003c00000 */
.L_x_1819:
        /* <DEDUP_REMOVED lines=13> */
.L_x_1821:
[----:B------:R-:W-:Y:S05]  /*2690*/  BSYNC B1 ;  /* 0x0000000000017941 */ /* 0x000fea0003800000 */
.L_x_1820:
[----:B------:R-:W-:-:S03]  /*26a0*/  UMOV UR4, 0x3fffffff ;  /* 0x3fffffff00047882 */ /* 0x000fc60000000000 */
[----:B------:R-:W-:Y:S05]  /*26b0*/  BRA.CONV UR4, `(.L_x_1822) ;  /* 0x0000003304007947 */ /* 0x000fea000b800000 */
[----:B------:R-:W-:Y:S01]  /*26c0*/  IMAD.MOV.U32 R7, RZ, RZ, 0x3fffffff ;  /* 0x3fffffffff077424 */ /* 0x000fe200078e00ff */
[----:B------:R-:W-:Y:S02]  /*26d0*/  MOV R6, 0x26f0 ;  /* 0x000026f000067802 */ /* 0x000fe40000000f00 */
[----:B01----:R-:W-:Y:S05]  /*26e0*/  CALL.REL.NOINC `($__internal_37_$__cuda_sm70_warpsync) ;  /* 0x00000c0000007944 */ /* 0x003fea0003c00000 */
.L_x_1822:
        /* <DEDUP_REMOVED lines=8> */
[----:B012---:R-:W-:Y:S05]  /*2770*/  CALL.REL.NOINC `($__internal_37_$__cuda_sm70_warpsync) ;  /* 0x00000b7000007944 */ /* 0x007fea0003c00000 */
.L_x_1823:
        /* <DEDUP_REMOVED lines=13> */
.L_x_1825:
[----:B------:R-:W-:Y:S05]  /*2850*/  BSYNC B1 ;  /* 0x0000000000017941 */ /* 0x000fea0003800000 */
.L_x_1824:
[----:B------:R-:W-:-:S03]  /*2860*/  UMOV UR4, 0x3fffffff ;  /* 0x3fffffff00047882 */ /* 0x000fc60000000000 */
[----:B------:R-:W-:Y:S05]  /*2870*/  BRA.CONV UR4, `(.L_x_1826) ;  /* 0x0000003304007947 */ /* 0x000fea000b800000 */
[----:B------:R-:W-:Y:S01]  /*2880*/  IMAD.MOV.U32 R7, RZ, RZ, 0x3fffffff ;  /* 0x3fffffffff077424 */ /* 0x000fe200078e00ff */
[----:B------:R-:W-:Y:S02]  /*2890*/  MOV R6, 0x28b0 ;  /* 0x000028b000067802 */ /* 0x000fe40000000f00 */
[----:B012---:R-:W-:Y:S05]  /*28a0*/  CALL.REL.NOINC `($__internal_37_$__cuda_sm70_warpsync) ;  /* 0x00000a4000007944 */ /* 0x007fea0003c00000 */
.L_x_1826:
        /* <DEDUP_REMOVED lines=8> */
[----:B0123--:R-:W-:Y:S05]  /*2930*/  CALL.REL.NOINC `($__internal_37_$__cuda_sm70_warpsync) ;  /* 0x000009b000007944 */ /* 0x00ffea0003c00000 */
.L_x_1827:
        /* <DEDUP_REMOVED lines=13> */
.L_x_1829:
[----:B------:R-:W-:Y:S05]  /*2a10*/  BSYNC B1 ;  /* 0x0000000000017941 */ /* 0x000fea0003800000 */
.L_x_1828:
[----:B------:R-:W-:Y:S01]  /*2a20*/  UMOV UR4, 0x3fffffff ;  /* 0x3fffffff00047882 */ /* 0x000fe20000000000 */
[----:B------:R-:W-:Y:S01]  /*2a30*/  MOV R20, R16 ;  /* 0x0000001000147202 */ /* 0x000fe20000000f00 */
[----:B------:R-:W-:Y:S01]  /*2a40*/  IMAD.MOV.U32 R18, RZ, RZ, R17 ;  /* 0x000000ffff127224 */ /* 0x000fe200078e0011 */
[----:B------:R-:W-:Y:S05]  /*2a50*/  BRA.CONV UR4, `(.L_x_1830) ;  /* 0x0000003304007947 */ /* 0x000fea000b800000 */
[----:B------:R-:W-:Y:S02]  /*2a60*/  MOV R7, 0x3fffffff ;  /* 0x3fffffff00077802 */ /* 0x000fe40000000f00 */
[----:B------:R-:W-:Y:S02]  /*2a70*/  MOV R6, 0x2a90 ;  /* 0x00002a9000067802 */ /* 0x000fe40000000f00 */
[----:B0123--:R-:W-:Y:S05]  /*2a80*/  CALL.REL.NOINC `($__internal_37_$__cuda_sm70_warpsync) ;  /* 0x0000086000007944 */ /* 0x00ffea0003c00000 */
.L_x_1830:
        /* <DEDUP_REMOVED lines=8> */
[----:B01234-:R-:W-:Y:S05]  /*2b10*/  CALL.REL.NOINC `($__internal_37_$__cuda_sm70_warpsync) ;  /* 0x000007d000007944 */ /* 0x01ffea0003c00000 */
.L_x_1831:
        /* <DEDUP_REMOVED lines=15> */
[----:B------:R-:W-:Y:S05]  /*2c10*/  CALL.REL.NOINC `($__internal_37_$__cuda_sm70_warpsync) ;  /* 0x000006d000007944 */ /* 0x000fea0003c00000 */
.L_x_1832:
        /* <DEDUP_REMOVED lines=8> */
[----:B0-----:R-:W-:Y:S05]  /*2ca0*/  CALL.REL.NOINC `($__internal_37_$__cuda_sm70_warpsync) ;  /* 0x0000064000007944 */ /* 0x001fea0003c00000 */
.L_x_1833:
        /* <DEDUP_REMOVED lines=10> */
[----:B------:R5:W5:Y:S04]  /*2d50*/  LDS R13, [R14+0xbc] ;  /* 0x0000bc000e0d7984 */ /* 0x000b680000000800 */
        /* <DEDUP_REMOVED lines=14> */
[----:B------:R4:W-:Y:S03]  /*2e40*/  STS [R11+0x230], R24 ;  /* 0x000230180b007388 */ /* 0x0009e60000000800 */
[----:B-----5:R-:W-:Y:S01]  /*2e50*/  IMAD.IADD R14, R17, 0x1, R6 ;  /* 0x00000001110e7824 */ /* 0x020fe200078e0206 */
[----:B------:R4:W-:Y:S01]  /*2e60*/  STS [R11+0x23c], R6 ;  /* 0x00023c060b007388 */ /* 0x0009e20000000800 */
[----:B------:R-:W-:-:S03]  /*2e70*/  @!P0 FADD.FTZ R30, R13, R30 ;  /* 0x0000001e0d1e8221 */ /* 0x000fc60000010000 */
        /* <DEDUP_REMOVED lines=18> */
.L_x_1814:
[----:B0-----:R-:W-:Y:S05]  /*2fa0*/  BSYNC B0 ;  /* 0x0000000000007941 */ /* 0x001fea0003800000 */
.L_x_1813:
[----:B------:R-:W-:Y:S01]  /*2fb0*/  WARPSYNC 0xffffffff ;  /* 0xffffffff00007948 */ /* 0x000fe20003800000 */
[----:B------:R-:W-:Y:S01]  /*2fc0*/  BAR.SYNC.DEFER_BLOCKING 0x0 ;  /* 0x0000000000007b1d */ /* 0x000fe20000010000 */
[----:B----4-:R-:W-:-:S05]  /*2fd0*/  IMAD R11, R3, c[0x0][0x208], R0 ;  /* 0x00008200030b7a24 */ /* 0x010fca00078e0200 */
        /* <DEDUP_REMOVED lines=25> */
.L_x_1835:
[----:B------:R-:W-:Y:S05]  /*3170*/  BSYNC B0 ;  /* 0x0000000000007941 */ /* 0x000fea0003800000 */
.L_x_1834:
        /* <DEDUP_REMOVED lines=23> */
        .weak           $__internal_37_$__cuda_sm70_warpsync
        .type           $__internal_37_$__cuda_sm70_warpsync,@function
        .size           $__internal_37_$__cuda_sm70_warpsync,(.L_x_3120 - $__internal_37_$__cuda_sm70_warpsync)
$__internal_37_$__cuda_sm70_warpsync:
[----:B------:R-:W-:Y:S04]  /*32f0*/  WARPSYNC R7 ;  /* 0x0000000700007348 */ /* 0x000fe80003800000 */
[----:B------:R-:W-:-:S06]  /*3300*/  HFMA2.MMA R7, -RZ, RZ, 0, 0 ;  /* 0x00000000ff077435 */ /* 0x000fcc00000001ff */
[----:B------:R-:W-:Y:S05]  /*3310*/  RET.REL.NODEC R6 `(_Z30group_norm_nhwc_bwd_sum_kernelI11Bf16IOFp32WLi120EEv26Group_norm_nhwc_bwd_params) ;  /* 0xffffcce006007950 */ /* 0x000fea0003c3ffff */
.L_x_1836:
        /* <DEDUP_REMOVED lines=14> */
.L_x_3120:


//--------------------- .text._Z30group_norm_nhwc_bwd_sum_kernelI11Bf16IOFp32WLi140EEv26Group_norm_nhwc_bwd_params --------------------------
	.section	.text._Z30group_norm_nhwc_bwd_sum_kernelI11Bf16IOFp32WLi140EEv26Group_norm_nhwc_bwd_params,"ax",@progbits
	.sectioninfo	@"SHI_REGISTERS=36"
	.align	128
        .global         _Z30group_norm_nhwc_bwd_sum_kernelI11Bf16IOFp32WLi140EEv26Group_norm_nhwc_bwd_params
        .type           _Z30group_norm_nhwc_bwd_sum_kernelI11Bf16IOFp32WLi140EEv26Group_norm_nhwc_bwd_params,@function
        .size           _Z30group_norm_nhwc_bwd_sum_kernelI11Bf16IOFp32WLi140EEv26Group_norm_nhwc_bwd_params,(.L_x_3121 - _Z30group_norm_nhwc_bwd_sum_kernelI11Bf16IOFp32WLi140EEv26Group_norm_nhwc_bwd_params)
        .other          _Z30group_norm_nhwc_bwd_sum_kernelI11Bf16IOFp32WLi140EEv26Group_norm_nhwc_bwd_params,@"STO_CUDA_ENTRY STV_DEFAULT"
_Z30group_norm_nhwc_bwd_sum_kernelI11Bf16IOFp32WLi140EEv26Group_norm_nhwc_bwd_params:
.text._Z30group_norm_nhwc_bwd_sum_kernelI11Bf16IOFp32WLi140EEv26Group_norm_nhwc_bwd_params:
        /* <DEDUP_REMOVED lines=90> */
.L_x_1838:
[----:B------:R-:W-:Y:S05]  /*05a0*/  BSYNC B0 ;  /* 0x0000000000007941 */ /* 0x000fea0003800000 */
.L_x_1837:
        /* <DEDUP_REMOVED lines=81> */
.L_x_1841:
[----:B------:R-:W-:Y:S05]  /*0ac0*/  @!P2 BRA `(.L_x_1839) ;  /* 0x000016300000a947 */ /* 0x000fea0003800000 */
[----:B------:R-:W-:-:S04]  /*0ad0*/  IADD3 R27, R24, 0x1, RZ ;  /* 0x00000001181b7810 */ /* 0x000fc80007ffe0ff */
[----:B------:R-:W-:Y:S02]  /*0ae0*/  SHF.R.S32.HI R28, RZ, 0x1f, R27 ;  /* 0x0000001fff1c7819 */ /* 0x000fe4000001141b */
.L_x_1842:
        /* <DEDUP_REMOVED lines=124> */
.L_x_1840:
        /* <DEDUP_REMOVED lines=8> */
.L_x_1844:
        /* <DEDUP_REMOVED lines=46> */
.L_x_1843:
[----:B------:R-:W-:-:S13]  /*1610*/  ISETP.GE.U32.AND P0, PT, R28, 0x3, PT ;  /* 0x000000031c00780c */ /* 0x000fda0003f06070 */
[----:B------:R-:W-:Y:S05]  /*1620*/  @!P0 BRA `(.L_x_1839) ;  /* 0x00000ad000008947 */ /* 0x000fea0003800000 */
[----:B------:R-:W-:Y:S02]  /*1630*/  ISETP.GE.U32.AND P0, PT, R22, c[0x0][0x1d8], PT ;  /* 0x0000760016007a0c */ /* 0x000fe40003f06070 */
[----:B------:R-:W-:Y:S02]  /*1640*/  SHF.R.S32.HI R25, RZ, 0x1f, R24 ;  /* 0x0000001fff197819 */ /* 0x000fe40000011418 */
[----:B------:R-:W-:-:S13]  /*1650*/  ISETP.GE.AND.EX P0, PT, R23, c[0x0][0x1dc], PT, P0 ;  /* 0x0000770017007a0c */ /* 0x000fda0003f06300 */
.L_x_1845:
        /* <DEDUP_REMOVED lines=170> */
.L_x_1839:
        /* <DEDUP_REMOVED lines=28> */
[----:B---3--:R-:W-:-:S03]  /*22c0*/  ISETP.NE.AND P2, PT, R24, RZ, PT ;  /* 0x000000ff1800720c */ /* 0x008fc60003f45270 */
[----:B------:R-:W3:Y:S01]  /*22d0*/  LDS R16, [R11+0x244] ;  /* 0x000244000b107984 */ /* 0x000ee20000000800 */
[----:B----4-:R-:W-:Y:S02]  /*22e0*/  IADD3 R15, R19, R6, R15 ;  /* 0x00000006130f7210 */ /* 0x010fe40007ffe00f */
[----:B0-----:R-:W-:Y:S01]  /*22f0*/  SHF.R.U32.HI R6, RZ, 0x2, R27 ;  /* 0x00000002ff067819 */ /* 0x001fe2000001161b */
[----:B------:R-:W0:Y:S01]  /*2300*/  LDS R17, [R11+0x248] ;  /* 0x000248000b117984 */ /* 0x000e220000000800 */
[----:B-----5:R-:W-:Y:S01]  /*2310*/  @!P0 FADD.FTZ R7, R7, R14 ;  /* 0x0000000e07078221 */ /* 0x020fe20000010000 */
[C---:B------:R-:W-:Y:S02]  /*2320*/  ISETP.NE.AND P3, PT, R25.reuse, RZ, PT ;  /* 0x000000ff1900720c */ /* 0x040fe40003f65270 */
[----:B------:R-:W-:Y:S01]  /*2330*/  IADD3 R15, R25, R15, R24 ;  /* 0x0000000f190f7210 */ /* 0x000fe20007ffe018 */
[----:B------:R-:W-:Y:S02]  /*2340*/  @!P0 FADD.FTZ R13, R13, R18 ;  /* 0x000000120d0d8221 */ /* 0x000fe40000010000 */
[----:B------:R-:W-:-:S02]  /*2350*/  @!P1 FADD.FTZ R20, R7, R20 ;  /* 0x0000001407149221 */ /* 0x000fc40000010000 */
[----:B------:R-:W-:-:S04]  /*2360*/  IMAD.WIDE.U32 R6, R6, 0x24924925, RZ ;  /* 0x2492492506067825 */ /* 0x000fc800078e00ff */
[----:B------:R-:W-:Y:S02]  /*2370*/  @!P1 FADD.FTZ R22, R13, R22 ;  /* 0x000000160d169221 */ /* 0x000fe40000010000 */
[----:B------:R-:W-:Y:S02]  /*2380*/  IMAD R13, R7, -0x1c, R27 ;  /* 0xffffffe4070d7824 */ /* 0x000fe400078e021b */
[----:B-1----:R-:W-:Y:S02]  /*2390*/  @!P2 FADD.FTZ R21, R20, R21 ;  /* 0x000000151415a221 */ /* 0x002fe40000010000 */
[----:B--2---:R-:W-:Y:S02]  /*23a0*/  @!P2 FADD.FTZ R23, R22, R23 ;  /* 0x000000171617a221 */ /* 0x004fe40000010000 */
[----:B------:R-:W-:Y:S02]  /*23b0*/  IMAD R14, R13, 0xc, RZ ;  /* 0x0000000c0d0e7824 */ /* 0x000fe400078e02ff */
[----:B---3--:R-:W-:-:S03]  /*23c0*/  @!P3 FADD.FTZ R16, R21, R16 ;  /* 0x000000101510b221 */ /* 0x008fc60000010000 */
[----:B------:R1:W-:Y:S01]  /*23d0*/  STS [R14+0xc0], R15 ;  /* 0x0000c00f0e007388 */ /* 0x0003e20000000800 */
[----:B0-----:R-:W-:-:S03]  /*23e0*/  @!P3 FADD.FTZ R17, R23, R17 ;  /* 0x000000111711b221 */ /* 0x001fc60000010000 */
[----:B------:R1:W-:Y:S04]  /*23f0*/  STS [R14+0xc4], R16 ;  /* 0x0000c4100e007388 */ /* 0x0003e80000000800 */
[----:B------:R1:W-:Y:S01]  /*2400*/  STS [R14+0xc8], R17 ;  /* 0x0000c8110e007388 */ /* 0x0003e20000000800 */
[----:B------:R-:W-:Y:S05]  /*2410*/  BRA.CONV UR4, `(.L_x_1848) ;  /* 0x0000003304007947 */ /* 0x000fea000b800000 */
[----:B------:R-:W-:Y:S01]  /*2420*/  IMAD.MOV.U32 R7, RZ, RZ, 0xfffffff ;  /* 0x0fffffffff077424 */ /* 0x000fe200078e00ff */
[----:B------:R-:W-:Y:S02]  /*2430*/  MOV R6, 0x2450 ;  /* 0x0000245000067802 */ /* 0x000fe40000000f00 */
[----:B-1----:R-:W-:Y:S05]  /*2440*/  CALL.REL.NOINC `($__internal_38_$__cuda_sm70_warpsync) ;  /* 0x00000f9000007944 */ /* 0x002fea0003c00000 */
.L_x_1848:
        /* <DEDUP_REMOVED lines=10> */
[----:B-1----:R-:W-:Y:S01]  /*24f0*/  FSEL R17, R6, R17, !P0 ;  /* 0x0000001106117208 */ /* 0x002fe20004000000 */
[----:B---3--:R-:W-:Y:S01]  /*2500*/  IMAD.IADD R15, R15, 0x1, R18 ;  /* 0x000000010f0f7824 */ /* 0x008fe200078e0212 */
[----:B------:R-:W-:Y:S02]  /*2510*/  FSEL R16, R7, R16, !P0 ;  /* 0x0000001007107208 */ /* 0x000fe40004000000 */
.L_x_1850:
[----:B------:R-:W-:Y:S05]  /*2520*/  BSYNC B1 ;  /* 0x0000000000017941 */ /* 0x000fea0003800000 */
.L_x_1849:
[----:B------:R-:W-:-:S03]  /*2530*/  UMOV UR4, 0xfffffff ;  /* 0x0fffffff00047882 */ /* 0x000fc60000000000 */
[----:B------:R-:W-:Y:S05]  /*2540*/  BRA.CONV UR4, `(.L_x_1851) ;  /* 0x0000003304007947 */ /* 0x000fea000b800000 */
[----:B------:R-:W-:Y:S02]  /*2550*/  MOV R7, 0xfffffff ;  /* 0x0fffffff00077802 */ /* 0x000fe40000000f00 */
[----:B------:R-:W-:Y:S02]  /*2560*/  MOV R6, 0x2580 ;  /* 0x0000258000067802 */ /* 0x000fe40000000f00 */
[----:B-1----:R-:W-:Y:S05]  /*2570*/  CALL.REL.NOINC `($__internal_38_$__cuda_sm70_warpsync) ;  /* 0x00000e6000007944 */ /* 0x002fea0003c00000 */
.L_x_1851:
        /* <DEDUP_REMOVED lines=8> */
[----:B01----:R-:W-:Y:S05]  /*2600*/  CALL.REL.NOINC `($__internal_38_$__cuda_sm70_warpsync) ;  /* 0x00000dd000007944 */ /* 0x003fea0003c00000 */
.L_x_1852:
        /* <DEDUP_REMOVED lines=13> */
.L_x_1854:
[----:B------:R-:W-:Y:S05]  /*26e0*/  BSYNC B1 ;  /* 0x0000000000017941 */ /* 0x000fea0003800000 */
.L_x_1853:
[----:B------:R-:W-:-:S03]  /*26f0*/  UMOV UR4, 0xfffffff ;  /* 0x0fffffff00047882 */ /* 0x000fc60000000000 */
[----:B------:R-:W-:Y:S05]  /*2700*/  BRA.CONV UR4, `(.L_x_1855) ;  /* 0x0000003304007947 */ /* 0x000fea000b800000 */
[----:B------:R-:W-:Y:S01]  /*2710*/  IMAD.MOV.U32 R7, RZ, RZ, 0xfffffff ;  /* 0x0fffffffff077424 */ /* 0x000fe200078e00ff */
[----:B------:R-:W-:Y:S02]  /*2720*/  MOV R6, 0x2740 ;  /* 0x0000274000067802 */ /* 0x000fe40000000f00 */
[----:B01----:R-:W-:Y:S05]  /*2730*/  CALL.REL.NOINC `($__internal_38_$__cuda_sm70_warpsync) ;  /* 0x00000ca000007944 */ /* 0x003fea0003c00000 */
.L_x_1855:
        /* <DEDUP_REMOVED lines=8> */
[----:B012---:R-:W-:Y:S05]  /*27c0*/  CALL.REL.NOINC `($__internal_38_$__cuda_sm70_warpsync) ;  /* 0x00000c1000007944 */ /* 0x007fea0003c00000 */
.L_x_1856:
        /* <DEDUP_REMOVED lines=13> */
.L_x_1858:
[----:B------:R-:W-:Y:S05]  /*28a0*/  BSYNC B1 ;  /* 0x0000000000017941 */ /* 0x000fea0003800000 */
.L_x_1857:
[----:B------:R-:W-:-:S03]  /*28b0*/  UMOV UR4, 0xfffffff ;  /* 0x0fffffff00047882 */ /* 0x000fc60000000000 */
[----:B------:R-:W-:Y:S05]  /*28c0*/  BRA.CONV UR4, `(.L_x_1859) ;  /* 0x0000003304007947 */ /* 0x000fea000b800000 */
[----:B------:R-:W-:Y:S02]  /*28d0*/  MOV R7, 0xfffffff ;  /* 0x0fffffff00077802 */ /* 0x000fe40000000f00 */
[----:B------:R-:W-:Y:S02]  /*28e0*/  MOV R6, 0x2900 ;  /* 0x0000290000067802 */ /* 0x000fe40000000f00 */
[----:B012---:R-:W-:Y:S05]  /*28f0*/  CALL.REL.NOINC `($__internal_38_$__cuda_sm70_warpsync) ;  /* 0x00000ae000007944 */ /* 0x007fea0003c00000 */
.L_x_1859:
        /* <DEDUP_REMOVED lines=8> */
[----:B0123--:R-:W-:Y:S05]  /*2980*/  CALL.REL.NOINC `($__internal_38_$__cuda_sm70_warpsync) ;  /* 0x00000a5000007944 */ /* 0x00ffea0003c00000 */
.L_x_1860:
        /* <DEDUP_REMOVED lines=13> */
.L_x_1862:
[----:B------:R-:W-:Y:S05]  /*2a60*/  BSYNC B1 ;  /* 0x0000000000017941 */ /* 0x000fea0003800000 */
.L_x_1861:
[----:B------:R-:W-:Y:S01]  /*2a70*/  UMOV UR4, 0xfffffff ;  /* 0x0fffffff00047882 */ /* 0x000fe20000000000 */
[----:B------:R-:W-:Y:S01]  /*2a80*/  IMAD.MOV.U32 R20, RZ, RZ, R16 ;  /* 0x000000ffff147224 */ /* 0x000fe200078e0010 */
[----:B------:R-:W-:Y:S01]  /*2a90*/  MOV R18, R17 ;  /* 0x0000001100127202 */ /* 0x000fe20000000f00 */
[----:B------:R-:W-:Y:S05]  /*2aa0*/  BRA.CONV UR4, `(.L_x_1863) ;  /* 0x0000003304007947 */ /* 0x000fea000b800000 */
[----:B------:R-:W-:Y:S01]  /*2ab0*/  IMAD.MOV.U32 R7, RZ, RZ, 0xfffffff ;  /* 0x0fffffffff077424 */ /* 0x000fe200078e00ff */
[----:B------:R-:W-:Y:S02]  /*2ac0*/  MOV R6, 0x2ae0 ;  /* 0x00002ae000067802 */ /* 0x000fe40000000f00 */
[----:B0123--:R-:W-:Y:S05]  /*2ad0*/  CALL.REL.NOINC `($__internal_38_$__cuda_sm70_warpsync) ;  /* 0x0000090000007944 */ /* 0x00ffea0003c00000 */
.L_x_1863:
        /* <DEDUP_REMOVED lines=8> */
[----:B01234-:R-:W-:Y:S05]  /*2b60*/  CALL.REL.NOINC `($__internal_38_$__cuda_sm70_warpsync) ;  /* 0x0000087000007944 */ /* 0x01ffea0003c00000 */
.L_x_1864:
        /* <DEDUP_REMOVED lines=15> */
[----:B------:R-:W-:Y:S05]  /*2c60*/  CALL.REL.NOINC `($__internal_38_$__cuda_sm70_warpsync) ;  /* 0x0000077000007944 */ /* 0x000fea0003c00000 */
.L_x_1865:
        /* <DEDUP_REMOVED lines=8> */
[----:B0-----:R-:W-:Y:S05]  /*2cf0*/  CALL.REL.NOINC `($__internal_38_$__cuda_sm70_warpsync) ;  /* 0x000006e000007944 */ /* 0x001fea0003c00000 */
.L_x_1866:
[----:B------:R-:W-:-:S06]  /*2d00*/  NOP ;  /* 0x0000000000007918 */ /* 0x000fcc0000000000 */
[----:B------:R-:W1:Y:S01]  /*2d10*/  LDS R24, [R11+0x210] ;  /* 0x000210000b187984 */ /* 0x000e620000000800 */
[----:B------:R-:W-:Y:S02]  /*2d20*/  ISETP.NE.AND P1, PT, R0, RZ, PT ;  /* 0x000000ff0000720c */ /* 0x000fe40003f25270 */
[----:B------:R-:W-:Y:S01]  /*2d30*/  PLOP3.LUT P0, PT, PT, PT, PT, 0x80, 0x0 ;  /* 0x000000000000781c */ /* 0x000fe20003f0f070 */
[----:B------:R-:W2:Y:S04]  /*2d40*/  LDS R6, [R14+0xb4] ;  /* 0x0000b4000e067984 */ /* 0x000ea80000000800 */
[----:B------:R-:W-:Y:S04]  /*2d50*/  LDS R28, [R11+0x214] ;  /* 0x000214000b1c7984 */ /* 0x000fe80000000800 */
[----:B------:R-:W-:Y:S04]  /*2d60*/  LDS R7, [R14+0xb8] ;  /* 0x0000b8000e077984 */ /* 0x000fe80000000800 */
[----:B0-----:R-:W0:Y:S04]  /*2d70*/  LDS R15, [R11+0x21c] ;  /* 0x00021c000b0f7984 */ /* 0x001e280000000800 */
[----:B------:R-:W-:Y:S04]  /*2d80*/  LDS R30, [R11+0x218] ;  /* 0x000218000b1e7984 */ /* 0x000fe80000000800 */
[----:B------:R-:W3:Y:S04]  /*2d90*/  LDS R13, [R14+0xbc] ;  /* 0x0000bc000e0d7984 */ /* 0x000ee80000000800 */
[----:B------:R-:W4:Y:S04]  /*2da0*/  LDS R17, [R11+0x228] ;  /* 0x000228000b117984 */ /* 0x000f280000000800 */
        /* <DEDUP_REMOVED lines=8> */
[----:B------:R-:W2:Y:S01]  /*2e30*/  LDS R19, [R11+0x230] ;  /* 0x000230000b137984 */ /* 0x000ea20000000800 */
[----:B0-----:R-:W-:Y:S01]  /*2e40*/  ISETP.NE.AND P2, PT, R15, RZ, PT ;  /* 0x000000ff0f00720c */ /* 0x001fe20003f45270 */
[----:B------:R-:W-:Y:S02]  /*2e50*/  @!P0 FADD.FTZ R28, R7, R28 ;  /* 0x0000001c071c8221 */ /* 0x000fe40000010000 */
[----:B------:R-:W0:Y:S01]  /*2e60*/  LDS R14, [R11+0x23c] ;  /* 0x00023c000b0e7984 */ /* 0x000e220000000800 */
[----:B------:R-:W-:-:S03]  /*2e70*/  IMAD.IADD R32, R15, 0x1, R24 ;  /* 0x000000010f207824 */ /* 0x000fc600078e0218 */
[----:B------:R-:W0:Y:S01]  /*2e80*/  LDS R7, [R11+0x238] ;  /* 0x000238000b077984 */ /* 0x000e220000000800 */
[----:B---3--:R-:W-:-:S03]  /*2e90*/  @!P0 FADD.FTZ R30, R13, R30 ;  /* 0x0000001e0d1e8221 */ /* 0x008fc60000010000 */
[----:B------:R-:W3:Y:S01]  /*2ea0*/  LDS R22, [R11+0x244] ;  /* 0x000244000b167984 */ /* 0x000ee20000000800 */
[----:B----4-:R-:W-:-:S03]  /*2eb0*/  ISETP.NE.AND P0, PT, R17, RZ, PT ;  /* 0x000000ff1100720c */ /* 0x010fc60003f05270 */
[----:B------:R-:W4:Y:S01]  /*2ec0*/  LDS R15, [R11+0x248] ;  /* 0x000248000b0f7984 */ /* 0x000f220000000800 */
[----:B------:R-:W-:Y:S02]  /*2ed0*/  IADD3 R17, R17, R32, RZ ;  /* 0x0000002011117210 */ /* 0x000fe40007ffe0ff */
[C---:B-----5:R-:W-:Y:S01]  /*2ee0*/  ISETP.NE.AND P3, PT, R20.reuse, RZ, PT ;  /* 0x000000ff1400720c */ /* 0x060fe20003f65270 */
[----:B------:R5:W-:Y:S01]  /*2ef0*/  STS [R11+0x210], R24 ;  /* 0x000210180b007388 */ /* 0x000be20000000800 */
[----:B------:R-:W-:Y:S01]  /*2f00*/  ISETP.NE.AND P1, PT, R21, RZ, PT ;  /* 0x000000ff1500720c */ /* 0x000fe20003f25270 */
[----:B------:R-:W-:Y:S02]  /*2f10*/  IMAD.IADD R20, R20, 0x1, R17 ;  /* 0x0000000114147824 */ /* 0x000fe400078e0211 */
[----:B------:R0:W-:Y:S01]  /*2f20*/  STS [R11+0x21c], R32 ;  /* 0x00021c200b007388 */ /* 0x0001e20000000800 */
[----:B-1----:R-:W-:-:S03]  /*2f30*/  @!P2 FADD.FTZ R16, R16, R28 ;  /* 0x0000001c1010a221 */ /* 0x002fc60000010000 */
[----:B------:R1:W-:Y:S01]  /*2f40*/  STS [R11+0x214], R28 ;  /* 0x0002141c0b007388 */ /* 0x0003e20000000800 */
[----:B-----5:R-:W-:Y:S01]  /*2f50*/  IADD3 R24, R21, R20, RZ ;  /* 0x0000001415187210 */ /* 0x020fe20007ffe0ff */
[----:B------:R-:W-:Y:S02]  /*2f60*/  @!P2 FADD.FTZ R18, R18, R30 ;  /* 0x0000001e1212a221 */ /* 0x000fe40000010000 */
[----:B------:R1:W-:Y:S01]  /*2f70*/  STS [R11+0x218], R30 ;  /* 0x0002181e0b007388 */ /* 0x0003e20000000800 */
[----:B--2---:R-:W-:-:S03]  /*2f80*/  @!P0 FADD.FTZ R6, R6, R16 ;  /* 0x0000001006068221 */ /* 0x004fc60000010000 */
[----:B------:R1:W-:Y:S01]  /*2f90*/  STS [R11+0x228], R17 ;  /* 0x000228110b007388 */ /* 0x0003e20000000800 */
[----:B------:R-:W-:-:S03]  /*2fa0*/  @!P0 FADD.FTZ R19, R19, R18 ;  /* 0x0000001213138221 */ /* 0x000fc60000010000 */
[----:B------:R1:W-:Y:S01]  /*2fb0*/  STS [R11+0x234], R20 ;  /* 0x000234140b007388 */ /* 0x0003e20000000800 */
[----:B0-----:R-:W-:-:S03]  /*2fc0*/  @!P3 FADD.FTZ R14, R14, R19 ;  /* 0x000000130e0eb221 */ /* 0x001fc60000010000 */
[----:B------:R1:W-:Y:S01]  /*2fd0*/  STS [R11+0x240], R24 ;  /* 0x000240180b007388 */ /* 0x0003e20000000800 */
[----:B------:R-:W-:-:S03]  /*2fe0*/  @!P3 FADD.FTZ R7, R7, R6 ;  /* 0x000000060707b221 */ /* 0x000fc60000010000 */
        /* <DEDUP_REMOVED lines=10> */
.L_x_1847:
[----:B0-----:R-:W-:Y:S05]  /*3090*/  BSYNC B0 ;  /* 0x0000000000007941 */ /* 0x001fea0003800000 */
.L_x_1846:
[----:B------:R-:W-:Y:S01]  /*30a0*/  WARPSYNC 0xffffffff ;  /* 0xffffffff00007948 */ /* 0x000fe20003800000 */
[----:B------:R-:W-:Y:S01]  /*30b0*/  BAR.SYNC.DEFER_BLOCKING 0x0 ;  /* 0x0000000000007b1d */ /* 0x000fe20000010000 */
[----:B-1----:R-:W-:-:S05]  /*30c0*/  IMAD R11, R3, c[0x0][0x208], R0 ;  /* 0x00008200030b7a24 */ /* 0x002fca00078e0200 */
        /* <DEDUP_REMOVED lines=25> */
.L_x_1868:
[----:B------:R-:W-:Y:S05]  /*3260*/  BSYNC B0 ;  /* 0x0000000000007941 */ /* 0x000fea0003800000 */
.L_x_1867:
        /* <DEDUP_REMOVED lines=23> */
        .weak           $__internal_38_$__cuda_sm70_warpsync
        .type           $__internal_38_$__cuda_sm70_warpsync,@function
        .size           $__internal_38_$__cuda_sm70_warpsync,(.L_x_3121 - $__internal_38_$__cuda_sm70_warpsync)
$__internal_38_$__cuda_sm70_warpsync:
[----:B------:R-:W-:Y:S04]  /*33e0*/  WARPSYNC R7 ;  /* 0x0000000700007348 */ /* 0x000fe80003800000 */
[----:B------:R-:W-:-:S06]  /*33f0*/  HFMA2.MMA R7, -RZ, RZ, 0, 0 ;  /* 0x00000000ff077435 */ /* 0x000fcc00000001ff */
[----:B------:R-:W-:Y:S05]  /*3400*/  RET.REL.NODEC R6 `(_Z30group_norm_nhwc_bwd_sum_kernelI11Bf16IOFp32WLi140EEv26Group_norm_nhwc_bwd_params) ;  /* 0xffffcbf006007950 */ /* 0x000fea0003c3ffff */
.L_x_1869:
        /* <DEDUP_REMOVED lines=15> */
.L_x_3121:


//--------------------- .text._Z30group_norm_nhwc_bwd_sum_kernelI11Bf16IOFp32WLi160EEv26Group_norm_nhwc_bwd_params --------------------------
	.section	.text._Z30group_norm_nhwc_bwd_sum_kernelI11Bf16IOFp32WLi160EEv26Group_norm_nhwc_bwd_params,"ax",@progbits
	.sectioninfo	@"SHI_REGISTERS=32"
	.align	128
        .global         _Z30group_norm_nhwc_bwd_sum_kernelI11Bf16IOFp32WLi160EEv26Group_norm_nhwc_bwd_params
        .type           _Z30group_norm_nhwc_bwd_sum_kernelI11Bf16IOFp32WLi160EEv26Group_norm_nhwc_bwd_params,@function
        .size           _Z30group_norm_nhwc_bwd_sum_kernelI11Bf16IOFp32WLi160EEv26Group_norm_nhwc_bwd_params,(.L_x_3122 - _Z30group_norm_nhwc_bwd_sum_kernelI11Bf16IOFp32WLi160EEv26Group_norm_nhwc_bwd_params)
        .other          _Z30group_norm_nhwc_bwd_sum_kernelI11Bf16IOFp32WLi160EEv26Group_norm_nhwc_bwd_params,@"STO_CUDA_ENTRY STV_DEFAULT"
_Z30group_norm_nhwc_bwd_sum_kernelI11Bf16IOFp32WLi160EEv26Group_norm_nhwc_bwd_params:
.text._Z30group_norm_nhwc_bwd_sum_kernelI11Bf16IOFp32WLi160EEv26Group_norm_nhwc_bwd_params:
        /* <DEDUP_REMOVED lines=90> */
.L_x_1871:
[----:B------:R-:W-:Y:S05]  /*05a0*/  BSYNC B0 ;  /* 0x0000000000007941 */ /* 0x000fea0003800000 */
.L_x_1870:
        /* <DEDUP_REMOVED lines=82> */
.L_x_1874:
[----:B------:R-:W-:Y:S05]  /*0ad0*/  @!P2 BRA `(.L_x_1872) ;  /* 0x000016300000a947 */ /* 0x000fea0003800000 */
[----:B------:R-:W-:-:S04]  /*0ae0*/  IADD3 R3, R20, 0x1, RZ ;  /* 0x0000000114037810 */ /* 0x000fc80007ffe0ff */
[----:B------:R-:W-:Y:S02]  /*0af0*/  SHF.R.S32.HI R20, RZ, 0x1f, R3 ;  /* 0x0000001fff147819 */ /* 0x000fe40000011403 */
.L_x_1875:
        /* <DEDUP_REMOVED lines=124> */
.L_x_1873:
        /* <DEDUP_REMOVED lines=8> */
.L_x_1877:
        /* <DEDUP_REMOVED lines=45> */
.L_x_1876:
[----:B------:R-:W-:-:S13]  /*1610*/  ISETP.GE.U32.AND P0, PT, R28, 0x3, PT ;  /* 0x000000031c00780c */ /* 0x000fda0003f06070 */
[----:B------:R-:W-:Y:S05]  /*1620*/  @!P0 BRA `(.L_x_1872) ;  /* 0x00000ae000008947 */ /* 0x000fea0003800000 */
[----:B------:R-:W-:Y:S02]  /*1630*/  ISETP.GE.U32.AND P0, PT, R10, c[0x0][0x1d8], PT ;  /* 0x000076000a007a0c */ /* 0x000fe40003f06070 */
[----:B------:R-:W-:Y:S02]  /*1640*/  SHF.R.S32.HI R4, RZ, 0x1f, R20 ;  /* 0x0000001fff047819 */ /* 0x000fe40000011414 */
[----:B------:R-:W-:Y:S02]  /*1650*/  ISETP.GE.AND.EX P0, PT, R11, c[0x0][0x1dc], PT, P0 ;  /* 0x000077000b007a0c */ /* 0x000fe40003f06300 */
[----:B------:R-:W-:-:S11]  /*1660*/  MOV R10, R20 ;  /* 0x00000014000a7202 */ /* 0x000fd60000000f00 */
.L_x_1878:
        /* <DEDUP_REMOVED lines=170> */
.L_x_1872:
        /* <DEDUP_REMOVED lines=14> */
[----:B-----5:R-:W4:Y:S04]  /*21f0*/  LDS R19, [R4+0x40] ;  /* 0x0000400004137984 */ /* 0x020f280000000800 */
[----:B------:R-:W-:Y:S04]  /*2200*/  LDS R3, [R4+0x20] ;  /* 0x0000200004037984 */ /* 0x000fe80000000800 */
        /* <DEDUP_REMOVED lines=26> */
.L_x_1885:
        /* <DEDUP_REMOVED lines=56> */
.L_x_1886:
        /* <DEDUP_REMOVED lines=11> */
[----:B------:R-:W1:Y:S04]  /*27e0*/  LDS R0, [R4+0x2c] ;  /* 0x00002c0004007984 */ /* 0x000e680000000800 */
[----:B------:R-:W1:Y:S01]  /*27f0*/  LDS R13, [R4+0x30] ;  /* 0x00003000040d7984 */ /* 0x000e620000000800 */
[C---:B----4-:R-:W-:Y:S01]  /*2800*/  @P1 ISETP.NE.AND P2, PT, R21.reuse, RZ, PT ;  /* 0x000000ff1500120c */ /* 0x050fe20003f45270 */
[----:B--2---:R-:W-:-:S02]  /*2810*/  @P1 IMAD.IADD R21, R21, 0x1, R5 ;  /* 0x0000000115151824 */ /* 0x004fc400078e0205 */
[----:B------:R-:W2:Y:S01]  /*2820*/  LDS R15, [R4+0x38] ;  /* 0x00003800040f7984 */ /* 0x000ea20000000800 */
[----:B------:R-:W-:Y:S02]  /*2830*/  @P1 PLOP3.LUT P0, PT, P2, PT, PT, 0x80, 0x0 ;  /* 0x000000000000181c */ /* 0x000fe4000170f070 */
[C---:B0-----:R-:W-:Y:S01]  /*2840*/  ISETP.NE.AND P2, PT, R2.reuse, RZ, PT ;  /* 0x000000ff0200720c */ /* 0x041fe20003f45270 */
[----:B------:R-:W0:Y:S01]  /*2850*/  LDS R16, [R4+0x3c] ;  /* 0x00003c0004107984 */ /* 0x000e220000000800 */
[----:B------:R-:W-:-:S03]  /*2860*/  IADD3 R5, R2, R21, RZ ;  /* 0x0000001502057210 */ /* 0x000fc60007ffe0ff */
[----:B------:R-:W4:Y:S04]  /*2870*/  LDS R18, [R4+0x44] ;  /* 0x0000440004127984 */ /* 0x000f280000000800 */
[----:B------:R-:W4:Y:S01]  /*2880*/  LDS R19, [R4+0x48] ;  /* 0x0000480004137984 */ /* 0x000f220000000800 */
[----:B-----5:R-:W-:Y:S02]  /*2890*/  IMAD.IADD R27, R10, 0x1, R5 ;  /* 0x000000010a1b7824 */ /* 0x020fe400078e0205 */
[----:B-1----:R-:W-:Y:S01]  /*28a0*/  @!P0 FADD.FTZ R23, R23, R6 ;  /* 0x0000000617178221 */ /* 0x002fe20000010000 */
[----:B---3--:R-:W-:Y:S01]  /*28b0*/  ISETP.NE.AND P3, PT, R14, RZ, PT ;  /* 0x000000ff0e00720c */ /* 0x008fe20003f65270 */
[----:B------:R-:W-:Y:S01]  /*28c0*/  @!P0 FADD.FTZ R25, R25, R12 ;  /* 0x0000000c19198221 */ /* 0x000fe20000010000 */
[----:B------:R-:W-:Y:S01]  /*28d0*/  ISETP.NE.AND P0, PT, R10, RZ, PT ;  /* 0x000000ff0a00720c */ /* 0x000fe20003f05270 */
[----:B------:R-:W-:Y:S01]  /*28e0*/  IMAD.IADD R14, R14, 0x1, R27 ;  /* 0x000000010e0e7824 */ /* 0x000fe200078e021b */
[----:B------:R-:W-:Y:S01]  /*28f0*/  ISETP.NE.AND P1, PT, R17, RZ, PT ;  /* 0x000000ff1100720c */ /* 0x000fe20003f25270 */
[----:B------:R1:W-:Y:S01]  /*2900*/  STS [R4+0x10], R21 ;  /* 0x0000101504007388 */ /* 0x0003e20000000800 */
[----:B------:R-:W-:-:S02]  /*2910*/  @!P2 FADD.FTZ R3, R3, R23 ;  /* 0x000000170303a221 */ /* 0x000fc40000010000 */
[----:B------:R-:W-:Y:S01]  /*2920*/  IADD3 R17, R17, R14, RZ ;  /* 0x0000000e11117210 */ /* 0x000fe20007ffe0ff */
[----:B------:R1:W-:Y:S01]  /*2930*/  STS [R4+0x1c], R5 ;  /* 0x00001c0504007388 */ /* 0x0003e20000000800 */
[----:B------:R-:W-:-:S03]  /*2940*/  @!P2 FADD.FTZ R11, R11, R25 ;  /* 0x000000190b0ba221 */ /* 0x000fc60000010000 */
[----:B------:R1:W-:Y:S02]  /*2950*/  STS [R4+0x14], R23 ;  /* 0x0000141704007388 */ /* 0x0003e40000000800 */
        /* <DEDUP_REMOVED lines=18> */
.L_x_1880:
[----:B0-----:R-:W-:Y:S05]  /*2a80*/  BSYNC B0 ;  /* 0x0000000000007941 */ /* 0x001fea0003800000 */
.L_x_1879:
        /* <DEDUP_REMOVED lines=24> */
[----:B------:R-:W-:-:S03]  /*2c10*/  HFMA2.MMA R10, -RZ, RZ, 0, 2.384185791015625e-07 ;  /* 0x00000004ff0a7435 */ /* 0x000fc600000001ff */
[----:B0-----:R-:W0:Y:S01]  /*2c20*/  LDS.64 R2, [R13.X8+0x7a0] ;  /* 0x0007a0000d027984 */ /* 0x001e220000008a00 */
        /* <DEDUP_REMOVED lines=8> */
.L_x_1884:
[----:B------:R-:W-:Y:S05]  /*2cb0*/  BSYNC B0 ;  /* 0x0000000000007941 */ /* 0x000fea0003800000 */
.L_x_1883:
        /* <DEDUP_REMOVED lines=23> */
.L_x_1881:
[----:B------:R-:W-:Y:S01]  /*2e30*/  IMAD.MOV.U32 R15, RZ, RZ, R10 ;  /* 0x000000ffff0f7224 */ /* 0x000fe200078e000a */
[----:B------:R-:W-:Y:S01]  /*2e40*/  MOV R13, RZ ;  /* 0x000000ff000d7202 */ /* 0x000fe20000000f00 */
[----:B------:R-:W-:Y:S01]  /*2e50*/  IMAD.MOV.U32 R14, RZ, RZ, 0x1 ;  /* 0x00000001ff0e7424 */ /* 0x000fe200078e00ff */
[----:B------:R-:W-:Y:S01]  /*2e60*/  MOV R2, 0x2e90 ;  /* 0x00002e9000027802 */ /* 0x000fe20000000f00 */
[----:B------:R-:W-:-:S02]  /*2e70*/  IMAD.MOV.U32 R12, RZ, RZ, -0x1 ;  /* 0xffffffffff0c7424 */ /* 0x000fc400078e00ff */
[----:B------:R-:W-:Y:S05]  /*2e80*/  CALL.REL.NOINC `($__internal_39_$__cuda_sm70_shflsync_up) ;  /* 0x000009a000007944 */ /* 0x000fea0003c00000 */
[----:B-1----:R-:W-:Y:S01]  /*2e90*/  IMAD.MOV.U32 R11, RZ, RZ, R12 ;  /* 0x000000ffff0b7224 */ /* 0x002fe200078e000c */
[----:B0-----:R-:W-:Y:S05]  /*2ea0*/  BRA `(.L_x_1885) ;  /* 0xfffff50000007947 */ /* 0x001fea000383ffff */
.L_x_1882:
[----:B------:R-:W-:Y:S01]  /*2eb0*/  MOV R15, R6 ;  /* 0x00000006000f7202 */ /* 0x000fe20000000f00 */
[----:B------:R-:W-:Y:S01]  /*2ec0*/  IMAD.MOV.U32 R14, RZ, RZ, 0x1 ;  /* 0x00000001ff0e7424 */ /* 0x000fe200078e00ff */
[----:B------:R-:W-:Y:S01]  /*2ed0*/  MOV R12, 0xffffffff ;  /* 0xffffffff000c7802 */ /* 0x000fe20000000f00 */
[----:B------:R-:W-:Y:S01]  /*2ee0*/  IMAD.MOV.U32 R13, RZ, RZ, RZ ;  /* 0x000000ffff0d7224 */ /* 0x000fe200078e00ff */
[----:B------:R-:W-:-:S02]  /*2ef0*/  MOV R2, 0x2f10 ;  /* 0x00002f1000027802 */ /* 0x000fc40000000f00 */
[----:B012---:R-:W-:Y:S05]  /*2f00*/  CALL.REL.NOINC `($__internal_39_$__cuda_sm70_shflsync_up) ;  /* 0x0000092000007944 */ /* 0x007fea0003c00000 */
[----:B0-----:R-:W-:Y:S01]  /*2f10*/  HFMA2.MMA R14, -RZ, RZ, 0, 5.9604644775390625e-08 ;  /* 0x00000001ff0e7435 */ /* 0x001fe200000001ff */
[----:B-1----:R-:W-:Y:S01]  /*2f20*/  IMAD.MOV.U32 R17, RZ, RZ, R12 ;  /* 0x000000ffff117224 */ /* 0x002fe200078e000c */
[----:B------:R-:W-:Y:S01]  /*2f30*/  MOV R2, 0x2f80 ;  /* 0x00002f8000027802 */ /* 0x000fe20000000f00 */
[----:B------:R-:W-:-:S02]  /*2f40*/  IMAD.MOV.U32 R15, RZ, RZ, R5 ;  /* 0x000000ffff0f7224 */ /* 0x000fc400078e0005 */
[----:B------:R-:W-:Y:S02]  /*2f50*/  IMAD.MOV.U32 R13, RZ, RZ, RZ ;  /* 0x000000ffff0d7224 */ /* 0x000fe400078e00ff */
[----:B------:R-:W-:Y:S02]  /*2f60*/  IMAD.MOV.U32 R12, RZ, RZ, -0x1 ;  /* 0xffffffffff0c7424 */ /* 0x000fe400078e00ff */
[----:B------:R-:W-:Y:S05]  /*2f70*/  CALL.REL.NOINC `($__internal_39_$__cuda_sm70_shflsync_up) ;  /* 0x000008b000007944 */ /* 0x000fea0003c00000 */
        /* <DEDUP_REMOVED lines=15> */
[----:B------:R-:W-:Y:S05]  /*3070*/  CALL.REL.NOINC `($__internal_39_$__cuda_sm70_shflsync_up) ;  /* 0x000007b000007944 */ /* 0x000fea0003c00000 */
[----:B-1----:R-:W-:Y:S01]  /*3080*/  IMAD.MOV.U32 R5, RZ, RZ, R12 ;  /* 0x000000ffff057224 */ /* 0x002fe200078e000c */
[----:B0-----:R-:W-:Y:S01]  /*3090*/  MOV R15, R11 ;  /* 0x0000000b000f7202 */ /* 0x001fe20000000f00 */
[----:B------:R-:W-:Y:S01]  /*30a0*/  IMAD.MOV.U32 R14, RZ, RZ, 0x2 ;  /* 0x00000002ff0e7424 */ /* 0x000fe200078e00ff */
[----:B------:R-:W-:Y:S01]  /*30b0*/  MOV R12, 0xffffffff ;  /* 0xffffffff000c7802 */ /* 0x000fe20000000f00 */
[----:B------:R-:W-:Y:S01]  /*30c0*/  IMAD.MOV.U32 R13, RZ, RZ, RZ ;  /* 0x000000ffff0d7224 */ /* 0x000fe200078e00ff */
[----:B------:R-:W-:-:S02]  /*30d0*/  MOV R2, 0x30f0 ;  /* 0x000030f000027802 */ /* 0x000fc40000000f00 */
[----:B------:R-:W-:Y:S05]  /*30e0*/  CALL.REL.NOINC `($__internal_39_$__cuda_sm70_shflsync_up) ;  /* 0x0000074000007944 */ /* 0x000fea0003c00000 */
[----:B0-----:R-:W-:Y:S01]  /*30f0*/  HFMA2.MMA R14, -RZ, RZ, 0, 1.1920928955078125e-07 ;  /* 0x00000002ff0e7435 */ /* 0x001fe200000001ff */
[----:B-1----:R-:W-:Y:S01]  /*3100*/  IMAD.MOV.U32 R6, RZ, RZ, R12 ;  /* 0x000000ffff067224 */ /* 0x002fe200078e000c */
[----:B------:R-:W-:Y:S01]  /*3110*/  MOV R2, 0x3160 ;  /* 0x0000316000027802 */ /* 0x000fe20000000f00 */
[----:B------:R-:W-:-:S02]  /*3120*/  IMAD.MOV.U32 R15, RZ, RZ, R17 ;  /* 0x000000ffff0f7224 */ /* 0x000fc400078e0011 */
[----:B------:R-:W-:Y:S02]  /*3130*/  IMAD.MOV.U32 R13, RZ, RZ, RZ ;  /* 0x000000ffff0d7224 */ /* 0x000fe400078e00ff */
[----:B------:R-:W-:Y:S02]  /*3140*/  IMAD.MOV.U32 R12, RZ, RZ, -0x1 ;  /* 0xffffffffff0c7424 */ /* 0x000fe400078e00ff */
[----:B------:R-:W-:Y:S05]  /*3150*/  CALL.REL.NOINC `($__internal_39_$__cuda_sm70_shflsync_up) ;  /* 0x000006d000007944 */ /* 0x000fea0003c00000 */
        /* <DEDUP_REMOVED lines=20> */
[----:B0-----:R-:W-:Y:S01]  /*32a0*/  HFMA2.MMA R14, -RZ, RZ, 0, 2.384185791015625e-07 ;  /* 0x00000004ff0e7435 */ /* 0x001fe200000001ff */
        /* <DEDUP_REMOVED lines=26> */
[----:B0-----:R-:W-:Y:S01]  /*3450*/  HFMA2.MMA R13, -RZ, RZ, 0, 0 ;  /* 0x00000000ff0d7435 */ /* 0x001fe200000001ff */
[----:B-1----:R-:W-:Y:S01]  /*3460*/  IMAD.MOV.U32 R6, RZ, RZ, R12 ;  /* 0x000000ffff067224 */ /* 0x002fe200078e000c */
[----:B------:R-:W-:Y:S01]  /*3470*/  MOV R15, R17 ;  /* 0x00000011000f7202 */ /* 0x000fe20000000f00 */
[----:B------:R-:W-:Y:S01]  /*3480*/  IMAD.MOV.U32 R14, RZ, RZ, 0x8 ;  /* 0x00000008ff0e7424 */ /* 0x000fe200078e00ff */
[----:B------:R-:W-:Y:S01]  /*3490*/  MOV R2, 0x34c0 ;  /* 0x000034c000027802 */ /* 0x000fe20000000f00 */
[----:B------:R-:W-:-:S02]  /*34a0*/  IMAD.MOV.U32 R12, RZ, RZ, -0x1 ;  /* 0xffffffffff0c7424 */ /* 0x000fc400078e00ff */
[----:B------:R-:W-:Y:S05]  /*34b0*/  CALL.REL.NOINC `($__internal_39_$__cuda_sm70_shflsync_up) ;  /* 0x0000037000007944 */ /* 0x000fea0003c00000 */
        /* <DEDUP_REMOVED lines=20> */
[----:B0-----:R-:W-:Y:S01]  /*3600*/  HFMA2.MMA R14, -RZ, RZ, 0, 9.5367431640625e-07 ;  /* 0x00000010ff0e7435 */ /* 0x001fe200000001ff */
[----:B-1----:R-:W-:Y:S01]  /*3610*/  MOV R6, R12 ;  /* 0x0000000c00067202 */ /* 0x002fe20000000f00 */
[----:B------:R-:W-:Y:S01]  /*3620*/  IMAD.MOV.U32 R15, RZ, RZ, R17 ;  /* 0x000000ffff0f7224 */ /* 0x000fe200078e0011 */
[----:B------:R-:W-:Y:S01]  /*3630*/  MOV R12, 0xffffffff ;  /* 0xffffffff000c7802 */ /* 0x000fe20000000f00 */
[----:B------:R-:W-:Y:S01]  /*3640*/  IMAD.MOV.U32 R13, RZ, RZ, RZ ;  /* 0x000000ffff0d7224 */ /* 0x000fe200078e00ff */
[----:B------:R-:W-:-:S02]  /*3650*/  MOV R2, 0x3670 ;  /* 0x0000367000027802 */ /* 0x000fc40000000f00 */
[----:B------:R-:W-:Y:S05]  /*3660*/  CALL.REL.NOINC `($__internal_39_$__cuda_sm70_shflsync_up) ;  /* 0x000001c000007944 */ /* 0x000fea0003c00000 */
        /* <DEDUP_REMOVED lines=12> */
[----:B------:R-:W-:Y:S05]  /*3730*/  CALL.REL.NOINC `($__internal_39_$__cuda_sm70_shflsync_up) ;  /* 0x000000f000007944 */ /* 0x000fea0003c00000 */
[----:B0-----:R-:W-:Y:S01]  /*3740*/  HFMA2.MMA R14, -RZ, RZ, 0, 5.9604644775390625e-08 ;  /* 0x00000001ff0e7435 */ /* 0x001fe200000001ff */
[----:B-1----:R-:W-:Y:S01]  /*3750*/  MOV R5, R12 ;  /* 0x0000000c00057202 */ /* 0x002fe20000000f00 */
[----:B------:R-:W-:Y:S01]  /*3760*/  IMAD.MOV.U32 R15, RZ, RZ, R11 ;  /* 0x000000ffff0f7224 */ /* 0x000fe200078e000b */
        /* <DEDUP_REMOVED lines=11> */
[----:B01----:R-:W-:Y:S05]  /*3820*/  BRA `(.L_x_1886) ;  /* 0xffffef0000007947 */ /* 0x003fea000383ffff */
        .weak           $__internal_39_$__cuda_sm70_shflsync_up
        .type           $__internal_39_$__cuda_sm70_shflsync_up,@function
        .size           $__internal_39_$__cuda_sm70_shflsync_up,(.L_x_3122 - $__internal_39_$__cuda_sm70_shflsync_up)
$__internal_39_$__cuda_sm70_shflsync_up:
[----:B------:R-:W-:Y:S01]  /*3830*/  MOV R3, 0x0 ;  /* 0x0000000000037802 */ /* 0x000fe20000000f00 */
[----:B------:R-:W-:Y:S04]  /*3840*/  WARPSYNC R12 ;  /* 0x0000000c00007348 */ /* 0x000fe80003800000 */
[----:B------:R0:W1:Y:S01]  /*3850*/  SHFL.UP PT, R12, R15, R14, R13 ;  /* 0x0400000e0f0c7389 */ /* 0x00006200000e000d */
[----:B------:R-:W-:Y:S05]  /*3860*/  RET.REL.NODEC R2 `(_Z30group_norm_nhwc_bwd_sum_kernelI11Bf16IOFp32WLi160EEv26Group_norm_nhwc_bwd_params) ;  /* 0xffffc79002007950 */ /* 0x000fea0003c3ffff */
.L_x_1887:
        /* <DEDUP_REMOVED lines=9> */
.L_x_3122:


//--------------------- .text._Z30group_norm_nhwc_bwd_sum_kernelI11Bf16IOBf16WLi196EEv26Group_norm_nhwc_bwd_params --------------------------
	.section	.text._Z30group_norm_nhwc_bwd_sum_kernelI11Bf16IOBf16WLi196EEv26Group_norm_nhwc_bwd_params,"ax",@progbits
	.sectioninfo	@"SHI_REGISTERS=36"
	.align	128
        .global         _Z30group_norm_nhwc_bwd_sum_kernelI11Bf16IOBf16WLi196EEv26Group_norm_nhwc_bwd_params
        .type           _Z30group_norm_nhwc_bwd_sum_kernelI11Bf16IOBf16WLi196EEv26Group_norm_nhwc_bwd_params,@function
        .size           _Z30group_norm_nhwc_bwd_sum_kernelI11Bf16IOBf16WLi196EEv26Group_norm_nhwc_bwd_params,(.L_x_3123 - _Z30group_norm_nhwc_bwd_sum_kernelI11Bf16IOBf16WLi196EEv26Group_norm_nhwc_bwd_params)
        .other          _Z30group_norm_nhwc_bwd_sum_kernelI11Bf16IOBf16WLi196EEv26Group_norm_nhwc_bwd_params,@"STO_CUDA_ENTRY STV_DEFAULT"
_Z30group_norm_nhwc_bwd_sum_kernelI11Bf16IOBf16WLi196EEv26Group_norm_nhwc_bwd_params:
.text._Z30group_norm_nhwc_bwd_sum_kernelI11Bf16IOBf16WLi196EEv26Group_norm_nhwc_bwd_params:
[----:B------:R-:W-:Y:S02]  /*0000*/  IMAD.MOV.U32 R1, RZ, RZ, c[0x0][0x28] ;  /* 0x00000a00ff017624 */ /* 0x000fe400078e00ff */
[----:B------:R-:W-:Y:S01]  /*0010*/  IABS R7, c[0x0][0x204] ;  /* 0x0000810000077a13 */ /* 0x000fe20000000000 */
[----:B------:R-:W0:Y:S01]  /*0020*/  S2R R0, SR_TID.X ;  /* 0x0000000000007919 */ /* 0x000e220000002100 */
[----:B------:R-:W-:Y:S01]  /*0030*/  LOP3.LUT R10, RZ, c[0x0][0x204], RZ, 0x33, !PT ;  /* 0x00008100ff0a7a12 */ /* 0x000fe200078e33ff */
        /* <DEDUP_REMOVED lines=15> */
[----:B------:R-:W-:Y:S01]  /*0130*/  IMAD R2, R7, R4, R2 ;  /* 0x0000000407027224 */ /* 0x000fe200078e0202 */
[----:B------:R-:W-:-:S04]  /*0140*/  LOP3.LUT R4, R14, c[0x0][0x204], RZ, 0x3c, !PT ;  /* 0x000081000e047a12 */ /* 0x000fc800078e3cff */
[----:B------:R-:W-:Y:S02]  /*0150*/  ISETP.GT.U32.AND P1, PT, R7, R2, PT ;  /* 0x000000020700720c */ /* 0x000fe40003f24070 */
[----:B------:R-:W-:Y:S01]  /*0160*/  ISETP.GE.AND P2, PT, R4, RZ, PT ;  /* 0x000000ff0400720c */ /* 0x000fe20003f46270 */
[----:B------:R-:W-:-:S10]  /*0170*/  IMAD.MOV.U32 R4, RZ, RZ, 0x8 ;  /* 0x00000008ff047424 */ /* 0x000fd400078e00ff */
        /* <DEDUP_REMOVED lines=15> */
[----:B------:R-:W-:Y:S01]  /*0270*/  IMAD.MOV.U32 R28, RZ, RZ, RZ ;  /* 0x000000ffff1c7224 */ /* 0x000fe200078e00ff */
[----:B------:R-:W-:Y:S01]  /*0280*/  MOV R12, RZ ;  /* 0x000000ff000c7202 */ /* 0x000fe20000000f00 */
        /* <DEDUP_REMOVED lines=11> */
[----:B------:R-:W-:Y:S01]  /*0340*/  IMAD.HI.U32 R7, R7, R11, R6 ;  /* 0x0000000b07077227 */ /* 0x000fe200078e0006 */
[----:B------:R-:W-:-:S04]  /*0350*/  MOV R6, c[0x0][0x1fc] ;  /* 0x00007f0000067a02 */ /* 0x000fc80000000f00 */
[----:B------:R-:W-:Y:S01]  /*0360*/  LEA.HI.X.SX32 R6, R6, R27, 0x1, P3 ;  /* 0x0000001b06067211 */ /* 0x000fe200018f0eff */
        /* <DEDUP_REMOVED lines=9> */
[----:B------:R-:W-:-:S04]  /*0400*/  ISETP.LT.U32.AND P1, PT, R9, c[0x0][0x1e0], PT ;  /* 0x0000780009007a0c */ /* 0x000fc80003f21070 */
[----:B------:R-:W-:Y:S01]  /*0410*/  ISETP.LT.AND.EX P1, PT, R6, c[0x0][0x1e4], PT, P1 ;  /* 0x0000790006007a0c */ /* 0x000fe20003f21310 */
[----:B------:R-:W-:Y:S02]  /*0420*/  IMAD.MOV.U32 R6, RZ, RZ, 0x3f800000 ;  /* 0x3f800000ff067424 */ /* 0x000fe400078e00ff */
[----:B--2---:R-:W-:Y:S01]  /*0430*/  FFMA.FTZ R13, -R4, R4, R5 ;  /* 0x00000004040d7223 */ /* 0x004fe20000010105 */
[----:B------:R-:W-:Y:S02]  /*0440*/  SEL R5, R10, R7, !P0 ;  /* 0x000000070a057207 */ /* 0x000fe40004000000 */
[----:B------:R-:W-:Y:S02]  /*0450*/  ISETP.GE.U32.AND P0, PT, R14, c[0x0][0x1d8], PT ;  /* 0x000076000e007a0c */ /* 0x000fe40003f06070 */
[----:B------:R-:W-:Y:S01]  /*0460*/  FSETP.GTU.FTZ.AND P2, PT, R13, RZ, PT ;  /* 0x000000ff0d00720b */ /* 0x000fe20003f5c000 */
[----:B------:R-:W-:Y:S01]  /*0470*/  IMAD.MOV R11, RZ, RZ, -R5 ;  /* 0x000000ffff0b7224 */ /* 0x000fe200078e0a05 */
[----:B------:R-:W-:-:S02]  /*0480*/  ISETP.GE.AND.EX P0, PT, R15, c[0x0][0x1dc], PT, P0 ;  /* 0x000077000f007a0c */ /* 0x000fc40003f06300 */
[----:B------:R-:W-:Y:S01]  /*0490*/  SEL R7, R9, c[0x0][0x1e0], P1 ;  /* 0x0000780009077a07 */ /* 0x000fe20000800000 */
[----:B------:R-:W-:Y:S01]  /*04a0*/  HFMA2.MMA R9, -RZ, RZ, 0, 0 ;  /* 0x00000000ff097435 */ /* 0x000fe200000001ff */
[----:B------:R-:W-:Y:S02]  /*04b0*/  IMAD R8, R11, c[0x0][0x204], R8 ;  /* 0x000081000b087a24 */ /* 0x000fe400078e0208 */
[----:B------:R-:W-:-:S05]  /*04c0*/  CS2R R10, SRZ ;  /* 0x00000000000a7805 */ /* 0x000fca000001ff00 */
[----:B------:R-:W-:-:S04]  /*04d0*/  @P2 FADD.FTZ R13, R13, c[0x0][0x1a0] ;  /* 0x000068000d0d2621 */ /* 0x000fc80000010000 */
[----:B------:R0:W1:Y:S01]  /*04e0*/  @P2 MUFU.RSQ R6, R13 ;  /* 0x0000000d00062308 */ /* 0x0000620000001400 */
[----:B------:R-:W-:Y:S01]  /*04f0*/  ISETP.GE.AND P2, PT, R20, R7, PT ;  /* 0x000000071400720c */ /* 0x000fe20003f46270 */
[----:B------:R-:W-:Y:S07]  /*0500*/  @P0 BRA `(.L_x_1889) ;  /* 0x0000010000000947 */ /* 0x000fee0003800000 */
[----:B------:R-:W-:Y:S01]  /*0510*/  ULDC.U8 UR4, c[0x0][0x1f4] ;  /* 0x00007d0000047ab9 */ /* 0x000fe20000000000 */
        /* <DEDUP_REMOVED lines=10> */
[----:B0-----:R-:W5:Y:S01]  /*05c0*/  @P1 LDG.E.U16 R13, [R18.64+0x2] ;  /* 0x00000208120d1981 */ /* 0x001f62000c1e1500 */
[----:B--2---:R-:W-:-:S02]  /*05d0*/  PRMT R11, RZ, 0x5410, R11 ;  /* 0x00005410ff0b7816 */ /* 0x004fc4000000000b */
[----:B---3--:R-:W-:Y:S02]  /*05e0*/  PRMT R9, RZ, 0x5410, R9 ;  /* 0x00005410ff097816 */ /* 0x008fe40000000009 */
[----:B----4-:R-:W-:Y:S02]  /*05f0*/  @P1 PRMT R22, RZ, 0x5410, R21 ;  /* 0x00005410ff161816 */ /* 0x010fe40000000015 */
[----:B-----5:R-:W-:Y:S02]  /*0600*/  @P1 PRMT R28, RZ, 0x5410, R13 ;  /* 0x00005410ff1c1816 */ /* 0x020fe4000000000d */
.L_x_1889:
[----:B------:R-:W-:Y:S05]  /*0610*/  BSYNC B0 ;  /* 0x0000000000007941 */ /* 0x000fea0003800000 */
.L_x_1888:
[----:B0-----:R-:W-:Y:S01]  /*0620*/  HFMA2.MMA R13, -RZ, RZ, 0, 0 ;  /* 0x00000000ff0d7435 */ /* 0x001fe200000001ff */
[----:B------:R-:W-:Y:S02]  /*0630*/  IMAD.MOV.U32 R26, RZ, RZ, RZ ;  /* 0x000000ffff1a7224 */ /* 0x000fe400078e00ff */
[----:B------:R-:W-:Y:S01]  /*0640*/  IMAD.MOV.U32 R25, RZ, RZ, RZ ;  /* 0x000000ffff197224 */ /* 0x000fe200078e00ff */
[----:B------:R-:W-:Y:S05]  /*0650*/  @P2 BRA `(.L_x_1890) ;  /* 0x00001b3000002947 */ /* 0x000fea0003800000 */
[----:B------:R-:W-:Y:S01]  /*0660*/  ULDC.U8 UR4, c[0x0][0x1f4] ;  /* 0x00007d0000047ab9 */ /* 0x000fe20000000000 */
[----:B------:R-:W-:Y:S01]  /*0670*/  SHF.R.S32.HI R10, RZ, 0x1f, R2 ;  /* 0x0000001fff0a7819 */ /* 0x000fe20000011402 */
[----:B------:R-:W-:Y:S01]  /*0680*/  IMAD.WIDE.U32 R16, R2, c[0x0][0x1e8], R14 ;  /* 0x00007a0002107a25 */ /* 0x000fe200078e000e */
[----:B------:R-:W-:-:S02]  /*0690*/  ISETP.NE.AND P1, PT, RZ, UR4, PT ;  /* 0x00000004ff007c0c */ /* 0x000fc4000bf25270 */
[----:B------:R-:W-:Y:S01]  /*06a0*/  MOV R29, R20 ;  /* 0x00000014001d7202 */ /* 0x000fe20000000f00 */
[----:B------:R-:W-:Y:S01]  /*06b0*/  IMAD R13, R10, c[0x0][0x1e8], RZ ;  /* 0x00007a000a0d7a24 */ /* 0x000fe200078e02ff */
[----:B------:R-:W-:Y:S01]  /*06c0*/  LOP3.LUT R10, RZ, R7, RZ, 0x33, !PT ;  /* 0x00000007ff0a7212 */ /* 0x000fe200078e33ff */
[----:B------:R-:W-:Y:S01]  /*06d0*/  IMAD.IADD R12, R7, 0x1, -R20 ;  /* 0x00000001070c7824 */ /* 0x000fe200078e0a14 */
[----:B------:R-:W-:Y:S01]  /*06e0*/  IADD3 R21, -R20, -0x2, RZ ;  /* 0xfffffffe14157810 */ /* 0x000fe20007ffe1ff */
[----:B------:R-:W-:-:S04]  /*06f0*/  IMAD R13, R2, c[0x0][0x1ec], R13 ;  /* 0x00007b00020d7a24 */ /* 0x000fc800078e020d */
[----:B------:R-:W-:Y:S02]  /*0700*/  IMAD.IADD R19, R17, 0x1, R13 ;  /* 0x0000000111137824 */ /* 0x000fe400078e020d */
[----:B------:R-:W-:Y:S05]  /*0710*/  @!P1 BRA `(.L_x_1891) ;  /* 0x00000c1000009947 */ /* 0x000fea0003800000 */
[----:B------:R-:W-:Y:S01]  /*0720*/  LOP3.LUT R12, R12, 0x1, RZ, 0xc0, !PT ;  /* 0x000000010c0c7812 */ /* 0x000fe200078ec0ff */
[----:B------:R-:W-:Y:S01]  /*0730*/  CS2R R24, SRZ ;  /* 0x0000000000187805 */ /* 0x000fe2000001ff00 */
[----:B------:R-:W-:Y:S01]  /*0740*/  ISETP.NE.AND P2, PT, R21, R10, PT ;  /* 0x0000000a1500720c */ /* 0x000fe20003f45270 */
[----:B------:R-:W-:Y:S01]  /*0750*/  IMAD.MOV.U32 R10, RZ, RZ, RZ ;  /* 0x000000ffff0a7224 */ /* 0x000fe200078e00ff */
[----:B------:R-:W-:Y:S02]  /*0760*/  ISETP.NE.U32.AND P1, PT, R12, 0x1, PT ;  /* 0x000000010c00780c */ /* 0x000fe40003f25070 */
[----:B------:R-:W-:Y:S01]  /*0770*/  MOV R26, RZ ;  /* 0x000000ff001a7202 */ /* 0x000fe20000000f00 */
[----:B------:R-:W-:-:S10]  /*0780*/  CS2R R12, SRZ ;  /* 0x00000000000c7805 */ /* 0x000fd4000001ff00 */
        /* <DEDUP_REMOVED lines=15> */
[----:B------:R-:W-:Y:S02]  /*0880*/  IADD3 R20, R20, 0x1, RZ ;  /* 0x0000000114147810 */ /* 0x000fe40007ffe0ff */
[----:B---3--:R-:W-:Y:S02]  /*0890*/  PRMT R15, R15, 0x5410, RZ ;  /* 0x000054100f0f7816 */ /* 0x008fe400000000ff */
[----:B------:R-:W-:Y:S02]  /*08a0*/  PRMT R14, R14, 0x5410, RZ ;  /* 0x000054100e0e7816 */ /* 0x000fe400000000ff */
[--C-:B--2---:R-:W-:Y:S02]  /*08b0*/  @!P0 PRMT R15, R15, 0x5410, R12.reuse ;  /* 0x000054100f0f8816 */ /* 0x104fe4000000000c */
[----:B------:R-:W-:-:S02]  /*08c0*/  @!P0 PRMT R13, R13, 0x7610, R12 ;  /* 0x000076100d0d8816 */ /* 0x000fc4000000000c */
[----:B------:R-:W-:Y:S02]  /*08d0*/  PRMT R15, RZ, 0x7610, R15 ;  /* 0x00007610ff0f7816 */ /* 0x000fe4000000000f */
[----:B------:R-:W-:-:S03]  /*08e0*/  PRMT R13, RZ, 0x7610, R13 ;  /* 0x00007610ff0d7816 */ /* 0x000fc6000000000d */
[----:B------:R-:W-:Y:S01]  /*08f0*/  FADD.FTZ R21, -R4, R15 ;  /* 0x0000000f04157221 */ /* 0x000fe20000010100 */
[----:B----4-:R-:W-:Y:S01]  /*0900*/  @!P0 PRMT R14, R14, 0x5410, R10 ;  /* 0x000054100e0e8816 */ /* 0x010fe2000000000a */
[----:B------:R-:W-:Y:S02]  /*0910*/  FADD.FTZ R13, -R4, R13 ;  /* 0x0000000d040d7221 */ /* 0x000fe40000010100 */
[-C--:B-1----:R-:W-:Y:S01]  /*0920*/  FMUL.FTZ R12, R21, R6.reuse ;  /* 0x00000006150c7220 */ /* 0x082fe20000410000 */
[----:B------:R-:W-:Y:S01]  /*0930*/  PRMT R14, RZ, 0x7610, R14 ;  /* 0x00007610ff0e7816 */ /* 0x000fe2000000000e */
[C---:B------:R-:W-:Y:S01]  /*0940*/  FMUL.FTZ R24, R13.reuse, R6 ;  /* 0x000000060d187220 */ /* 0x040fe20000410000 */
[----:B------:R-:W-:Y:S01]  /*0950*/  PRMT R13, R13, 0x5410, RZ ;  /* 0x000054100d0d7816 */ /* 0x000fe200000000ff */
[----:B------:R-:W-:Y:S02]  /*0960*/  FFMA.FTZ R21, R12, R11, R22 ;  /* 0x0000000b0c157223 */ /* 0x000fe40000010016 */
[----:B------:R-:W-:Y:S01]  /*0970*/  FFMA.FTZ R15, R24, R9, R28 ;  /* 0x00000009180f7223 */ /* 0x000fe2000001001c */
[----:B------:R-:W-:Y:S01]  /*0980*/  @!P0 PRMT R13, R13, 0x7610, R10 ;  /* 0x000076100d0d8816 */ /* 0x000fe2000000000a */
[----:B------:R-:W-:-:S02]  /*0990*/  FMUL.FTZ R23, R21, -1.4426950216293334961 ;  /* 0xbfb8aa3b15177820 */ /* 0x000fc40000410000 */
[----:B------:R-:W-:Y:S01]  /*09a0*/  FMUL.FTZ R26, R15, -1.4426950216293334961 ;  /* 0xbfb8aa3b0f1a7820 */ /* 0x000fe20000410000 */
[----:B------:R-:W-:-:S03]  /*09b0*/  PRMT R13, RZ, 0x7610, R13 ;  /* 0x00007610ff0d7816 */ /* 0x000fc6000000000d */
        /* <DEDUP_REMOVED lines=24> */
.L_x_1892:
[----:B------:R-:W-:Y:S05]  /*0b40*/  @!P2 BRA `(.L_x_1890) ;  /* 0x000016400000a947 */ /* 0x000fea0003800000 */
[----:B------:R-:W-:-:S04]  /*0b50*/  IADD3 R23, R20, 0x1, RZ ;  /* 0x0000000114177810 */ /* 0x000fc80007ffe0ff */
[----:B------:R-:W-:Y:S02]  /*0b60*/  SHF.R.S32.HI R27, RZ, 0x1f, R23 ;  /* 0x0000001fff1b7819 */ /* 0x000fe40000011417 */
.L_x_1893:
[----:B------:R-:W-:Y:S02]  /*0b70*/  @!P0 IADD3 R21, P1, R23, -0x1, RZ ;  /* 0xffffffff17158810 */ /* 0x000fe40007f3e0ff */
[----:B------:R-:W-:Y:S02]  /*0b80*/  @!P0 MOV R15, R19 ;  /* 0x00000013000f8202 */ /* 0x000fe40000000f00 */
[----:B------:R-:W-:-:S05]  /*0b90*/  @!P0 IADD3.X R14, R27, -0x1, RZ, P1, !PT ;  /* 0xffffffff1b0e8810 */ /* 0x000fca0000ffe4ff */
[----:B------:R-:W-:-:S04]  /*0ba0*/  @!P0 IMAD R14, R14, c[0x0][0x1d8], RZ ;  /* 0x000076000e0e8a24 */ /* 0x000fc800078e02ff */
[----:B------:R-:W-:Y:S02]  /*0bb0*/  @!P0 IMAD R29, R21, c[0x0][0x1dc], R14 ;  /* 0x00007700151d8a24 */ /* 0x000fe400078e020e */
[----:B------:R-:W-:-:S04]  /*0bc0*/  @!P0 IMAD.MOV.U32 R14, RZ, RZ, R16 ;  /* 0x000000ffff0e8224 */ /* 0x000fc800078e0010 */
[----:B------:R-:W-:-:S04]  /*0bd0*/  @!P0 IMAD.WIDE.U32 R14, R21, c[0x0][0x1d8], R14 ;  /* 0x00007600150e8a25 */ /* 0x000fc800078e000e */
[----:B------:R-:W-:-:S05]  /*0be0*/  @!P0 IMAD.IADD R15, R15, 0x1, R29 ;  /* 0x000000010f0f8824 */ /* 0x000fca00078e021d */
[C---:B------:R-:W-:Y:S01]  /*0bf0*/  @!P0 SHF.L.U64.HI R15, R14.reuse, 0x1, R15 ;  /* 0x000000010e0f8819 */ /* 0x040fe2000001020f */
[----:B------:R-:W-:-:S05]  /*0c00*/  @!P0 IMAD.SHL.U32 R14, R14, 0x2, RZ ;  /* 0x000000020e0e8824 */ /* 0x000fca00078e00ff */
        /* <DEDUP_REMOVED lines=21> */
[----:B------:R-:W-:Y:S02]  /*0d60*/  FFMA.FTZ R14, R15, R9, R28 ;  /* 0x000000090f0e7223 */ /* 0x000fe4000001001c */
[----:B------:R-:W-:Y:S02]  /*0d70*/  FMUL.FTZ R29, R29, R6 ;  /* 0x000000061d1d7220 */ /* 0x000fe40000410000 */
[----:B------:R-:W-:-:S06]  /*0d80*/  FMUL.FTZ R20, R14, -1.4426950216293334961 ;  /* 0xbfb8aa3b0e147820 */ /* 0x000fcc0000410000 */
[----:B------:R-:W0:Y:S02]  /*0d90*/  MUFU.EX2 R20, R20 ;  /* 0x0000001400147308 */ /* 0x000e240000000800 */
[----:B0-----:R-:W-:Y:S02]  /*0da0*/  FADD.FTZ R31, R20, 1 ;  /* 0x3f800000141f7421 */ /* 0x001fe40000010000 */
[----:B------:R-:W-:-:S04]  /*0db0*/  FFMA.FTZ R20, R29, R11, R22 ;  /* 0x0000000b1d147223 */ /* 0x000fc80000010016 */
[----:B------:R-:W0:Y:S02]  /*0dc0*/  MUFU.RCP R31, R31 ;  /* 0x0000001f001f7308 */ /* 0x000e240000001000 */
[----:B0-----:R-:W-:Y:S02]  /*0dd0*/  FADD.FTZ R33, -R31, 1 ;  /* 0x3f8000001f217421 */ /* 0x001fe40000010100 */
[----:B------:R-:W-:Y:S02]  /*0de0*/  FMUL.FTZ R30, R30, R31 ;  /* 0x0000001f1e1e7220 */ /* 0x000fe40000410000 */
[----:B------:R-:W-:-:S04]  /*0df0*/  FFMA.FTZ R33, R14, R33, 1 ;  /* 0x3f8000000e217423 */ /* 0x000fc80000010021 */
[----:B------:R-:W-:Y:S02]  /*0e00*/  FMUL.FTZ R14, R30, R33 ;  /* 0x000000211e0e7220 */ /* 0x000fe40000410000 */
[----:B------:R-:W-:Y:S02]  /*0e10*/  FMUL.FTZ R30, R20, -1.4426950216293334961 ;  /* 0xbfb8aa3b141e7820 */ /* 0x000fe40000410000 */
[C---:B------:R-:W-:Y:S02]  /*0e20*/  FADD.FTZ R10, R14.reuse, R10 ;  /* 0x0000000a0e0a7221 */ /* 0x040fe40000010000 */
[----:B------:R-:W-:Y:S02]  /*0e30*/  FFMA.FTZ R24, R15, R14, R24 ;  /* 0x0000000e0f187223 */ /* 0x000fe40000010018 */
[----:B------:R-:W0:Y:S01]  /*0e40*/  MUFU.EX2 R30, R30 ;  /* 0x0000001e001e7308 */ /* 0x000e220000000800 */
[----:B------:R-:W-:Y:S02]  /*0e50*/  FMUL.FTZ R14, R14, R9 ;  /* 0x000000090e0e7220 */ /* 0x000fe40000410000 */
[----:B0-----:R-:W-:-:S05]  /*0e60*/  FADD.FTZ R31, R30, 1 ;  /* 0x3f8000001e1f7421 */ /* 0x001fca0000010000 */
[----:B------:R-:W0:Y:S02]  /*0e70*/  MUFU.RCP R32, R31 ;  /* 0x0000001f00207308 */ /* 0x000e240000001000 */
[----:B0-----:R-:W-:Y:S02]  /*0e80*/  FADD.FTZ R33, -R32, 1 ;  /* 0x3f80000020217421 */ /* 0x001fe40000010100 */
[----:B------:R-:W-:Y:S02]  /*0e90*/  FMUL.FTZ R21, R21, R32 ;  /* 0x0000002015157220 */ /* 0x000fe40000410000 */
[----:B------:R-:W-:-:S04]  /*0ea0*/  FFMA.FTZ R20, R20, R33, 1 ;  /* 0x3f80000014147423 */ /* 0x000fc80000010021 */
[----:B------:R-:W-:-:S04]  /*0eb0*/  FMUL.FTZ R32, R21, R20 ;  /* 0x0000001415207220 */ /* 0x000fc80000410000 */
[C---:B------:R-:W-:Y:S02]  /*0ec0*/  FADD.FTZ R20, R32.reuse, R13 ;  /* 0x0000000d20147221 */ /* 0x040fe40000010000 */
[----:B------:R-:W-:Y:S01]  /*0ed0*/  FFMA.FTZ R21, R29, R32, R12 ;  /* 0x000000201d157223 */ /* 0x000fe2000001000c */
[----:B------:R-:W-:Y:S01]  /*0ee0*/  @!P0 MOV R12, R16 ;  /* 0x00000010000c8202 */ /* 0x000fe20000000f00 */
[----:B------:R-:W-:-:S04]  /*0ef0*/  FMUL.FTZ R32, R32, R11 ;  /* 0x0000000b20207220 */ /* 0x000fc80000410000 */
[----:B------:R-:W-:Y:S02]  /*0f00*/  FFMA.FTZ R26, R29, R32, R26 ;  /* 0x000000201d1a7223 */ /* 0x000fe4000001001a */
[----:B------:R-:W-:Y:S02]  /*0f10*/  FADD.FTZ R13, R32, R25 ;  /* 0x00000019200d7221 */ /* 0x000fe40000010000 */
[----:B------:R-:W-:Y:S02]  /*0f20*/  FFMA.FTZ R25, R15, R14, R26 ;  /* 0x0000000e0f197223 */ /* 0x000fe4000001001a */
[----:B------:R-:W-:Y:S02]  /*0f30*/  FADD.FTZ R26, R14, R13 ;  /* 0x0000000d0e1a7221 */ /* 0x000fe40000010000 */
[----:B------:R-:W-:Y:S02]  /*0f40*/  @!P0 IMAD R14, R27, c[0x0][0x1d8], RZ ;  /* 0x000076001b0e8a24 */ /* 0x000fe400078e02ff */
[----:B------:R-:W-:-:S02]  /*0f50*/  @!P0 IMAD.MOV.U32 R13, RZ, RZ, R19 ;  /* 0x000000ffff0d8224 */ /* 0x000fc400078e0013 */
        /* <DEDUP_REMOVED lines=18> */
[----:B---3--:R-:W-:Y:S02]  /*1080*/  @!P0 PRMT R30, R30, 0x7610, R14 ;  /* 0x000076101e1e8816 */ /* 0x008fe4000000000e */
[----:B------:R-:W-:Y:S01]  /*1090*/  PRMT R29, RZ, 0x7610, R29 ;  /* 0x00007610ff1d7816 */ /* 0x000fe2000000001d */
[----:B------:R-:W-:Y:S01]  /*10a0*/  FADD.FTZ R31, -R4, R15 ;  /* 0x0000000f041f7221 */ /* 0x000fe20000010100 */
[----:B------:R-:W-:-:S02]  /*10b0*/  PRMT R30, RZ, 0x7610, R30 ;  /* 0x00007610ff1e7816 */ /* 0x000fc4000000001e */
[----:B------:R-:W-:Y:S01]  /*10c0*/  @!P0 PRMT R13, R13, 0x5410, R14 ;  /* 0x000054100d0d8816 */ /* 0x000fe2000000000e */
[----:B------:R-:W-:Y:S02]  /*10d0*/  FMUL.FTZ R15, R31, R6 ;  /* 0x000000061f0f7220 */ /* 0x000fe40000410000 */
[----:B------:R-:W-:Y:S01]  /*10e0*/  FADD.FTZ R29, -R4, R29 ;  /* 0x0000001d041d7221 */ /* 0x000fe20000010100 */
[----:B------:R-:W-:Y:S01]  /*10f0*/  PRMT R13, RZ, 0x7610, R13 ;  /* 0x00007610ff0d7816 */ /* 0x000fe2000000000d */
[----:B------:R-:W-:-:S04]  /*1100*/  FFMA.FTZ R12, R15, R9, R28 ;  /* 0x000000090f0c7223 */ /* 0x000fc8000001001c */
[----:B------:R-:W-:-:S06]  /*1110*/  FMUL.FTZ R31, R12, -1.4426950216293334961 ;  /* 0xbfb8aa3b0c1f7820 */ /* 0x000fcc0000410000 */
[----:B------:R-:W0:Y:S02]  /*1120*/  MUFU.EX2 R31, R31 ;  /* 0x0000001f001f7308 */ /* 0x000e240000000800 */
[----:B0-----:R-:W-:-:S06]  /*1130*/  FADD.FTZ R32, R31, 1 ;  /* 0x3f8000001f207421 */ /* 0x001fcc0000010000 */
[----:B------:R-:W0:Y:S02]  /*1140*/  MUFU.RCP R33, R32 ;  /* 0x0000002000217308 */ /* 0x000e240000001000 */
[----:B0-----:R-:W-:Y:S02]  /*1150*/  FMUL.FTZ R14, R30, R33 ;  /* 0x000000211e0e7220 */ /* 0x001fe40000410000 */
[----:B------:R-:W-:Y:S02]  /*1160*/  FADD.FTZ R33, -R33, 1 ;  /* 0x3f80000021217421 */ /* 0x000fe40000010100 */
[----:B------:R-:W-:Y:S02]  /*1170*/  FMUL.FTZ R30, R29, R6 ;  /* 0x000000061d1e7220 */ /* 0x000fe40000410000 */
[----:B------:R-:W-:Y:S02]  /*1180*/  FFMA.FTZ R33, R12, R33, 1 ;  /* 0x3f8000000c217423 */ /* 0x000fe40000010021 */
[----:B------:R-:W-:-:S02]  /*1190*/  FFMA.FTZ R12, R30, R11, R22 ;  /* 0x0000000b1e0c7223 */ /* 0x000fc40000010016 */
[----:B------:R-:W-:Y:S02]  /*11a0*/  FMUL.FTZ R14, R14, R33 ;  /* 0x000000210e0e7220 */ /* 0x000fe40000410000 */
[----:B------:R-:W-:Y:S02]  /*11b0*/  FMUL.FTZ R29, R12, -1.4426950216293334961 ;  /* 0xbfb8aa3b0c1d7820 */ /* 0x000fe40000410000 */
[----:B------:R-:W-:Y:S02]  /*11c0*/  FADD.FTZ R10, R10, R14 ;  /* 0x0000000e0a0a7221 */ /* 0x000fe40000010000 */
        /* <DEDUP_REMOVED lines=9> */
[----:B------:R-:W-:Y:S01]  /*1260*/  FADD.FTZ R13, R20, R32 ;  /* 0x00000020140d7221 */ /* 0x000fe20000010000 */
[C---:B------:R-:W-:Y:S01]  /*1270*/  IADD3 R20, R23.reuse, 0x1, RZ ;  /* 0x0000000117147810 */ /* 0x040fe20007ffe0ff */
[----:B------:R-:W-:Y:S01]  /*1280*/  FFMA.FTZ R12, R30, R32, R21 ;  /* 0x000000201e0c7223 */ /* 0x000fe20000010015 */
[----:B------:R-:W-:Y:S01]  /*1290*/  IADD3 R23, P2, R23, 0x2, RZ ;  /* 0x0000000217177810 */ /* 0x000fe20007f5e0ff */
[----:B------:R-:W-:Y:S01]  /*12a0*/  FMUL.FTZ R21, R32, R11 ;  /* 0x0000000b20157220 */ /* 0x000fe20000410000 */
[----:B------:R-:W-:-:S03]  /*12b0*/  ISETP.GE.AND P1, PT, R20, R7, PT ;  /* 0x000000071400720c */ /* 0x000fc60003f26270 */
[----:B------:R-:W-:Y:S02]  /*12c0*/  FFMA.FTZ R25, R30, R21, R25 ;  /* 0x000000151e197223 */ /* 0x000fe40000010019 */
[----:B------:R-:W-:Y:S02]  /*12d0*/  FADD.FTZ R21, R26, R21 ;  /* 0x000000151a157221 */ /* 0x000fe40000010000 */
[----:B------:R-:W-:Y:S02]  /*12e0*/  FFMA.FTZ R26, R15, R14, R25 ;  /* 0x0000000e0f1a7223 */ /* 0x000fe40000010019 */
[----:B------:R-:W-:Y:S02]  /*12f0*/  FADD.FTZ R25, R14, R21 ;  /* 0x000000150e197221 */ /* 0x000fe40000010000 */
[----:B------:R-:W-:Y:S02]  /*1300*/  IMAD.X R27, RZ, RZ, R27, P2 ;  /* 0x000000ffff1b7224 */ /* 0x000fe400010e061b */
[----:B------:R-:W-:Y:S05]  /*1310*/  @!P1 BRA `(.L_x_1893) ;  /* 0xfffff85000009947 */ /* 0x000fea000383ffff */
[----:B------:R-:W-:Y:S05]  /*1320*/  BRA `(.L_x_1890) ;  /* 0x00000e6000007947 */ /* 0x000fea0003800000 */
.L_x_1891:
        /* <DEDUP_REMOVED lines=8> */
.L_x_1895:
[----:B------:R-:W-:Y:S02]  /*13b0*/  @!P0 IMAD R20, R27, c[0x0][0x1d8], RZ ;  /* 0x000076001b148a24 */ /* 0x000fe400078e02ff */
        /* <DEDUP_REMOVED lines=19> */
[----:B------:R-:W-:-:S05]  /*14f0*/  IADD3 R29, P2, R29, 0x1, RZ ;  /* 0x000000011d1d7810 */ /* 0x000fca0007f5e0ff */
[----:B------:R-:W-:Y:S01]  /*1500*/  IMAD.X R27, RZ, RZ, R27, P2 ;  /* 0x000000ffff1b7224 */ /* 0x000fe200010e061b */
        /* <DEDUP_REMOVED lines=10> */
[C---:B------:R-:W-:Y:S02]  /*15b0*/  FADD.FTZ R13, R32.reuse, R13 ;  /* 0x0000000d200d7221 */ /* 0x040fe40000010000 */
[C---:B------:R-:W-:Y:S02]  /*15c0*/  FFMA.FTZ R12, R32.reuse, R31, R12 ;  /* 0x0000001f200c7223 */ /* 0x040fe4000001000c */
[----:B------:R-:W-:Y:S02]  /*15d0*/  FMUL.FTZ R32, R32, R11 ;  /* 0x0000000b20207220 */ /* 0x000fe40000410000 */
        /* <DEDUP_REMOVED lines=8> */
[----:B------:R-:W-:Y:S01]  /*1660*/  FADD.FTZ R25, R20, R25 ;  /* 0x0000001914197221 */ /* 0x000fe20000010000 */
[----:B------:R-:W-:Y:S05]  /*1670*/  @P1 BRA `(.L_x_1895) ;  /* 0xfffffd3000001947 */ /* 0x000fea000383ffff */
[----:B------:R-:W-:Y:S02]  /*1680*/  IMAD.MOV.U32 R20, RZ, RZ, R29 ;  /* 0x000000ffff147224 */ /* 0x000fe400078e001d */
.L_x_1894:
[----:B------:R-:W-:-:S13]  /*1690*/  ISETP.GE.U32.AND P0, PT, R28, 0x3, PT ;  /* 0x000000031c00780c */ /* 0x000fda0003f06070 */
[----:B------:R-:W-:Y:S05]  /*16a0*/  @!P0 BRA `(.L_x_1890) ;  /* 0x00000ae000008947 */ /* 0x000fea0003800000 */
[----:B------:R-:W-:Y:S02]  /*16b0*/  ISETP.GE.U32.AND P0, PT, R14, c[0x0][0x1d8], PT ;  /* 0x000076000e007a0c */ /* 0x000fe40003f06070 */
[----:B------:R-:W-:Y:S02]  /*16c0*/  SHF.R.S32.HI R23, RZ, 0x1f, R20 ;  /* 0x0000001fff177819 */ /* 0x000fe40000011414 */
[----:B------:R-:W-:Y:S02]  /*16d0*/  ISETP.GE.AND.EX P0, PT, R15, c[0x0][0x1dc], PT, P0 ;  /* 0x000077000f007a0c */ /* 0x000fe40003f06300 */
[----:B------:R-:W-:-:S11]  /*16e0*/  MOV R22, R20 ;  /* 0x0000001400167202 */ /* 0x000fd60000000f00 */
.L_x_1896:
[----:B------:R-:W-:Y:S02]  /*16f0*/  @!P0 IMAD R21, R23, c[0x0][0x1d8], RZ ;  /* 0x0000760017158a24 */ /* 0x000fe400078e02ff */
[----:B------:R-:W-:Y:S02]  /*1700*/  @!P0 IMAD.MOV.U32 R14, RZ, RZ, R16 ;  /* 0x000000ffff0e8224 */ /* 0x000fe400078e0010 */
[----:B------:R-:W-:-:S02]  /*1710*/  @!P0 IMAD.MOV.U32 R15, RZ, RZ, R19 ;  /* 0x000000ffff0f8224 */ /* 0x000fc400078e0013 */
        /* <DEDUP_REMOVED lines=23> */
[----:B-1----:R-:W-:Y:S02]  /*1890*/  FMUL.FTZ R29, R29, R6 ;  /* 0x000000061d1d7220 */ /* 0x002fe40000410000 */
[----:B------:R-:W-:Y:S01]  /*18a0*/  FADD.FTZ R20, R28, R13 ;  /* 0x0000000d1c147221 */ /* 0x000fe20000010000 */
[----:B------:R-:W-:Y:S01]  /*18b0*/  PRMT R15, RZ, 0x7610, R15 ;  /* 0x00007610ff0f7816 */ /* 0x000fe2000000000f */
[----:B------:R-:W-:Y:S01]  /*18c0*/  FADD.FTZ R13, -R4, R27 ;  /* 0x0000001b040d7221 */ /* 0x000fe20000010100 */
[----:B------:R-:W-:Y:S01]  /*18d0*/  @!P0 IADD3 R27, P1, R22, 0x1, RZ ;  /* 0x00000001161b8810 */ /* 0x000fe20007f3e0ff */
[C---:B------:R-:W-:Y:S02]  /*18e0*/  FFMA.FTZ R21, R28.reuse, R29, R12 ;  /* 0x0000001d1c157223 */ /* 0x040fe4000001000c */
[----:B------:R-:W-:Y:S02]  /*18f0*/  FMUL.FTZ R14, R28, R11 ;  /* 0x0000000b1c0e7220 */ /* 0x000fe40000410000 */
[----:B------:R-:W-:-:S02]  /*1900*/  @!P0 IMAD.X R12, RZ, RZ, R23, P1 ;  /* 0x000000ffff0c8224 */ /* 0x000fc400008e0617 */
[----:B------:R-:W-:Y:S02]  /*1910*/  FMUL.FTZ R13, R13, R6 ;  /* 0x000000060d0d7220 */ /* 0x000fe40000410000 */
[----:B------:R-:W-:Y:S02]  /*1920*/  @!P0 IMAD R12, R12, c[0x0][0x1d8], RZ ;  /* 0x000076000c0c8a24 */ /* 0x000fe400078e02ff */
[----:B------:R-:W-:Y:S02]  /*1930*/  FFMA.FTZ R26, R29, R14, R26 ;  /* 0x0000000e1d1a7223 */ /* 0x000fe4000001001a */
[C---:B------:R-:W-:Y:S02]  /*1940*/  FMUL.FTZ R28, R15.reuse, R9 ;  /* 0x000000090f1c7220 */ /* 0x040fe40000410000 */
[C---:B------:R-:W-:Y:S02]  /*1950*/  FADD.FTZ R10, R15.reuse, R10 ;  /* 0x0000000a0f0a7221 */ /* 0x040fe40000010000 */
[----:B------:R-:W-:-:S02]  /*1960*/  FFMA.FTZ R24, R15, R13, R24 ;  /* 0x0000000d0f187223 */ /* 0x000fc40000010018 */
[----:B------:R-:W-:Y:S01]  /*1970*/  @!P0 IMAD R15, R27, c[0x0][0x1dc], R12 ;  /* 0x000077001b0f8a24 */ /* 0x000fe200078e020c */
[----:B------:R-:W-:Y:S01]  /*1980*/  @!P0 MOV R12, R16 ;  /* 0x00000010000c8202 */ /* 0x000fe20000000f00 */
[----:B------:R-:W-:Y:S02]  /*1990*/  FFMA.FTZ R26, R13, R28, R26 ;  /* 0x0000001c0d1a7223 */ /* 0x000fe4000001001a */
[----:B------:R-:W-:Y:S02]  /*19a0*/  @!P0 IMAD.MOV.U32 R13, RZ, RZ, R19 ;  /* 0x000000ffff0d8224 */ /* 0x000fe400078e0013 */
[----:B------:R-:W-:Y:S02]  /*19b0*/  FADD.FTZ R25, R14, R25 ;  /* 0x000000190e197221 */ /* 0x000fe40000010000 */
        /* <DEDUP_REMOVED lines=31> */
[----:B------:R-:W-:Y:S02]  /*1bb0*/  FADD.FTZ R20, R20, R28 ;  /* 0x0000001c14147221 */ /* 0x000fe40000010000 */
[----:B------:R-:W-:Y:S02]  /*1bc0*/  @!P0 IMAD.X R12, RZ, RZ, R23, P1 ;  /* 0x000000ffff0c8224 */ /* 0x000fe400008e0617 */
[----:B------:R-:W-:-:S02]  /*1bd0*/  FMUL.FTZ R27, R27, R6 ;  /* 0x000000061b1b7220 */ /* 0x000fc40000410000 */
[C---:B------:R-:W-:Y:S02]  /*1be0*/  FMUL.FTZ R28, R13.reuse, R9 ;  /* 0x000000090d1c7220 */ /* 0x040fe40000410000 */
[----:B------:R-:W-:Y:S02]  /*1bf0*/  @!P0 IMAD R12, R12, c[0x0][0x1d8], RZ ;  /* 0x000076000c0c8a24 */ /* 0x000fe400078e02ff */
[----:B------:R-:W-:Y:S02]  /*1c00*/  FADD.FTZ R10, R10, R13 ;  /* 0x0000000d0a0a7221 */ /* 0x000fe40000010000 */
[----:B------:R-:W-:Y:S01]  /*1c10*/  FFMA.FTZ R24, R13, R27, R24 ;  /* 0x0000001b0d187223 */ /* 0x000fe20000010018 */
[----:B------:R-:W-:Y:S01]  /*1c20*/  @!P0 MOV R13, R19 ;  /* 0x00000013000d8202 */ /* 0x000fe20000000f00 */
[----:B------:R-:W-:Y:S02]  /*1c30*/  FFMA.FTZ R26, R27, R28, R26 ;  /* 0x0000001c1b1a7223 */ /* 0x000fe4000001001a */
[----:B------:R-:W-:-:S02]  /*1c40*/  @!P0 IMAD R27, R15, c[0x0][0x1dc], R12 ;  /* 0x000077000f1b8a24 */ /* 0x000fc400078e020c */
        /* <DEDUP_REMOVED lines=32> */
[----:B------:R-:W-:Y:S01]  /*1e50*/  FADD.FTZ R20, R20, R28 ;  /* 0x0000001c14147221 */ /* 0x000fe20000010000 */
[----:B------:R-:W-:Y:S01]  /*1e60*/  @!P0 IADD3.X R12, RZ, R23, RZ, P1, !PT ;  /* 0x00000017ff0c8210 */ /* 0x000fe20000ffe4ff */
[----:B------:R-:W-:Y:S02]  /*1e70*/  FMUL.FTZ R27, R27, R6 ;  /* 0x000000061b1b7220 */ /* 0x000fe40000410000 */
[----:B------:R-:W-:-:S02]  /*1e80*/  FMUL.FTZ R28, R13, R9 ;  /* 0x000000090d1c7220 */ /* 0x000fc40000410000 */
[----:B------:R-:W-:Y:S02]  /*1e90*/  @!P0 IMAD R12, R12, c[0x0][0x1d8], RZ ;  /* 0x000076000c0c8a24 */ /* 0x000fe400078e02ff */
[----:B------:R-:W-:Y:S02]  /*1ea0*/  FFMA.FTZ R24, R13, R27, R24 ;  /* 0x0000001b0d187223 */ /* 0x000fe40000010018 */
[----:B------:R-:W-:Y:S02]  /*1eb0*/  FFMA.FTZ R26, R27, R28, R26 ;  /* 0x0000001c1b1a7223 */ /* 0x000fe4000001001a */
[----:B------:R-:W-:Y:S02]  /*1ec0*/  FADD.FTZ R10, R10, R13 ;  /* 0x0000000d0a0a7221 */ /* 0x000fe40000010000 */
[----:B------:R-:W-:Y:S02]  /*1ed0*/  @!P0 IMAD R27, R15, c[0x0][0x1dc], R12 ;  /* 0x000077000f1b8a24 */ /* 0x000fe400078e020c */
[----:B------:R-:W-:-:S02]  /*1ee0*/  @!P0 IMAD.MOV.U32 R12, RZ, RZ, R16 ;  /* 0x000000ffff0c8224 */ /* 0x000fc400078e0010 */
        /* <DEDUP_REMOVED lines=11> */
[C---:B------:R-:W-:Y:S01]  /*1fa0*/  FADD.FTZ R25, R28.reuse, R25 ;  /* 0x000000191c197221 */ /* 0x040fe20000010000 */
[----:B------:R-:W-:Y:S02]  /*1fb0*/  PRMT R28, R28, 0x5410, RZ ;  /* 0x000054101c1c7816 */ /* 0x000fe400000000ff */
[----:B0-----:R-:W-:Y:S02]  /*1fc0*/  PRMT R13, R13, 0x5410, RZ ;  /* 0x000054100d0d7816 */ /* 0x001fe400000000ff */
[----:B------:R-:W-:Y:S02]  /*1fd0*/  IADD3 R22, P2, R22, 0x4, RZ ;  /* 0x0000000416167810 */ /* 0x000fe40007f5e0ff */
[----:B------:R-:W-:Y:S02]  /*1fe0*/  PRMT R27, R27, 0x5410, RZ ;  /* 0x000054101b1b7816 */ /* 0x000fe400000000ff */
[----:B-1----:R-:W-:Y:S01]  /*1ff0*/  PRMT R15, R15, 0x5410, RZ ;  /* 0x000054100f0f7816 */ /* 0x002fe200000000ff */
[----:B------:R-:W-:Y:S01]  /*2000*/  IMAD.X R23, RZ, RZ, R23, P2 ;  /* 0x000000ffff177224 */ /* 0x000fe200010e0617 */
[----:B------:R-:W-:-:S02]  /*2010*/  ISETP.GE.AND P1, PT, R22, R7, PT ;  /* 0x000000071600720c */ /* 0x000fc40003f26270 */
        /* <DEDUP_REMOVED lines=12> */
[----:B------:R-:W-:Y:S02]  /*20e0*/  FFMA.FTZ R12, R28, R29, R21 ;  /* 0x0000001d1c0c7223 */ /* 0x000fe40000010015 */
[----:B------:R-:W-:Y:S02]  /*20f0*/  FFMA.FTZ R29, R29, R14, R26 ;  /* 0x0000000e1d1d7223 */ /* 0x000fe4000001001a */
[----:B------:R-:W-:-:S02]  /*2100*/  FADD.FTZ R25, R25, R14 ;  /* 0x0000000e19197221 */ /* 0x000fc40000010000 */
[----:B------:R-:W-:Y:S02]  /*2110*/  FMUL.FTZ R26, R27, R9 ;  /* 0x000000091b1a7220 */ /* 0x000fe40000410000 */
[----:B------:R-:W-:Y:S02]  /*2120*/  FMUL.FTZ R15, R15, R6 ;  /* 0x000000060f0f7220 */ /* 0x000fe40000410000 */
[----:B------:R-:W-:Y:S02]  /*2130*/  FADD.FTZ R25, R26, R25 ;  /* 0x000000191a197221 */ /* 0x000fe40000010000 */
[----:B------:R-:W-:Y:S02]  /*2140*/  FADD.FTZ R13, R20, R28 ;  /* 0x0000001c140d7221 */ /* 0x000fe40000010000 */
[----:B------:R-:W-:Y:S02]  /*2150*/  FADD.FTZ R10, R10, R27 ;  /* 0x0000001b0a0a7221 */ /* 0x000fe40000010000 */
[----:B------:R-:W-:-:S02]  /*2160*/  FFMA.FTZ R24, R27, R15, R24 ;  /* 0x0000000f1b187223 */ /* 0x000fc40000010018 */
[----:B------:R-:W-:Y:S01]  /*2170*/  FFMA.FTZ R26, R15, R26, R29 ;  /* 0x0000001a0f1a7223 */ /* 0x000fe2000001001d */
[----:B------:R-:W-:Y:S05]  /*2180*/  @!P1 BRA `(.L_x_1896) ;  /* 0xfffff56000009947 */ /* 0x000fea000383ffff */
.L_x_1890:
[----:B------:R-:W-:Y:S01]  /*2190*/  ISETP.NE.AND P0, PT, R8, RZ, PT ;  /* 0x000000ff0800720c */ /* 0x000fe20003f05270 */
        /* <DEDUP_REMOVED lines=64> */
[----:B0-----:R-:W-:Y:S05]  /*25a0*/  CALL.REL.NOINC `($__internal_40_$__cuda_sm70_warpsync) ;  /* 0x000010d000007944 */ /* 0x001fea0003c00000 */
.L_x_1899:
        /* <DEDUP_REMOVED lines=13> */
.L_x_1901:
[----:B------:R-:W-:Y:S05]  /*2680*/  BSYNC B1 ;  /* 0x0000000000017941 */ /* 0x000fea0003800000 */
.L_x_1900:
[----:B------:R-:W-:-:S03]  /*2690*/  UMOV UR4, 0xfffffff ;  /* 0x0fffffff00047882 */ /* 0x000fc60000000000 */
[----:B------:R-:W-:Y:S05]  /*26a0*/  BRA.CONV UR4, `(.L_x_1902) ;  /* 0x0000003304007947 */ /* 0x000fea000b800000 */
[----:B------:R-:W-:Y:S02]  /*26b0*/  MOV R7, 0xfffffff ;  /* 0x0fffffff00077802 */ /* 0x000fe40000000f00 */
[----:B------:R-:W-:Y:S02]  /*26c0*/  MOV R6, 0x26e0 ;  /* 0x000026e000067802 */ /* 0x000fe40000000f00 */
[----:B0-----:R-:W-:Y:S05]  /*26d0*/  CALL.REL.NOINC `($__internal_40_$__cuda_sm70_warpsync) ;  /* 0x00000fa000007944 */ /* 0x001fea0003c00000 */
.L_x_1902:
        /* <DEDUP_REMOVED lines=8> */
[----:B01----:R-:W-:Y:S05]  /*2760*/  CALL.REL.NOINC `($__internal_40_$__cuda_sm70_warpsync) ;  /* 0x00000f1000007944 */ /* 0x003fea0003c00000 */
.L_x_1903:
        /* <DEDUP_REMOVED lines=13> */
.L_x_1905:
[----:B------:R-:W-:Y:S05]  /*2840*/  BSYNC B1 ;  /* 0x0000000000017941 */ /* 0x000fea0003800000 */
.L_x_1904:
[----:B------:R-:W-:-:S03]  /*2850*/  UMOV UR4, 0xfffffff ;  /* 0x0fffffff00047882 */ /* 0x000fc60000000000 */
[----:B------:R-:W-:Y:S05]  /*2860*/  BRA.CONV UR4, `(.L_x_1906) ;  /* 0x0000003304007947 */ /* 0x000fea000b800000 */
[----:B------:R-:W-:Y:S01]  /*2870*/  IMAD.MOV.U32 R7, RZ, RZ, 0xfffffff ;  /* 0x0fffffffff077424 */ /* 0x000fe200078e00ff */
[----:B------:R-:W-:Y:S02]  /*2880*/  MOV R6, 0x28a0 ;  /* 0x000028a000067802 */ /* 0x000fe40000000f00 */
[----:B01----:R-:W-:Y:S05]  /*2890*/  CALL.REL.NOINC `($__internal_40_$__cuda_sm70_warpsync) ;  /* 0x00000de000007944 */ /* 0x003fea0003c00000 */
.L_x_1906:
        /* <DEDUP_REMOVED lines=8> */
[----:B012---:R-:W-:Y:S05]  /*2920*/  CALL.REL.NOINC `($__internal_40_$__cuda_sm70_warpsync) ;  /* 0x00000d5000007944 */ /* 0x007fea0003c00000 */
.L_x_1907:
        /* <DEDUP_REMOVED lines=13> */
.L_x_1909:
[----:B------:R-:W-:Y:S05]  /*2a00*/  BSYNC B1 ;  /* 0x0000000000017941 */ /* 0x000fea0003800000 */
.L_x_1908:
[----:B------:R-:W-:-:S03]  /*2a10*/  UMOV UR4, 0xfffffff ;  /* 0x0fffffff00047882 */ /* 0x000fc60000000000 */
[----:B------:R-:W-:Y:S05]  /*2a20*/  BRA.CONV UR4, `(.L_x_1910) ;  /* 0x0000003304007947 */ /* 0x000fea000b800000 */
[----:B------:R-:W-:Y:S02]  /*2a30*/  MOV R7, 0xfffffff ;  /* 0x0fffffff00077802 */ /* 0x000fe40000000f00 */
[----:B------:R-:W-:Y:S02]  /*2a40*/  MOV R6, 0x2a60 ;  /* 0x00002a6000067802 */ /* 0x000fe40000000f00 */
[----:B012---:R-:W-:Y:S05]  /*2a50*/  CALL.REL.NOINC `($__internal_40_$__cuda_sm70_warpsync) ;  /* 0x00000c2000007944 */ /* 0x007fea0003c00000 */
.L_x_1910:
        /* <DEDUP_REMOVED lines=8> */
[----:B0123--:R-:W-:Y:S05]  /*2ae0*/  CALL.REL.NOINC `($__internal_40_$__cuda_sm70_warpsync) ;  /* 0x00000b9000007944 */ /* 0x00ffea0003c00000 */
.L_x_1911:
        /* <DEDUP_REMOVED lines=13> */
.L_x_1913:
[----:B------:R-:W-:Y:S05]  /*2bc0*/  BSYNC B1 ;  /* 0x0000000000017941 */ /* 0x000fea0003800000 */
.L_x_1912:
[----:B------:R-:W-:Y:S01]  /*2bd0*/  UMOV UR4, 0xfffffff ;  /* 0x0fffffff00047882 */ /* 0x000fe20000000000 */
[----:B------:R-:W-:Y:S01]  /*2be0*/  IMAD.MOV.U32 R21, RZ, RZ, R15 ;  /* 0x000000ffff157224 */ /* 0x000fe200078e000f */
[----:B------:R-:W-:Y:S01]  /*2bf0*/  MOV R19, R17 ;  /* 0x0000001100137202 */ /* 0x000fe20000000f00 */
[----:B------:R-:W-:Y:S05]  /*2c00*/  BRA.CONV UR4, `(.L_x_1914) ;  /* 0x0000003304007947 */ /* 0x000fea000b800000 */
[----:B------:R-:W-:Y:S01]  /*2c10*/  IMAD.MOV.U32 R7, RZ, RZ, 0xfffffff ;  /* 0x0fffffffff077424 */ /* 0x000fe200078e00ff */
[----:B------:R-:W-:Y:S02]  /*2c20*/  MOV R6, 0x2c40 ;  /* 0x00002c4000067802 */ /* 0x000fe40000000f00 */
[----:B0123--:R-:W-:Y:S05]  /*2c30*/  CALL.REL.NOINC `($__internal_40_$__cuda_sm70_warpsync) ;  /* 0x00000a4000007944 */ /* 0x00ffea0003c00000 */
.L_x_1914:
        /* <DEDUP_REMOVED lines=8> */
[----:B01234-:R-:W-:Y:S05]  /*2cc0*/  CALL.REL.NOINC `($__internal_40_$__cuda_sm70_warpsync) ;  /* 0x000009b000007944 */ /* 0x01ffea0003c00000 */
.L_x_1915:
        /* <DEDUP_REMOVED lines=15> */
[----:B------:R-:W-:Y:S05]  /*2dc0*/  CALL.REL.NOINC `($__internal_40_$__cuda_sm70_warpsync) ;  /* 0x000008b000007944 */ /* 0x000fea0003c00000 */
.L_x_1916:
        /* <DEDUP_REMOVED lines=8> */
[----:B0-----:R-:W-:Y:S05]  /*2e50*/  CALL.REL.NOINC `($__internal_40_$__cuda_sm70_warpsync) ;  /* 0x0000082000007944 */ /* 0x001fea0003c00000 */
.L_x_1917:
        /* <DEDUP_REMOVED lines=36> */
[----:B------:R-:W-:-:S03]  /*30a0*/  ISETP.NE.AND P0, PT, R22, RZ, PT ;  /* 0x000000ff1600720c */ /* 0x000fc60003f05270 */
[----:B------:R-:W5:Y:S01]  /*30b0*/  LDS R20, [R9+0x248] ;  /* 0x0002480009147984 */ /* 0x000f620000000800 */
[----:B0-----:R-:W-:-:S03]  /*30c0*/  @!P5 FADD.FTZ R14, R14, R7 ;  /* 0x000000070e0ed221 */ /* 0x001fc60000010000 */
[----:B------:R0:W-:Y:S01]  /*30d0*/  STS [R9+0x21c], R28 ;  /* 0x00021c1c09007388 */ /* 0x0001e20000000800 */
[----:B-1----:R-:W-:-:S03]  /*30e0*/  @!P5 FADD.FTZ R11, R11, R6 ;  /* 0x000000060b0bd221 */ /* 0x002fc60000010000 */
[----:B------:R-:W1:Y:S04]  /*30f0*/  LDS R21, [R9+0x254] ;  /* 0x0002540009157984 */ /* 0x000e680000000800 */
[----:B------:R-:W-:Y:S01]  /*3100*/  STS [R9+0x228], R25 ;  /* 0x0002281909007388 */ /* 0x000fe20000000800 */
[----:B0-----:R-:W-:-:S03]  /*3110*/  IMAD.IADD R28, R22, 0x1, R27 ;  /* 0x00000001161c7824 */ /* 0x001fc600078e021b */
[----:B------:R-:W0:Y:S01]  /*3120*/  LDS R22, [R9+0x250] ;  /* 0x0002500009167984 */ /* 0x000e220000000800 */
[----:B---3--:R-:W-:-:S03]  /*3130*/  @!P4 FADD.FTZ R15, R15, R14 ;  /* 0x0000000e0f0fc221 */ /* 0x008fc60000010000 */
[----:B------:R-:W-:Y:S01]  /*3140*/  STS [R9+0x234], R26 ;  /* 0x0002341a09007388 */ /* 0x000fe20000000800 */
[----:B----4-:R-:W-:-:S03]  /*3150*/  @!P4 FADD.FTZ R16, R16, R11 ;  /* 0x0000000b1010c221 */ /* 0x010fc60000010000 */
[----:B------:R-:W3:Y:S01]  /*3160*/  LDS R25, [R9+0x25c] ;  /* 0x00025c0009197984 */ /* 0x000ee20000000800 */
[C---:B--2---:R-:W-:Y:S02]  /*3170*/  ISETP.NE.AND P1, PT, R23.reuse, RZ, PT ;  /* 0x000000ff1700720c */ /* 0x044fe40003f25270 */
[----:B------:R-:W-:Y:S01]  /*3180*/  IADD3 R30, R23, R28, RZ ;  /* 0x0000001c171e7210 */ /* 0x000fe20007ffe0ff */
[----:B------:R-:W2:Y:S01]  /*3190*/  LDS R26, [R9+0x260] ;  /* 0x00026000091a7984 */ /* 0x000ea20000000800 */
[----:B-----5:R-:W-:Y:S02]  /*31a0*/  @!P3 FADD.FTZ R18, R18, R15 ;  /* 0x0000000f1212b221 */ /* 0x020fe40000010000 */
[----:B------:R-:W-:Y:S01]  /*31b0*/  @!P3 FADD.FTZ R17, R17, R16 ;  /* 0x000000101111b221 */ /* 0x000fe20000010000 */
[----:B------:R4:W-:Y:S01]  /*31c0*/  STS [R9+0x240], R27 ;  /* 0x0002401b09007388 */ /* 0x0009e20000000800 */
[----:B------:R-:W-:-:S03]  /*31d0*/  @!P2 FADD.FTZ R19, R19, R18 ;  /* 0x000000121313a221 */ /* 0x000fc60000010000 */
[----:B------:R4:W-:Y:S01]  /*31e0*/  STS [R9+0x214], R7 ;  /* 0x0002140709007388 */ /* 0x0009e20000000800 */
[----:B------:R-:W-:-:S03]  /*31f0*/  @!P2 FADD.FTZ R20, R20, R17 ;  /* 0x000000111414a221 */ /* 0x000fc60000010000 */
[----:B------:R4:W-:Y:S04]  /*3200*/  STS [R9+0x218], R6 ;  /* 0x0002180609007388 */ /* 0x0009e80000000800 */
[----:B------:R4:W-:Y:S01]  /*3210*/  STS [R9+0x24c], R28 ;  /* 0x00024c1c09007388 */ /* 0x0009e20000000800 */
[----:B-1----:R-:W-:-:S03]  /*3220*/  @!P0 FADD.FTZ R21, R21, R20 ;  /* 0x0000001415158221 */ /* 0x002fc60000010000 */
[----:B------:R4:W-:Y:S04]  /*3230*/  STS [R9+0x258], R30 ;  /* 0x0002581e09007388 */ /* 0x0009e80000000800 */
[----:B------:R4:W-:Y:S01]  /*3240*/  STS [R9+0x220], R14 ;  /* 0x0002200e09007388 */ /* 0x0009e20000000800 */
[----:B0-----:R-:W-:-:S03]  /*3250*/  @!P0 FADD.FTZ R22, R22, R19 ;  /* 0x0000001316168221 */ /* 0x001fc60000010000 */
[----:B------:R4:W-:Y:S04]  /*3260*/  STS [R9+0x224], R11 ;  /* 0x0002240b09007388 */ /* 0x0009e80000000800 */
[----:B------:R4:W-:Y:S01]  /*3270*/  STS [R9+0x22c], R15 ;  /* 0x00022c0f09007388 */ /* 0x0009e20000000800 */
[----:B---3--:R-:W-:-:S03]  /*3280*/  @!P1 FADD.FTZ R25, R25, R22 ;  /* 0x0000001619199221 */ /* 0x008fc60000010000 */
        /* <DEDUP_REMOVED lines=10> */
.L_x_1898:
[----:B0-----:R-:W-:Y:S05]  /*3330*/  BSYNC B0 ;  /* 0x0000000000007941 */ /* 0x001fea0003800000 */
.L_x_1897:
        /* <DEDUP_REMOVED lines=28> */
.L_x_1919:
[----:B------:R-:W-:Y:S05]  /*3500*/  BSYNC B0 ;  /* 0x0000000000007941 */ /* 0x000fea0003800000 */
.L_x_1918:
        /* <DEDUP_REMOVED lines=23> */
        .weak           $__internal_40_$__cuda_sm70_warpsync
        .type           $__internal_40_$__cuda_sm70_warpsync,@function
        .size           $__internal_40_$__cuda_sm70_warpsync,(.L_x_3123 - $__internal_40_$__cuda_sm70_warpsync)
$__internal_40_$__cuda_sm70_warpsync:
[----:B------:R-:W-:Y:S04]  /*3680*/  WARPSYNC R7 ;  /* 0x0000000700007348 */ /* 0x000fe80003800000 */
[----:B------:R-:W-:-:S06]  /*3690*/  HFMA2.MMA R7, -RZ, RZ, 0, 0 ;  /* 0x00000000ff077435 */ /* 0x000fcc00000001ff */
[----:B------:R-:W-:Y:S05]  /*36a0*/  RET.REL.NODEC R6 `(_Z30group_norm_nhwc_bwd_sum_kernelI11Bf16IOBf16WLi196EEv26Group_norm_nhwc_bwd_params) ;  /* 0xffffc95006007950 */ /* 0x000fea0003c3ffff */
.L_x_1920:
        /* <DEDUP_REMOVED lines=13> */
.L_x_3123:


//--------------------- .text._Z30group_norm_nhwc_bwd_sum_kernelI11Bf16IOBf16WLi168EEv26Group_norm_nhwc_bwd_params --------------------------
	.section	.text._Z30group_norm_nhwc_bwd_sum_kernelI11Bf16IOBf16WLi168EEv26Group_norm_nhwc_bwd_params,"ax",@progbits
	.sectioninfo	@"SHI_REGISTERS=37"
	.align	128
        .global         _Z30group_norm_nhwc_bwd_sum_kernelI11Bf16IOBf16WLi168EEv26Group_norm_nhwc_bwd_params
        .type           _Z30group_norm_nhwc_bwd_sum_kernelI11Bf16IOBf16WLi168EEv26Group_norm_nhwc_bwd_params,@function
        .size           _Z30group_norm_nhwc_bwd_sum_kernelI11Bf16IOBf16WLi168EEv26Group_norm_nhwc_bwd_params,(.L_x_3124 - _Z30group_norm_nhwc_bwd_sum_kernelI11Bf16IOBf16WLi168EEv26Group_norm_nhwc_bwd_params)
        .other          _Z30group_norm_nhwc_bwd_sum_kernelI11Bf16IOBf16WLi168EEv26Group_norm_nhwc_bwd_params,@"STO_CUDA_ENTRY STV_DEFAULT"
_Z30group_norm_nhwc_bwd_sum_kernelI11Bf16IOBf16WLi168EEv26Group_norm_nhwc_bwd_params:
.text._Z30group_norm_nhwc_bwd_sum_kernelI11Bf16IOBf16WLi168EEv26Group_norm_nhwc_bwd_params:
        /* <DEDUP_REMOVED lines=97> */
.L_x_1922:
[----:B------:R-:W-:Y:S05]  /*0610*/  BSYNC B0 ;  /* 0x0000000000007941 */ /* 0x000fea0003800000 */
.L_x_1921:
        /* <DEDUP_REMOVED lines=82> */
.L_x_1925:
[----:B------:R-:W-:Y:S05]  /*0b40*/  @!P2 BRA `(.L_x_1923) ;  /* 0x000016400000a947 */ /* 0x000fea0003800000 */
[----:B------:R-:W-:-:S04]  /*0b50*/  IADD3 R23, R20, 0x1, RZ ;  /* 0x0000000114177810 */ /* 0x000fc80007ffe0ff */
[----:B------:R-:W-:Y:S02]  /*0b60*/  SHF.R.S32.HI R27, RZ, 0x1f, R23 ;  /* 0x0000001fff1b7819 */ /* 0x000fe40000011417 */
.L_x_1926:
        /* <DEDUP_REMOVED lines=124> */
.L_x_1924:
        /* <DEDUP_REMOVED lines=8> */
.L_x_1928:
        /* <DEDUP_REMOVED lines=46> */
.L_x_1927:
[----:B------:R-:W-:-:S13]  /*1690*/  ISETP.GE.U32.AND P0, PT, R28, 0x3, PT ;  /* 0x000000031c00780c */ /* 0x000fda0003f06070 */
[----:B------:R-:W-:Y:S05]  /*16a0*/  @!P0 BRA `(.L_x_1923) ;  /* 0x00000ae000008947 */ /* 0x000fea0003800000 */
[----:B------:R-:W-:Y:S02]  /*16b0*/  ISETP.GE.U32.AND P0, PT, R14, c[0x0][0x1d8], PT ;  /* 0x000076000e007a0c */ /* 0x000fe40003f06070 */
[----:B------:R-:W-:Y:S02]  /*16c0*/  SHF.R.S32.HI R23, RZ, 0x1f, R20 ;  /* 0x0000001fff177819 */ /* 0x000fe40000011414 */
[----:B------:R-:W-:Y:S02]  /*16d0*/  ISETP.GE.AND.EX P0, PT, R15, c[0x0][0x1dc], PT, P0 ;  /* 0x000077000f007a0c */ /* 0x000fe40003f06300 */
[----:B------:R-:W-:-:S11]  /*16e0*/  MOV R22, R20 ;  /* 0x0000001400167202 */ /* 0x000fd60000000f00 */
.L_x_1929:
        /* <DEDUP_REMOVED lines=170> */
.L_x_1923:
[----:B-1----:R-:W-:Y:S01]  /*2190*/  IMAD.WIDE.U32 R6, R0, -0x55555555, RZ ;  /* 0xaaaaaaab00067825 */ /* 0x002fe200078e00ff */
[----:B------:R-:W-:Y:S01]  /*21a0*/  ISETP.NE.AND P0, PT, R8, RZ, PT ;  /* 0x000000ff0800720c */ /* 0x000fe20003f05270 */
[----:B------:R-:W-:Y:S03]  /*21b0*/  BSSY B0, `(.L_x_1930) ;  /* 0x000010a000007945 */ /* 0x000fe60003800000 */
        /* <DEDUP_REMOVED lines=58> */
[----:B-1----:R-:W-:Y:S05]  /*2560*/  CALL.REL.NOINC `($__internal_41_$__cuda_sm70_warpsync) ;  /* 0x0000103000007944 */ /* 0x002fea0003c00000 */
.L_x_1932:
        /* <DEDUP_REMOVED lines=13> */
.L_x_1934:
[----:B------:R-:W-:Y:S05]  /*2640*/  BSYNC B1 ;  /* 0x0000000000017941 */ /* 0x000fea0003800000 */
.L_x_1933:
[----:B------:R-:W-:-:S03]  /*2650*/  UMOV UR4, 0xfffffff ;  /* 0x0fffffff00047882 */ /* 0x000fc60000000000 */
[----:B------:R-:W-:Y:S05]  /*2660*/  BRA.CONV UR4, `(.L_x_1935) ;  /* 0x0000003304007947 */ /* 0x000fea000b800000 */
[----:B------:R-:W-:Y:S02]  /*2670*/  MOV R7, 0xfffffff ;  /* 0x0fffffff00077802 */ /* 0x000fe40000000f00 */
[----:B------:R-:W-:Y:S02]  /*2680*/  MOV R6, 0x26a0 ;  /* 0x000026a000067802 */ /* 0x000fe40000000f00 */
[----:B-1----:R-:W-:Y:S05]  /*2690*/  CALL.REL.NOINC `($__internal_41_$__cuda_sm70_warpsync) ;  /* 0x00000f0000007944 */ /* 0x002fea0003c00000 */
.L_x_1935:
        /* <DEDUP_REMOVED lines=8> */
[----:B01----:R-:W-:Y:S05]  /*2720*/  CALL.REL.NOINC `($__internal_41_$__cuda_sm70_warpsync) ;  /* 0x00000e7000007944 */ /* 0x003fea0003c00000 */
.L_x_1936:
        /* <DEDUP_REMOVED lines=13> */
.L_x_1938:
[----:B------:R-:W-:Y:S05]  /*2800*/  BSYNC B1 ;  /* 0x0000000000017941 */ /* 0x000fea0003800000 */
.L_x_1937:
[----:B------:R-:W-:-:S03]  /*2810*/  UMOV UR4, 0xfffffff ;  /* 0x0fffffff00047882 */ /* 0x000fc60000000000 */
[----:B------:R-:W-:Y:S05]  /*2820*/  BRA.CONV UR4, `(.L_x_1939) ;  /* 0x0000003304007947 */ /* 0x000fea000b800000 */
[----:B------:R-:W-:Y:S02]  /*2830*/  MOV R7, 0xfffffff ;  /* 0x0fffffff00077802 */ /* 0x000fe40000000f00 */
[----:B------:R-:W-:Y:S02]  /*2840*/  MOV R6, 0x2860 ;  /* 0x0000286000067802 */ /* 0x000fe40000000f00 */
[----:B01----:R-:W-:Y:S05]  /*2850*/  CALL.REL.NOINC `($__internal_41_$__cuda_sm70_warpsync) ;  /* 0x00000d4000007944 */ /* 0x003fea0003c00000 */
.L_x_1939:
        /* <DEDUP_REMOVED lines=8> */
[----:B012---:R-:W-:Y:S05]  /*28e0*/  CALL.REL.NOINC `($__internal_41_$__cuda_sm70_warpsync) ;  /* 0x00000cb000007944 */ /* 0x007fea0003c00000 */
.L_x_1940:
        /* <DEDUP_REMOVED lines=13> */
.L_x_1942:
[----:B------:R-:W-:Y:S05]  /*29c0*/  BSYNC B1 ;  /* 0x0000000000017941 */ /* 0x000fea0003800000 */
.L_x_1941:
[----:B------:R-:W-:-:S03]  /*29d0*/  UMOV UR4, 0xfffffff ;  /* 0x0fffffff00047882 */ /* 0x000fc60000000000 */
[----:B------:R-:W-:Y:S05]  /*29e0*/  BRA.CONV UR4, `(.L_x_1943) ;  /* 0x0000003304007947 */ /* 0x000fea000b800000 */
[----:B------:R-:W-:Y:S01]  /*29f0*/  IMAD.MOV.U32 R7, RZ, RZ, 0xfffffff ;  /* 0x0fffffffff077424 */ /* 0x000fe200078e00ff */
[----:B------:R-:W-:Y:S02]  /*2a00*/  MOV R6, 0x2a20 ;  /* 0x00002a2000067802 */ /* 0x000fe40000000f00 */
[----:B012---:R-:W-:Y:S05]  /*2a10*/  CALL.REL.NOINC `($__internal_41_$__cuda_sm70_warpsync) ;  /* 0x00000b8000007944 */ /* 0x007fea0003c00000 */
.L_x_1943:
        /* <DEDUP_REMOVED lines=8> */
[----:B0123--:R-:W-:Y:S05]  /*2aa0*/  CALL.REL.NOINC `($__internal_41_$__cuda_sm70_warpsync) ;  /* 0x00000af000007944 */ /* 0x00ffea0003c00000 */
.L_x_1944:
        /* <DEDUP_REMOVED lines=13> */
.L_x_1946:
[----:B------:R-:W-:Y:S05]  /*2b80*/  BSYNC B1 ;  /* 0x0000000000017941 */ /* 0x000fea0003800000 */
.L_x_1945:
[----:B------:R-:W-:Y:S01]  /*2b90*/  UMOV UR4, 0xfffffff ;  /* 0x0fffffff00047882 */ /* 0x000fe20000000000 */
[----:B------:R-:W-:Y:S01]  /*2ba0*/  MOV R20, R16 ;  /* 0x0000001000147202 */ /* 0x000fe20000000f00 */
[----:B------:R-:W-:Y:S01]  /*2bb0*/  IMAD.MOV.U32 R18, RZ, RZ, R17 ;  /* 0x000000ffff127224 */ /* 0x000fe200078e0011 */
[----:B------:R-:W-:Y:S05]  /*2bc0*/  BRA.CONV UR4, `(.L_x_1947) ;  /* 0x0000003304007947 */ /* 0x000fea000b800000 */
[----:B------:R-:W-:Y:S02]  /*2bd0*/  MOV R7, 0xfffffff ;  /* 0x0fffffff00077802 */ /* 0x000fe40000000f00 */
[----:B------:R-:W-:Y:S02]  /*2be0*/  MOV R6, 0x2c00 ;  /* 0x00002c0000067802 */ /* 0x000fe40000000f00 */
[----:B0123--:R-:W-:Y:S05]  /*2bf0*/  CALL.REL.NOINC `($__internal_41_$__cuda_sm70_warpsync) ;  /* 0x000009a000007944 */ /* 0x00ffea0003c00000 */
.L_x_1947:
        /* <DEDUP_REMOVED lines=8> */
[----:B01234-:R-:W-:Y:S05]  /*2c80*/  CALL.REL.NOINC `($__internal_41_$__cuda_sm70_warpsync) ;  /* 0x0000091000007944 */ /* 0x01ffea0003c00000 */
.L_x_1948:
        /* <DEDUP_REMOVED lines=15> */
[----:B------:R-:W-:Y:S05]  /*2d80*/  CALL.REL.NOINC `($__internal_41_$__cuda_sm70_warpsync) ;  /* 0x0000081000007944 */ /* 0x000fea0003c00000 */
.L_x_1949:
        /* <DEDUP_REMOVED lines=8> */
[----:B0-----:R-:W-:Y:S05]  /*2e10*/  CALL.REL.NOINC `($__internal_41_$__cuda_sm70_warpsync) ;  /* 0x0000078000007944 */ /* 0x001fea0003c00000 */
.L_x_1950:
        /* <DEDUP_REMOVED lines=67> */
.L_x_1931:
[----:B0-----:R-:W-:Y:S05]  /*3250*/  BSYNC B0 ;  /* 0x0000000000007941 */ /* 0x001fea0003800000 */
.L_x_1930:
        /* <DEDUP_REMOVED lines=28> */
.L_x_1952:
[----:B------:R-:W-:Y:S05]  /*3420*/  BSYNC B0 ;  /* 0x0000000000007941 */ /* 0x000fea0003800000 */
.L_x_1951:
        /* <DEDUP_REMOVED lines=23> */
        .weak           $__internal_41_$__cuda_sm70_warpsync
        .type           $__internal_41_$__cuda_sm70_warpsync,@function
        .size           $__internal_41_$__cuda_sm70_warpsync,(.L_x_3124 - $__internal_41_$__cuda_sm70_warpsync)
$__internal_41_$__cuda_sm70_warpsync:
[----:B------:R-:W-:Y:S04]  /*35a0*/  WARPSYNC R7 ;  /* 0x0000000700007348 */ /* 0x000fe80003800000 */
[----:B------:R-:W-:-:S06]  /*35b0*/  HFMA2.MMA R7, -RZ, RZ, 0, 0 ;  /* 0x00000000ff077435 */ /* 0x000fcc00000001ff */
[----:B------:R-:W-:Y:S05]  /*35c0*/  RET.REL.NODEC R6 `(_Z30group_norm_nhwc_bwd_sum_kernelI11Bf16IOBf16WLi168EEv26Group_norm_nhwc_bwd_params) ;  /* 0xffffca3006007950 */ /* 0x000fea0003c3ffff */
.L_x_1953:
        /* <DEDUP_REMOVED lines=11> */
.L_x_3124:


//--------------------- .text._Z30group_norm_nhwc_bwd_sum_kernelI11Bf16IOBf16WLi64EEv26Group_norm_nhwc_bwd_params --------------------------
	.section	.text._Z30group_norm_nhwc_bwd_sum_kernelI11Bf16IOBf16WLi64EEv26Group_norm_nhwc_bwd_params,"ax",@progbits
	.sectioninfo	@"SHI_REGISTERS=32"
	.align	128
        .global         _Z30group_norm_nhwc_bwd_sum_kernelI11Bf16IOBf16WLi64EEv26Group_norm_nhwc_bwd_params
        .type           _Z30group_norm_nhwc_bwd_sum_kernelI11Bf16IOBf16WLi64EEv26Group_norm_nhwc_bwd_params,@function
        .size           _Z30group_norm_nhwc_bwd_sum_kernelI11Bf16IOBf16WLi64EEv26Group_norm_nhwc_bwd_params,(.L_x_3125 - _Z30group_norm_nhwc_bwd_sum_kernelI11Bf16IOBf16WLi64EEv26Group_norm_nhwc_bwd_params)
        .other          _Z30group_norm_nhwc_bwd_sum_kernelI11Bf16IOBf16WLi64EEv26Group_norm_nhwc_bwd_params,@"STO_CUDA_ENTRY STV_DEFAULT"
_Z30group_norm_nhwc_bwd_sum_kernelI11Bf16IOBf16WLi64EEv26Group_norm_nhwc_bwd_params:
.text._Z30group_norm_nhwc_bwd_sum_kernelI11Bf16IOBf16WLi64EEv26Group_norm_nhwc_bwd_params:
[----:B------:R-:W-:Y:S02]  /*0000*/  IMAD.MOV.U32 R1, RZ, RZ, c[0x0][0x28] ;  /* 0x00000a00ff017624 */ /* 0x000fe400078e00ff */
        /* <DEDUP_REMOVED lines=57> */
[----:B------:R-:W2:Y:S03]  /*03a0*/  LDG.E.U16 R5, [R16.64+0x2] ;  /* 0x0000020a10057981 */ /* 0x000ea6000c1e1500 */
[----:B------:R-:W-:Y:S02]  /*03b0*/  @P1 IADD3.X R19, R3, c[0x0][0x194], RZ, P3, !PT ;  /* 0x0000650003131a10 */ /* 0x000fe40001ffe4ff */
[----:B------:R-:W3:Y:S04]  /*03c0*/  LDG.E.U16 R3, [R16.64] ;  /* 0x0000000a10037981 */ /* 0x000ee8000c1e1500 */
[----:B------:R-:W4:Y:S04]  /*03d0*/  @P1 LDG.E.U16 R14, [R18.64] ;  /* 0x0000000a120e1981 */ /* 0x000f28000c1e1500 */
[----:B------:R-:W4:Y:S01]  /*03e0*/  @P1 LDG.E.U16 R7, [R18.64+0x2] ;  /* 0x0000020a12071981 */ /* 0x000f22000c1e1500 */
[----:B--2---:R-:W-:-:S02]  /*03f0*/  PRMT R5, RZ, 0x5410, R5 ;  /* 0x00005410ff057816 */ /* 0x004fc40000000005 */
[----:B---3--:R-:W-:Y:S02]  /*0400*/  PRMT R3, RZ, 0x5410, R3 ;  /* 0x00005410ff037816 */ /* 0x008fe40000000003 */
[----:B----4-:R-:W-:Y:S02]  /*0410*/  @P1 PRMT R0, RZ, 0x5410, R14 ;  /* 0x00005410ff001816 */ /* 0x010fe4000000000e */
[----:B------:R-:W-:Y:S02]  /*0420*/  @P1 PRMT R2, RZ, 0x5410, R7 ;  /* 0x00005410ff021816 */ /* 0x000fe40000000007 */
.L_x_1955:
[----:B------:R-:W-:Y:S05]  /*0430*/  BSYNC B0 ;  /* 0x0000000000007941 */ /* 0x000fea0003800000 */
.L_x_1954:
        /* <DEDUP_REMOVED lines=12> */
[----:B------:R-:W-:Y:S01]  /*0500*/  IMAD.MOV.U32 R27, RZ, RZ, RZ ;  /* 0x000000ffff1b7224 */ /* 0x000fe200078e00ff */
[----:B0-----:R-:W-:-:S09]  /*0510*/  UIMAD UR4, UR4, UR5, URZ ;  /* 0x00000005040472a4 */ /* 0x001fd2000f8e023f */
        /* <DEDUP_REMOVED lines=16> */
[----:B------:R-:W-:-:S03]  /*0620*/  MOV R11, RZ ;  /* 0x000000ff000b7202 */ /* 0x000fc60000000f00 */
[----:B------:R-:W-:Y:S01]  /*0630*/  PLOP3.LUT P1, PT, PT, PT, UP0, 0x80, 0x0 ;  /* 0x000000000000781c */ /* 0x000fe20003f2f008 */
[----:B------:R-:W-:-:S04]  /*0640*/  IMAD.MOV R17, RZ, RZ, -R9 ;  /* 0x000000ffff117224 */ /* 0x000fc800078e0a09 */
[----:B------:R-:W-:-:S08]  /*0650*/  IMAD R10, R17, c[0x0][0x204], R4 ;  /* 0x00008100110a7a24 */ /* 0x000fd000078e0204 */
[----:B------:R-:W-:Y:S05]  /*0660*/  @P1 BRA `(.L_x_1956) ;  /* 0x00000d6000001947 */ /* 0x000fea0003800000 */
[----:B01----:R-:W-:Y:S01]  /*0670*/  UIADD3 UR5, -UR4, UR6, URZ ;  /* 0x0000000604057290 */ /* 0x003fe2000fffe13f */
[----:B------:R-:W-:Y:S01]  /*0680*/  SHF.R.S32.HI R11, RZ, 0x1f, R15 ;  /* 0x0000001fff0b7819 */ /* 0x000fe2000001140f */
[----:B------:R-:W-:Y:S01]  /*0690*/  IMAD.WIDE.U32 R12, R15, c[0x0][0x1e8], R12 ;  /* 0x00007a000f0c7a25 */ /* 0x000fe200078e000c */
[----:B------:R-:W-:Y:S01]  /*06a0*/  ULDC.U8 UR8, c[0x0][0x1f4] ;  /* 0x00007d0000087ab9 */ /* 0x000fe20000000000 */
[----:B------:R-:W-:Y:S01]  /*06b0*/  MOV R27, RZ ;  /* 0x000000ff001b7202 */ /* 0x000fe20000000f00 */
[----:B------:R-:W-:Y:S01]  /*06c0*/  ULOP3.LUT UR5, UR5, 0x1, URZ, 0xc0, !UPT ;  /* 0x0000000105057892 */ /* 0x000fe2000f8ec03f */
[----:B------:R-:W-:Y:S01]  /*06d0*/  IMAD R14, R11, c[0x0][0x1e8], RZ ;  /* 0x00007a000b0e7a24 */ /* 0x000fe200078e02ff */
[----:B------:R-:W-:Y:S01]  /*06e0*/  MOV R25, RZ ;  /* 0x000000ff00197202 */ /* 0x000fe20000000f00 */
[----:B------:R-:W-:Y:S01]  /*06f0*/  IMAD.MOV.U32 R29, RZ, RZ, RZ ;  /* 0x000000ffff1d7224 */ /* 0x000fe200078e00ff */
[----:B------:R-:W-:Y:S01]  /*0700*/  UISETP.NE.U32.AND UP0, UPT, UR5, 0x1, UPT ;  /* 0x000000010500788c */ /* 0x000fe2000bf05070 */
[----:B------:R-:W-:Y:S01]  /*0710*/  IMAD R15, R15, c[0x0][0x1ec], R14 ;  /* 0x00007b000f0f7a24 */ /* 0x000fe200078e020e */
[----:B------:R-:W-:Y:S01]  /*0720*/  CS2R R20, SRZ ;  /* 0x0000000000147805 */ /* 0x000fe2000001ff00 */
[----:B------:R-:W-:Y:S01]  /*0730*/  UMOV UR5, UR4 ;  /* 0x0000000400057c82 */ /* 0x000fe20008000000 */
[----:B------:R-:W-:-:S02]  /*0740*/  IMAD.MOV.U32 R11, RZ, RZ, RZ ;  /* 0x000000ffff0b7224 */ /* 0x000fc400078e00ff */
[----:B------:R-:W-:Y:S01]  /*0750*/  PLOP3.LUT P1, PT, PT, PT, UP0, 0x80, 0x0 ;  /* 0x000000000000781c */ /* 0x000fe20003f2f008 */
[----:B------:R-:W-:-:S12]  /*0760*/  IMAD.IADD R15, R13, 0x1, R15 ;  /* 0x000000010d0f7824 */ /* 0x000fd800078e020f */
[----:B------:R-:W-:Y:S05]  /*0770*/  @P1 BRA `(.L_x_1957) ;  /* 0x000003d000001947 */ /* 0x000fea0003800000 */
[----:B------:R-:W-:Y:S01]  /*0780*/  IMAD.U32 R11, RZ, RZ, UR7 ;  /* 0x00000007ff0b7e24 */ /* 0x000fe2000f8e00ff */
[----:B------:R-:W-:Y:S01]  /*0790*/  MOV R19, UR4 ;  /* 0x0000000400137c02 */ /* 0x000fe20008000f00 */
[----:B------:R-:W-:Y:S02]  /*07a0*/  IMAD.U32 R16, RZ, RZ, UR4 ;  /* 0x00000004ff107e24 */ /* 0x000fe4000f8e00ff */
[----:B------:R-:W-:Y:S02]  /*07b0*/  @!P0 IMAD R11, R11, c[0x0][0x1d8], RZ ;  /* 0x000076000b0b8a24 */ /* 0x000fe400078e02ff */
[----:B------:R-:W-:Y:S02]  /*07c0*/  @!P0 IMAD.MOV.U32 R14, RZ, RZ, R12 ;  /* 0x000000ffff0e8224 */ /* 0x000fe400078e000c */
[----:B------:R-:W-:Y:S02]  /*07d0*/  @!P0 IMAD R17, R16, c[0x0][0x1dc], R11 ;  /* 0x0000770010118a24 */ /* 0x000fe400078e020b */
[----:B------:R-:W-:-:S04]  /*07e0*/  @!P0 IMAD.WIDE.U32 R18, R19, c[0x0][0x1d8], R14 ;  /* 0x0000760013128a25 */ /* 0x000fc800078e000e */
[----:B------:R-:W-:Y:S01]  /*07f0*/  @!P0 IMAD.IADD R19, R19, 0x1, R17 ;  /* 0x0000000113138824 */ /* 0x000fe200078e0211 */
[----:B------:R-:W-:-:S04]  /*0800*/  @!P0 SHF.L.U32 R11, R18, 0x1, RZ ;  /* 0x00000001120b8819 */ /* 0x000fc800000006ff */
        /* <DEDUP_REMOVED lines=40> */
[----:B------:R-:W-:-:S04]  /*0a90*/  FMUL.FTZ R18, R18, R19 ;  /* 0x0000001312127220 */ /* 0x000fc80000410000 */
.L_x_1958:
[----:B------:R-:W-:Y:S01]  /*0aa0*/  FMUL.FTZ R20, R18, R3 ;  /* 0x0000000312147220 */ /* 0x000fe20000410000 */
[----:B------:R-:W-:Y:S01]  /*0ab0*/  UIADD3 UR5, UR4, 0x1, URZ ;  /* 0x0000000104057890 */ /* 0x000fe2000fffe03f */
[----:B------:R-:W-:Y:S02]  /*0ac0*/  FMUL.FTZ R27, R16, R5 ;  /* 0x00000005101b7220 */ /* 0x000fe40000410000 */
[----:B------:R-:W-:Y:S02]  /*0ad0*/  FFMA.FTZ R22, R11, R20, RZ ;  /* 0x000000140b167223 */ /* 0x000fe400000100ff */
[----:B------:R-:W-:Y:S02]  /*0ae0*/  FADD.FTZ R20, RZ, R20 ;  /* 0x00000014ff147221 */ /* 0x000fe40000010000 */
[----:B------:R-:W-:-:S02]  /*0af0*/  FFMA.FTZ R29, R21, R27, R22 ;  /* 0x0000001b151d7223 */ /* 0x000fc40000010016 */
[----:B------:R-:W-:Y:S02]  /*0b00*/  FADD.FTZ R27, R27, R20 ;  /* 0x000000141b1b7221 */ /* 0x000fe40000010000 */
[----:B------:R-:W-:Y:S02]  /*0b10*/  FFMA.FTZ R20, R11, R18, RZ ;  /* 0x000000120b147223 */ /* 0x000fe400000100ff */
[----:B------:R-:W-:Y:S02]  /*0b20*/  FADD.FTZ R11, RZ, R18 ;  /* 0x00000012ff0b7221 */ /* 0x000fe40000010000 */
[----:B------:R-:W-:Y:S02]  /*0b30*/  FFMA.FTZ R21, R21, R16, RZ ;  /* 0x0000001015157223 */ /* 0x000fe400000100ff */
[----:B------:R-:W-:Y:S02]  /*0b40*/  FADD.FTZ R25, RZ, R16 ;  /* 0x00000010ff197221 */ /* 0x000fe40000010000 */
.L_x_1957:
[----:B------:R-:W-:Y:S01]  /*0b50*/  UIADD3 UR4, -UR4, -0x2, URZ ;  /* 0xfffffffe04047890 */ /* 0x000fe2000fffe13f */
[----:B------:R-:W-:-:S05]  /*0b60*/  LOP3.LUT R16, RZ, UR6, RZ, 0x33, !PT ;  /* 0x00000006ff107c12 */ /* 0x000fca000f8e33ff */
[----:B------:R-:W-:-:S13]  /*0b70*/  ISETP.NE.AND P1, PT, R16, UR4, PT ;  /* 0x0000000410007c0c */ /* 0x000fda000bf25270 */
[----:B------:R-:W-:Y:S05]  /*0b80*/  @!P1 BRA `(.L_x_1956) ;  /* 0x0000084000009947 */ /* 0x000fea0003800000 */
[----:B------:R-:W-:-:S04]  /*0b90*/  UIADD3 UR5, UR5, 0x1, URZ ;  /* 0x0000000105057890 */ /* 0x000fc8000fffe03f */
[----:B------:R-:W-:-:S05]  /*0ba0*/  USHF.R.S32.HI UR7, URZ, 0x1f, UR5 ;  /* 0x0000001f3f077899 */ /* 0x000fca0008011405 */
.L_x_1961:
[----:B------:R-:W-:Y:S01]  /*0bb0*/  IMAD.U32 R19, RZ, RZ, UR5 ;  /* 0x00000005ff137e24 */ /* 0x000fe2000f8e00ff */
[----:B------:R-:W-:Y:S01]  /*0bc0*/  MOV R16, UR7 ;  /* 0x0000000700107c02 */ /* 0x000fe20008000f00 */
[----:B------:R-:W-:-:S03]  /*0bd0*/  @!P0 IMAD.MOV.U32 R17, RZ, RZ, R15 ;  /* 0x000000ffff118224 */ /* 0x000fc600078e000f */
[----:B------:R-:W-:-:S04]  /*0be0*/  @!P0 IADD3 R19, P1, R19, -0x1, RZ ;  /* 0xffffffff13138810 */ /* 0x000fc80007f3e0ff */
[----:B------:R-:W-:-:S05]  /*0bf0*/  @!P0 IADD3.X R16, R16, -0x1, RZ, P1, !PT ;  /* 0xffffffff10108810 */ /* 0x000fca0000ffe4ff */
[----:B------:R-:W-:Y:S02]  /*0c00*/  @!P0 IMAD R18, R16, c[0x0][0x1d8], RZ ;  /* 0x0000760010128a24 */ /* 0x000fe400078e02ff */
[----:B------:R-:W-:Y:S02]  /*0c10*/  @!P0 IMAD.MOV.U32 R16, RZ, RZ, R12 ;  /* 0x000000ffff108224 */ /* 0x000fe400078e000c */
[C---:B------:R-:W-:Y:S02]  /*0c20*/  @!P0 IMAD R23, R19.reuse, c[0x0][0x1dc], R18 ;  /* 0x0000770013178a24 */ /* 0x040fe400078e0212 */
        /* <DEDUP_REMOVED lines=45> */
.L_x_1959:
[C---:B------:R-:W-:Y:S01]  /*0f00*/  FMUL.FTZ R24, R16.reuse, R3 ;  /* 0x0000000310187220 */ /* 0x040fe20000410000 */
[----:B------:R-:W-:Y:S01]  /*0f10*/  MOV R19, UR5 ;  /* 0x0000000500137c02 */ /* 0x000fe20008000f00 */
[----:B------:R-:W-:Y:S02]  /*0f20*/  IMAD.U32 R18, RZ, RZ, UR7 ;  /* 0x00000007ff127e24 */ /* 0x000fe4000f8e00ff */
[C---:B------:R-:W-:Y:S02]  /*0f30*/  FFMA.FTZ R20, R17.reuse, R16, R20 ;  /* 0x0000001011147223 */ /* 0x040fe40000010014 */
[----:B------:R-:W-:Y:S01]  /*0f40*/  FFMA.FTZ R26, R17, R24, R29 ;  /* 0x00000018111a7223 */ /* 0x000fe2000001001d */
[----:B------:R-:W-:Y:S01]  /*0f50*/  @!P0 MOV R17, R15 ;  /* 0x0000000f00118202 */ /* 0x000fe20000000f00 */
[----:B------:R-:W-:Y:S02]  /*0f60*/  FADD.FTZ R11, R16, R11 ;  /* 0x0000000b100b7221 */ /* 0x000fe40000010000 */
[----:B------:R-:W-:-:S02]  /*0f70*/  @!P0 IMAD R18, R18, c[0x0][0x1d8], RZ ;  /* 0x0000760012128a24 */ /* 0x000fc400078e02ff */
[----:B------:R-:W-:Y:S02]  /*0f80*/  IMAD.U32 R29, RZ, RZ, UR5 ;  /* 0x00000005ff1d7e24 */ /* 0x000fe4000f8e00ff */
[----:B------:R-:W-:Y:S02]  /*0f90*/  @!P0 IMAD.MOV.U32 R16, RZ, RZ, R12 ;  /* 0x000000ffff108224 */ /* 0x000fe400078e000c */
[----:B------:R-:W-:Y:S02]  /*0fa0*/  @!P0 IMAD R19, R19, c[0x0][0x1dc], R18 ;  /* 0x0000770013138a24 */ /* 0x000fe400078e0212 */
        /* <DEDUP_REMOVED lines=10> */
[----:B------:R-:W-:Y:S02]  /*1050*/  FADD.FTZ R24, R24, R27 ;  /* 0x0000001b18187221 */ /* 0x000fe40000010000 */
[C---:B------:R-:W-:Y:S01]  /*1060*/  FADD.FTZ R25, R22.reuse, R25 ;  /* 0x0000001916197221 */ /* 0x040fe20000010000 */
[----:B0-----:R-:W-:Y:S01]  /*1070*/  PRMT R17, R17, 0x5410, RZ ;  /* 0x0000541011117816 */ /* 0x001fe200000000ff */
[----:B------:R-:W-:Y:S02]  /*1080*/  FFMA.FTZ R21, R23, R22, R21 ;  /* 0x0000001617157223 */ /* 0x000fe40000010015 */
[----:B------:R-:W-:Y:S01]  /*1090*/  FMUL.FTZ R27, R22, R5 ;  /* 0x00000005161b7220 */ /* 0x000fe20000410000 */
[----:B-1----:R-:W-:-:S03]  /*10a0*/  PRMT R19, R19, 0x5410, RZ ;  /* 0x0000541013137816 */ /* 0x002fc600000000ff */
[----:B------:R-:W-:Y:S02]  /*10b0*/  FFMA.FTZ R26, R23, R27, R26 ;  /* 0x0000001b171a7223 */ /* 0x000fe4000001001a */
[----:B------:R-:W-:Y:S01]  /*10c0*/  FADD.FTZ R24, R27, R24 ;  /* 0x000000181b187221 */ /* 0x000fe20000010000 */
[--C-:B--2---:R-:W-:Y:S02]  /*10d0*/  @!P0 PRMT R17, R17, 0x5410, R16.reuse ;  /* 0x0000541011118816 */ /* 0x104fe40000000010 */
[----:B------:R-:W-:Y:S02]  /*10e0*/  @!P0 PRMT R19, R19, 0x7610, R16 ;  /* 0x0000761013138816 */ /* 0x000fe40000000010 */
[----:B------:R-:W-:Y:S02]  /*10f0*/  PRMT R16, RZ, 0x5410, RZ ;  /* 0x00005410ff107816 */ /* 0x000fe400000000ff */
[----:B------:R-:W-:Y:S02]  /*1100*/  PRMT R17, RZ, 0x7610, R17 ;  /* 0x00007610ff117816 */ /* 0x000fe40000000011 */
[----:B---3--:R-:W-:-:S02]  /*1110*/  @!P0 PRMT R16, R16, 0x5410, R18 ;  /* 0x0000541010108816 */ /* 0x008fc40000000012 */
        /* <DEDUP_REMOVED lines=16> */
[----:B------:R-:W-:Y:S02]  /*1220*/  FFMA.FTZ R23, R18, R5, R2 ;  /* 0x0000000512177223 */ /* 0x000fe40000010002 */
[----:B------:R-:W-:Y:S02]  /*1230*/  FFMA.FTZ R19, R19, R29, 1 ;  /* 0x3f80000013137423 */ /* 0x000fe4000001001d */
[----:B------:R-:W-:-:S02]  /*1240*/  FMUL.FTZ R29, R23, -1.4426950216293334961 ;  /* 0xbfb8aa3b171d7820 */ /* 0x000fc40000410000 */
        /* <DEDUP_REMOVED lines=8> */
.L_x_1960:
[----:B------:R-:W-:Y:S01]  /*12d0*/  UIADD3 UR4, UR5, 0x1, URZ ;  /* 0x0000000105047890 */ /* 0x000fe2000fffe03f */
[----:B------:R-:W-:Y:S01]  /*12e0*/  FMUL.FTZ R19, R22, R3 ;  /* 0x0000000316137220 */ /* 0x000fe20000410000 */
[----:B------:R-:W-:Y:S01]  /*12f0*/  UIADD3 UR5, UP1, UR5, 0x2, URZ ;  /* 0x0000000205057890 */ /* 0x000fe2000ff3e03f */
[C---:B------:R-:W-:Y:S01]  /*1300*/  FFMA.FTZ R20, R17.reuse, R22, R20 ;  /* 0x0000001611147223 */ /* 0x040fe20000010014 */
[----:B------:R-:W-:Y:S01]  /*1310*/  UISETP.GE.AND UP0, UPT, UR4, UR6, UPT ;  /* 0x000000060400728c */ /* 0x000fe2000bf06270 */
[----:B------:R-:W-:Y:S01]  /*1320*/  FFMA.FTZ R17, R17, R19, R26 ;  /* 0x0000001311117223 */ /* 0x000fe2000001001a */
[----:B------:R-:W-:Y:S01]  /*1330*/  UIADD3.X UR7, URZ, UR7, URZ, UP1, !UPT ;  /* 0x000000073f077290 */ /* 0x000fe20008ffe43f */
[----:B------:R-:W-:Y:S02]  /*1340*/  FMUL.FTZ R27, R16, R5 ;  /* 0x00000005101b7220 */ /* 0x000fe40000410000 */
[----:B------:R-:W-:Y:S01]  /*1350*/  FADD.FTZ R24, R24, R19 ;  /* 0x0000001318187221 */ /* 0x000fe20000010000 */
[----:B------:R-:W-:Y:S01]  /*1360*/  PLOP3.LUT P1, PT, PT, PT, UP0, 0x80, 0x0 ;  /* 0x000000000000781c */ /* 0x000fe20003f2f008 */
[----:B------:R-:W-:-:S02]  /*1370*/  FFMA.FTZ R29, R18, R27, R17 ;  /* 0x0000001b121d7223 */ /* 0x000fc40000010011 */
[----:B------:R-:W-:Y:S02]  /*1380*/  FADD.FTZ R11, R11, R22 ;  /* 0x000000160b0b7221 */ /* 0x000fe40000010000 */
[----:B------:R-:W-:Y:S02]  /*1390*/  FADD.FTZ R25, R25, R16 ;  /* 0x0000001019197221 */ /* 0x000fe40000010000 */
[----:B------:R-:W-:Y:S02]  /*13a0*/  FFMA.FTZ R21, R18, R16, R21 ;  /* 0x0000001012157223 */ /* 0x000fe40000010015 */
[----:B------:R-:W-:-:S04]  /*13b0*/  FADD.FTZ R27, R27, R24 ;  /* 0x000000181b1b7221 */ /* 0x000fc80000010000 */
[----:B------:R-:W-:Y:S05]  /*13c0*/  @!P1 BRA `(.L_x_1961) ;  /* 0xfffff7e000009947 */ /* 0x000fea000383ffff */
.L_x_1956:
        /* <DEDUP_REMOVED lines=20> */
.L_x_1968:
        /* <DEDUP_REMOVED lines=52> */
[----:B------:R-:W-:Y:S02]  /*1850*/  @P1 FSEL R7, R2, R7, !P0 ;  /* 0x0000000702071208 */ /* 0x000fe40004000000 */
[----:B------:R0:W1:Y:S04]  /*1860*/  SHFL.UP PT, R2, R0, 0x1, RZ ;  /* 0x0420000000027989 */ /* 0x00006800000e00ff */
[----:B------:R0:W2:Y:S04]  /*1870*/  SHFL.UP PT, R3, R7, 0x1, RZ ;  /* 0x0420000007037989 */ /* 0x0000a800000e00ff */
[----:B------:R-:W3:Y:S02]  /*1880*/  SHFL.UP PT, R8, R8, 0x1, RZ ;  /* 0x0420000008087989 */ /* 0x000ee400000e00ff */
.L_x_1969:
[----:B------:R-:W4:Y:S01]  /*1890*/  LDS.64 R12, [R4+0x10] ;  /* 0x00001000040c7984 */ /* 0x000f220000000a00 */
[----:B------:R-:W-:-:S02]  /*18a0*/  ISETP.NE.AND P1, PT, R6, RZ, PT ;  /* 0x000000ff0600720c */ /* 0x000fc40003f25270 */
[----:B------:R-:W-:Y:S01]  /*18b0*/  PLOP3.LUT P0, PT, PT, PT, PT, 0x80, 0x0 ;  /* 0x000000000000781c */ /* 0x000fe20003f0f070 */
[----:B------:R-:W5:Y:S04]  /*18c0*/  LDS.64 R14, [R4+0x18] ;  /* 0x00001800040e7984 */ /* 0x000f680000000a00 */
[----:B0-----:R-:W0:Y:S06]  /*18d0*/  LDS.64 R6, [R4+0x20] ;  /* 0x0000200004067984 */ /* 0x001e2c0000000a00 */
[----:B----4-:R-:W-:-:S02]  /*18e0*/  @P1 ISETP.NE.AND P2, PT, R12, RZ, PT ;  /* 0x000000ff0c00120c */ /* 0x010fc40003f45270 */
[----:B-1----:R-:W-:Y:S02]  /*18f0*/  @P1 IADD3 R12, R12, R2, RZ ;  /* 0x000000020c0c1210 */ /* 0x002fe40007ffe0ff */
[----:B------:R-:W-:Y:S02]  /*1900*/  @P1 PLOP3.LUT P0, PT, P2, PT, PT, 0x80, 0x0 ;  /* 0x000000000000181c */ /* 0x000fe4000170f070 */
[C---:B-----5:R-:W-:Y:S01]  /*1910*/  ISETP.NE.AND P2, PT, R15.reuse, RZ, PT ;  /* 0x000000ff0f00720c */ /* 0x060fe20003f45270 */
[----:B------:R-:W-:-:S10]  /*1920*/  IMAD.IADD R15, R15, 0x1, R12 ;  /* 0x000000010f0f7824 */ /* 0x000fd400078e020c */
[----:B---3--:R-:W-:Y:S02]  /*1930*/  @!P0 FADD.FTZ R14, R14, R8 ;  /* 0x000000080e0e8221 */ /* 0x008fe40000010000 */
[----:B--2---:R-:W-:Y:S02]  /*1940*/  @!P0 FADD.FTZ R13, R13, R3 ;  /* 0x000000030d0d8221 */ /* 0x004fe40000010000 */
[----:B0-----:R-:W-:Y:S01]  /*1950*/  @!P2 FADD.FTZ R7, R7, R14 ;  /* 0x0000000e0707a221 */ /* 0x001fe20000010000 */
[----:B------:R0:W-:Y:S01]  /*1960*/  STS.64 [R4+0x18], R14 ;  /* 0x0000180e04007388 */ /* 0x0001e20000000a00 */
[----:B------:R-:W-:-:S03]  /*1970*/  @!P2 FADD.FTZ R6, R6, R13 ;  /* 0x0000000d0606a221 */ /* 0x000fc60000010000 */
[----:B------:R0:W-:Y:S04]  /*1980*/  STS.64 [R4+0x10], R12 ;  /* 0x0000100c04007388 */ /* 0x0001e80000000a00 */
[----:B------:R0:W-:Y:S02]  /*1990*/  STS.64 [R4+0x20], R6 ;  /* 0x0000200604007388 */ /* 0x0001e40000000a00 */
.L_x_1963:
[----:B0-----:R-:W-:Y:S05]  /*19a0*/  BSYNC B0 ;  /* 0x0000000000007941 */ /* 0x001fea0003800000 */
.L_x_1962:
[----:B------:R-:W0:Y:S01]  /*19b0*/  S2R R13, SR_TID.X ;  /* 0x00000000000d7919 */ /* 0x000e220000002100 */
[----:B------:R-:W-:Y:S01]  /*19c0*/  IMAD R0, R9, c[0x0][0x204], RZ ;  /* 0x0000810009007a24 */ /* 0x000fe200078e02ff */
[----:B------:R-:W-:Y:S03]  /*19d0*/  WARPSYNC 0xffffffff ;  /* 0xffffffff00007948 */ /* 0x000fe60003800000 */
[----:B0-----:R-:W-:Y:S02]  /*19e0*/  IMAD R0, R13, 0x2, -R0 ;  /* 0x000000020d007824 */ /* 0x001fe400078e0a00 */
        /* <DEDUP_REMOVED lines=20> */
[----:B------:R-:W-:-:S03]  /*1b30*/  IMAD.MOV.U32 R6, RZ, RZ, 0x4 ;  /* 0x00000004ff067424 */ /* 0x000fc600078e00ff */
[----:B0-----:R-:W0:Y:S01]  /*1b40*/  LDS.64 R2, [R13.X8+0x320] ;  /* 0x000320000d027984 */ /* 0x001e220000008a00 */
        /* <DEDUP_REMOVED lines=8> */
.L_x_1967:
[----:B------:R-:W-:Y:S05]  /*1bd0*/  BSYNC B0 ;  /* 0x0000000000007941 */ /* 0x000fea0003800000 */
.L_x_1966:
        /* <DEDUP_REMOVED lines=23> */
.L_x_1964:
[----:B------:R-:W-:Y:S01]  /*1d50*/  HFMA2.MMA R10, -RZ, RZ, 0, 5.9604644775390625e-08 ;  /* 0x00000001ff0a7435 */ /* 0x000fe200000001ff */
[----:B------:R-:W-:Y:S01]  /*1d60*/  IMAD.MOV.U32 R15, RZ, RZ, R0 ;  /* 0x000000ffff0f7224 */ /* 0x000fe200078e0000 */
[----:B------:R-:W-:Y:S01]  /*1d70*/  MOV R12, 0x1db0 ;  /* 0x00001db0000c7802 */ /* 0x000fe20000000f00 */
[----:B------:R-:W-:-:S02]  /*1d80*/  IMAD.MOV.U32 R7, RZ, RZ, RZ ;  /* 0x000000ffff077224 */ /* 0x000fc400078e00ff */
[----:B------:R-:W-:Y:S02]  /*1d90*/  IMAD.MOV.U32 R8, RZ, RZ, -0x1 ;  /* 0xffffffffff087424 */ /* 0x000fe400078e00ff */
[----:B------:R-:W-:Y:S05]  /*1da0*/  CALL.REL.NOINC `($__internal_42_$__cuda_sm70_shflsync_up) ;  /* 0x000009c000007944 */ /* 0x000fea0003c00000 */
[----:B-1----:R-:W-:Y:S01]  /*1db0*/  MOV R5, R8 ;  /* 0x0000000800057202 */ /* 0x002fe20000000f00 */
[----:B0-----:R-:W-:Y:S05]  /*1dc0*/  BRA `(.L_x_1968) ;  /* 0xfffff74000007947 */ /* 0x001fea000383ffff */
.L_x_1965:
[----:B------:R-:W-:Y:S01]  /*1dd0*/  HFMA2.MMA R7, -RZ, RZ, 0, 0 ;  /* 0x00000000ff077435 */ /* 0x000fe200000001ff */
[----:B------:R-:W-:Y:S01]  /*1de0*/  IMAD.MOV.U32 R15, RZ, RZ, R2 ;  /* 0x000000ffff0f7224 */ /* 0x000fe200078e0002 */
[----:B------:R-:W-:Y:S01]  /*1df0*/  MOV R12, 0x1e30 ;  /* 0x00001e30000c7802 */ /* 0x000fe20000000f00 */
[----:B------:R-:W-:Y:S02]  /*1e00*/  IMAD.MOV.U32 R10, RZ, RZ, 0x1 ;  /* 0x00000001ff0a7424 */ /* 0x000fe400078e00ff */
[----:B------:R-:W-:Y:S02]  /*1e10*/  IMAD.MOV.U32 R8, RZ, RZ, -0x1 ;  /* 0xffffffffff087424 */ /* 0x000fe400078e00ff */
[----:B012---:R-:W-:Y:S05]  /*1e20*/  CALL.REL.NOINC `($__internal_42_$__cuda_sm70_shflsync_up) ;  /* 0x0000094000007944 */ /* 0x007fea0003c00000 */
[----:B-1----:R-:W-:Y:S01]  /*1e30*/  IMAD.MOV.U32 R17, RZ, RZ, R8 ;  /* 0x000000ffff117224 */ /* 0x002fe200078e0008 */
[----:B0-----:R-:W-:Y:S01]  /*1e40*/  MOV R15, R3 ;  /* 0x00000003000f7202 */ /* 0x001fe20000000f00 */
[----:B------:R-:W-:Y:S01]  /*1e50*/  IMAD.MOV.U32 R10, RZ, RZ, 0x1 ;  /* 0x00000001ff0a7424 */ /* 0x000fe200078e00ff */
[----:B------:R-:W-:Y:S01]  /*1e60*/  MOV R8, 0xffffffff ;  /* 0xffffffff00087802 */ /* 0x000fe20000000f00 */
[----:B------:R-:W-:Y:S01]  /*1e70*/  IMAD.MOV.U32 R7, RZ, RZ, RZ ;  /* 0x000000ffff077224 */ /* 0x000fe200078e00ff */
[----:B------:R-:W-:-:S02]  /*1e80*/  MOV R12, 0x1ea0 ;  /* 0x00001ea0000c7802 */ /* 0x000fc40000000f00 */
[----:B------:R-:W-:Y:S05]  /*1e90*/  CALL.REL.NOINC `($__internal_42_$__cuda_sm70_shflsync_up) ;  /* 0x000008d000007944 */ /* 0x000fea0003c00000 */
[----:B0-----:R-:W-:Y:S01]  /*1ea0*/  FADD.FTZ R7, R2, R17 ;  /* 0x0000001102077221 */ /* 0x001fe20000010000 */
[----:B------:R-:W-:Y:S01]  /*1eb0*/  ISETP.NE.AND P0, PT, R0, RZ, PT ;  /* 0x000000ff0000720c */ /* 0x000fe20003f05270 */
[----:B-1----:R-:W-:Y:S01]  /*1ec0*/  FADD.FTZ R8, R3, R8 ;  /* 0x0000000803087221 */ /* 0x002fe20000010000 */
[----:B------:R-:W-:Y:S01]  /*1ed0*/  ISETP.GE.AND P1, PT, R14, 0x1, PT ;  /* 0x000000010e00780c */ /* 0x000fe20003f26270 */
[----:B------:R-:W-:Y:S01]  /*1ee0*/  IMAD.IADD R5, R0, 0x1, R5 ;  /* 0x0000000100057824 */ /* 0x000fe200078e0205 */
[----:B------:R-:W-:Y:S01]  /*1ef0*/  FSEL R7, R7, R2, !P0 ;  /* 0x0000000207077208 */ /* 0x000fe20004000000 */
[----:B------:R-:W-:Y:S01]  /*1f00*/  IMAD.MOV.U32 R10, RZ, RZ, 0x2 ;  /* 0x00000002ff0a7424 */ /* 0x000fe200078e00ff */
[----:B------:R-:W-:-:S02]  /*1f10*/  FSEL R8, R8, R3, !P0 ;  /* 0x0000000308087208 */ /* 0x000fc40004000000 */
[----:B------:R-:W-:Y:S02]  /*1f20*/  SEL R17, R0, R5, !P1 ;  /* 0x0000000500117207 */ /* 0x000fe40004800000 */
[----:B------:R-:W-:Y:S01]  /*1f30*/  FSEL R5, R2, R7, !P1 ;  /* 0x0000000702057208 */ /* 0x000fe20004800000 */
[----:B------:R-:W-:Y:S01]  /*1f40*/  HFMA2.MMA R7, -RZ, RZ, 0, 0 ;  /* 0x00000000ff077435 */ /* 0x000fe200000001ff */
[----:B------:R-:W-:Y:S01]  /*1f50*/  FSEL R3, R3, R8, !P1 ;  /* 0x0000000803037208 */ /* 0x000fe20004800000 */
[----:B------:R-:W-:Y:S01]  /*1f60*/  IMAD.MOV.U32 R8, RZ, RZ, -0x1 ;  /* 0xffffffffff087424 */ /* 0x000fe200078e00ff */
[----:B------:R-:W-:Y:S01]  /*1f70*/  MOV R12, 0x1fa0 ;  /* 0x00001fa0000c7802 */ /* 0x000fe20000000f00 */
[----:B------:R-:W-:Y:S02]  /*1f80*/  IMAD.MOV.U32 R15, RZ, RZ, R17 ;  /* 0x000000ffff0f7224 */ /* 0x000fe400078e0011 */
[----:B------:R-:W-:Y:S05]  /*1f90*/  CALL.REL.NOINC `($__internal_42_$__cuda_sm70_shflsync_up) ;  /* 0x000007d000007944 */ /* 0x000fea0003c00000 */
[----:B0-----:R-:W-:Y:S01]  /*1fa0*/  HFMA2.MMA R7, -RZ, RZ, 0, 0 ;  /* 0x00000000ff077435 */ /* 0x001fe200000001ff */
[----:B-1----:R-:W-:Y:S01]  /*1fb0*/  MOV R0, R8 ;  /* 0x0000000800007202 */ /* 0x002fe20000000f00 */
[----:B------:R-:W-:Y:S01]  /*1fc0*/  IMAD.MOV.U32 R15, RZ, RZ, R5 ;  /* 0x000000ffff0f7224 */ /* 0x000fe200078e0005 */
[----:B------:R-:W-:Y:S01]  /*1fd0*/  MOV R12, 0x2010 ;  /* 0x00002010000c7802 */ /* 0x000fe20000000f00 */
[----:B------:R-:W-:-:S02]  /*1fe0*/  IMAD.MOV.U32 R10, RZ, RZ, 0x2 ;  /* 0x00000002ff0a7424 */ /* 0x000fc400078e00ff */
[----:B------:R-:W-:Y:S02]  /*1ff0*/  IMAD.MOV.U32 R8, RZ, RZ, -0x1 ;  /* 0xffffffffff087424 */ /* 0x000fe400078e00ff */
[----:B------:R-:W-:Y:S05]  /*2000*/  CALL.REL.NOINC `($__internal_42_$__cuda_sm70_shflsync_up) ;  /* 0x0000076000007944 */ /* 0x000fea0003c00000 */
[----:B0-----:R-:W-:Y:S01]  /*2010*/  HFMA2.MMA R7, -RZ, RZ, 0, 0 ;  /* 0x00000000ff077435 */ /* 0x001fe200000001ff */
[----:B-1----:R-:W-:Y:S01]  /*2020*/  IMAD.MOV.U32 R2, RZ, RZ, R8 ;  /* 0x000000ffff027224 */ /* 0x002fe200078e0008 */
[----:B------:R-:W-:Y:S01]  /*2030*/  MOV R15, R3 ;  /* 0x00000003000f7202 */ /* 0x000fe20000000f00 */
[----:B------:R-:W-:Y:S01]  /*2040*/  IMAD.MOV.U32 R10, RZ, RZ, 0x2 ;  /* 0x00000002ff0a7424 */ /* 0x000fe200078e00ff */
[----:B------:R-:W-:Y:S01]  /*2050*/  MOV R12, 0x2080 ;  /* 0x00002080000c7802 */ /* 0x000fe20000000f00 */
[----:B------:R-:W-:Y:S02]  /*2060*/  IMAD.MOV.U32 R8, RZ, RZ, -0x1 ;  /* 0xffffffffff087424 */ /* 0x000fe400078e00ff */
[----:B------:R-:W-:Y:S05]  /*2070*/  CALL.REL.NOINC `($__internal_42_$__cuda_sm70_shflsync_up) ;  /* 0x000006f000007944 */ /* 0x000fea0003c00000 */
        /* <DEDUP_REMOVED lines=12> */
[----:B------:R-:W-:Y:S05]  /*2140*/  CALL.REL.NOINC `($__internal_42_$__cuda_sm70_shflsync_up) ;  /* 0x0000062000007944 */ /* 0x000fea0003c00000 */
[----:B0-----:R-:W-:Y:S01]  /*2150*/  HFMA2.MMA R7, -RZ, RZ, 0, 0 ;  /* 0x00000000ff077435 */ /* 0x001fe200000001ff */
[----:B-1----:R-:W-:Y:S01]  /*2160*/  IMAD.MOV.U32 R0, RZ, RZ, R8 ;  /* 0x000000ffff007224 */ /* 0x002fe200078e0008 */
[----:B------:R-:W-:Y:S01]  /*2170*/  MOV R15, R5 ;  /* 0x00000005000f7202 */ /* 0x000fe20000000f00 */
[----:B------:R-:W-:Y:S01]  /*2180*/  IMAD.MOV.U32 R10, RZ, RZ, 0x4 ;  /* 0x00000004ff0a7424 */ /* 0x000fe200078e00ff */
[----:B------:R-:W-:Y:S01]  /*2190*/  MOV R12, 0x21c0 ;  /* 0x000021c0000c7802 */ /* 0x000fe20000000f00 */
[----:B------:R-:W-:-:S02]  /*21a0*/  IMAD.MOV.U32 R8, RZ, RZ, -0x1 ;  /* 0xffffffffff087424 */ /* 0x000fc400078e00ff */
[----:B------:R-:W-:Y:S05]  /*21b0*/  CALL.REL.NOINC `($__internal_42_$__cuda_sm70_shflsync_up) ;  /* 0x000005b000007944 */ /* 0x000fea0003c00000 */
[----:B0-----:R-:W-:Y:S01]  /*21c0*/  HFMA2.MMA R10, -RZ, RZ, 0, 2.384185791015625e-07 ;  /* 0x00000004ff0a7435 */ /* 0x001fe200000001ff */
[----:B-1----:R-:W-:Y:S01]  /*21d0*/  MOV R2, R8 ;  /* 0x0000000800027202 */ /* 0x002fe20000000f00 */
[----:B------:R-:W-:Y:S01]  /*21e0*/  IMAD.MOV.U32 R15, RZ, RZ, R3 ;  /* 0x000000ffff0f7224 */ /* 0x000fe200078e0003 */
[----:B------:R-:W-:Y:S01]  /*21f0*/  MOV R8, 0xffffffff ;  /* 0xffffffff00087802 */ /* 0x000fe20000000f00 */
[----:B------:R-:W-:Y:S01]  /*2200*/  IMAD.MOV.U32 R7, RZ, RZ, RZ ;  /* 0x000000ffff077224 */ /* 0x000fe200078e00ff */
[----:B------:R-:W-:-:S02]  /*2210*/  MOV R12, 0x2230 ;  /* 0x00002230000c7802 */ /* 0x000fc40000000f00 */
[----:B------:R-:W-:Y:S05]  /*2220*/  CALL.REL.NOINC `($__internal_42_$__cuda_sm70_shflsync_up) ;  /* 0x0000054000007944 */ /* 0x000fea0003c00000 */
        /* <DEDUP_REMOVED lines=12> */
[----:B------:R-:W-:Y:S05]  /*22f0*/  CALL.REL.NOINC `($__internal_42_$__cuda_sm70_shflsync_up) ;  /* 0x0000047000007944 */ /* 0x000fea0003c00000 */
[----:B0-----:R-:W-:Y:S01]  /*2300*/  HFMA2.MMA R10, -RZ, RZ, 0, 4.76837158203125e-07 ;  /* 0x00000008ff0a7435 */ /* 0x001fe200000001ff */
[----:B-1----:R-:W-:Y:S01]  /*2310*/  MOV R0, R8 ;  /* 0x0000000800007202 */ /* 0x002fe20000000f00 */
[----:B------:R-:W-:Y:S01]  /*2320*/  IMAD.MOV.U32 R15, RZ, RZ, R5 ;  /* 0x000000ffff0f7224 */ /* 0x000fe200078e0005 */
[----:B------:R-:W-:Y:S01]  /*2330*/  MOV R8, 0xffffffff ;  /* 0xffffffff00087802 */ /* 0x000fe20000000f00 */
[----:B------:R-:W-:Y:S01]  /*2340*/  IMAD.MOV.U32 R7, RZ, RZ, RZ ;  /* 0x000000ffff077224 */ /* 0x000fe200078e00ff */
[----:B------:R-:W-:-:S02]  /*2350*/  MOV R12, 0x2370 ;  /* 0x00002370000c7802 */ /* 0x000fc40000000f00 */
        /* <DEDUP_REMOVED lines=19> */
[----:B------:R-:W-:Y:S01]  /*2490*/  MOV R8, 0xffffffff ;  /* 0xffffffff00087802 */ /* 0x000fe20000000f00 */
[----:B------:R-:W-:-:S03]  /*24a0*/  IMAD.MOV.U32 R17, RZ, RZ, R3 ;  /* 0x000000ffff117224 */ /* 0x000fc600078e0003 */
[----:B------:R-:W-:Y:S02]  /*24b0*/  MOV R15, R19 ;  /* 0x00000013000f7202 */ /* 0x000fe40000000f00 */
        /* <DEDUP_REMOVED lines=8> */
[----:B0-----:R-:W-:Y:S01]  /*2540*/  HFMA2.MMA R10, -RZ, RZ, 0, 9.5367431640625e-07 ;  /* 0x00000010ff0a7435 */ /* 0x001fe200000001ff */
        /* <DEDUP_REMOVED lines=19> */
[----:B0-----:R-:W-:Y:S01]  /*2680*/  HFMA2.MMA R10, -RZ, RZ, 0, 5.9604644775390625e-08 ;  /* 0x00000001ff0a7435 */ /* 0x001fe200000001ff */
        /* <DEDUP_REMOVED lines=13> */
[----:B01----:R-:W-:Y:S05]  /*2760*/  BRA `(.L_x_1969) ;  /* 0xfffff12000007947 */ /* 0x003fea000383ffff */
        .weak           $__internal_42_$__cuda_sm70_shflsync_up
        .type           $__internal_42_$__cuda_sm70_shflsync_up,@function
        .size           $__internal_42_$__cuda_sm70_shflsync_up,(.L_x_3125 - $__internal_42_$__cuda_sm70_shflsync_up)
$__internal_42_$__cuda_sm70_shflsync_up:
[----:B------:R-:W-:Y:S01]  /*2770*/  MOV R13, 0x0 ;  /* 0x00000000000d7802 */ /* 0x000fe20000000f00 */
[----:B------:R-:W-:Y:S04]  /*2780*/  WARPSYNC R8 ;  /* 0x0000000800007348 */ /* 0x000fe80003800000 */
[----:B------:R0:W1:Y:S01]  /*2790*/  SHFL.UP PT, R8, R15, R10, R7 ;  /* 0x0400000a0f087389 */ /* 0x00006200000e0007 */
[----:B------:R-:W-:Y:S05]  /*27a0*/  RET.REL.NODEC R12 `(_Z30group_norm_nhwc_bwd_sum_kernelI11Bf16IOBf16WLi64EEv26Group_norm_nhwc_bwd_params) ;  /* 0xffffd8500c007950 */ /* 0x000fea0003c3ffff */
.L_x_1970:
        /* <DEDUP_REMOVED lines=13> */
.L_x_3125:


//--------------------- .text._Z30group_norm_nhwc_bwd_sum_kernelI11Bf16IOBf16WLi128EEv26Group_norm_nhwc_bwd_params --------------------------
	.section	.text._Z30group_norm_nhwc_bwd_sum_kernelI11Bf16IOBf16WLi128EEv26Group_norm_nhwc_bwd_params,"ax",@progbits
	.sectioninfo	@"SHI_REGISTERS=32"
	.align	128
        .global         _Z30group_norm_nhwc_bwd_sum_kernelI11Bf16IOBf16WLi128EEv26Group_norm_nhwc_bwd_params
        .type           _Z30group_norm_nhwc_bwd_sum_kernelI11Bf16IOBf16WLi128EEv26Group_norm_nhwc_bwd_params,@function
        .size           _Z30group_norm_nhwc_bwd_sum_kernelI11Bf16IOBf16WLi128EEv26Group_norm_nhwc_bwd_params,(.L_x_3126 - _Z30group_norm_nhwc_bwd_sum_kernelI11Bf16IOBf16WLi128EEv26Group_norm_nhwc_bwd_params)
        .other          _Z30group_norm_nhwc_bwd_sum_kernelI11Bf16IOBf16WLi128EEv26Group_norm_nhwc_bwd_params,@"STO_CUDA_ENTRY STV_DEFAULT"
_Z30group_norm_nhwc_bwd_sum_kernelI11Bf16IOBf16WLi128EEv26Group_norm_nhwc_bwd_params:
.text._Z30group_norm_nhwc_bwd_sum_kernelI11Bf16IOBf16WLi128EEv26Group_norm_nhwc_bwd_params:
        /* <DEDUP_REMOVED lines=10> */
[----:B-1----:R-:W-:Y:S02]  /*00a0*/  IADD3 R2, R5, 0xffffffe, RZ ;  /* 0x0ffffffe05027810 */ /* 0x002fe40007ffe0ff */
[----:B------:R-:W-:Y:S02]  /*00b0*/  LOP3.LUT R5, RZ, c[0x0][0x204], RZ, 0x33, !PT ;  /* 0x00008100ff057a12 */ /* 0x000fe400078e33ff */
[----:B------:R0:W1:Y:S02]  /*00c0*/  F2I.FTZ.U32.TRUNC.NTZ R3, R2 ;  /* 0x0000000200037305 */ /* 0x000064000021f000 */
[----:B0-----:R-:W-:Y:S01]  /*00d0*/  IMAD.MOV.U32 R2, RZ, RZ, RZ ;  /* 0x000000ffff027224 */ /* 0x001fe200078e00ff */
[----:B-1----:R-:W-:-:S05]  /*00e0*/  IADD3 R6, RZ, -R3, RZ ;  /* 0x80000003ff067210 */ /* 0x002fca0007ffe0ff */
[----:B------:R-:W-:Y:S01]  /*00f0*/  IMAD R9, R6, R7, RZ ;  /* 0x0000000706097224 */ /* 0x000fe200078e02ff */
[----:B------:R-:W-:-:S03]  /*0100*/  IABS R6, R10 ;  /* 0x0000000a00067213 */ /* 0x000fc60000000000 */
        /* <DEDUP_REMOVED lines=22> */
[----:B------:R-:W-:Y:S01]  /*0270*/  IMAD.MOV.U32 R16, RZ, RZ, RZ ;  /* 0x000000ffff107224 */ /* 0x000fe200078e00ff */
[----:B------:R-:W-:Y:S01]  /*0280*/  CS2R R20, SRZ ;  /* 0x0000000000147805 */ /* 0x000fe2000001ff00 */
[----:B------:R-:W-:Y:S01]  /*0290*/  IMAD.MOV.U32 R22, RZ, RZ, RZ ;  /* 0x000000ffff167224 */ /* 0x000fe200078e00ff */
[----:B------:R-:W-:Y:S01]  /*02a0*/  MOV R18, RZ ;  /* 0x000000ff00127202 */ /* 0x000fe20000000f00 */
[----:B0-----:R-:W0:Y:S01]  /*02b0*/  MUFU.RCP R8, R8 ;  /* 0x0000000800087308 */ /* 0x001e220000001000 */
[----:B-1----:R-:W-:Y:S01]  /*02c0*/  IMAD R17, R17, c[0x0][0x1fc], RZ ;  /* 0x00007f0011117a24 */ /* 0x002fe200078e02ff */
[----:B0-----:R-:W-:-:S02]  /*02d0*/  IADD3 R6, R8, 0xffffffe, RZ ;  /* 0x0ffffffe08067810 */ /* 0x001fc40007ffe0ff */
[----:B------:R-:W-:-:S04]  /*02e0*/  MOV R8, c[0x0][0x1fc] ;  /* 0x00007f0000087a02 */ /* 0x000fc80000000f00 */
[----:B------:R0:W1:Y:S01]  /*02f0*/  F2I.FTZ.U32.TRUNC.NTZ R7, R6 ;  /* 0x0000000600077305 */ /* 0x000062000021f000 */
[----:B------:R-:W-:Y:S01]  /*0300*/  SHF.R.S32.HI R23, RZ, 0x1f, R17 ;  /* 0x0000001fff177819 */ /* 0x000fe20000011411 */
[----:B0-----:R-:W-:Y:S01]  /*0310*/  IMAD.MOV.U32 R6, RZ, RZ, RZ ;  /* 0x000000ffff067224 */ /* 0x001fe200078e00ff */
[----:B-1----:R-:W-:-:S05]  /*0320*/  IADD3 R9, RZ, -R7, RZ ;  /* 0x80000007ff097210 */ /* 0x002fca0007ffe0ff */
[----:B------:R-:W-:-:S04]  /*0330*/  IMAD R9, R9, c[0x0][0x204], RZ ;  /* 0x0000810009097a24 */ /* 0x000fc800078e02ff */
[----:B------:R-:W-:Y:S01]  /*0340*/  IMAD.HI.U32 R7, R7, R9, R6 ;  /* 0x0000000907077227 */ /* 0x000fe200078e0006 */
[----:B------:R-:W-:-:S05]  /*0350*/  IADD3 R6, P3, R17, c[0x0][0x1fc], RZ ;  /* 0x00007f0011067a10 */ /* 0x000fca0007f7e0ff */
        /* <DEDUP_REMOVED lines=9> */
[----:B------:R-:W-:Y:S01]  /*03f0*/  ISETP.LT.U32.AND P1, PT, R6, c[0x0][0x1e0], PT ;  /* 0x0000780006007a0c */ /* 0x000fe20003f21070 */
[----:B--2---:R-:W-:Y:S01]  /*0400*/  FFMA.FTZ R9, -R2, R2, R3 ;  /* 0x0000000202097223 */ /* 0x004fe20000010103 */
[----:B------:R-:W-:Y:S02]  /*0410*/  SEL R3, R5, R12, !P0 ;  /* 0x0000000c05037207 */ /* 0x000fe40004000000 */
[----:B------:R-:W-:Y:S02]  /*0420*/  ISETP.GE.U32.AND P0, PT, R10, c[0x0][0x1d8], PT ;  /* 0x000076000a007a0c */ /* 0x000fe40003f06070 */
[----:B------:R-:W-:Y:S01]  /*0430*/  FSETP.GTU.FTZ.AND P2, PT, R9, RZ, PT ;  /* 0x000000ff0900720b */ /* 0x000fe20003f5c000 */
[----:B------:R-:W-:Y:S01]  /*0440*/  IMAD.MOV R7, RZ, RZ, -R3 ;  /* 0x000000ffff077224 */ /* 0x000fe200078e0a03 */
[----:B------:R-:W-:-:S02]  /*0450*/  ISETP.GE.AND.EX P0, PT, R11, c[0x0][0x1dc], PT, P0 ;  /* 0x000077000b007a0c */ /* 0x000fc40003f06300 */
[----:B------:R-:W-:Y:S01]  /*0460*/  LEA.HI.X.SX32 R5, R8, R23, 0x1, P3 ;  /* 0x0000001708057211 */ /* 0x000fe200018f0eff */
[----:B------:R-:W-:Y:S01]  /*0470*/  IMAD R4, R7, c[0x0][0x204], R4 ;  /* 0x0000810007047a24 */ /* 0x000fe200078e0204 */
[----:B------:R-:W-:Y:S02]  /*0480*/  HFMA2.MMA R7, -RZ, RZ, 0, 0 ;  /* 0x00000000ff077435 */ /* 0x000fe400000001ff */
[----:B------:R-:W-:Y:S01]  /*0490*/  ISETP.LT.AND.EX P1, PT, R5, c[0x0][0x1e4], PT, P1 ;  /* 0x0000790005007a0c */ /* 0x000fe20003f21310 */
[----:B------:R-:W-:-:S03]  /*04a0*/  IMAD.MOV.U32 R5, RZ, RZ, 0x3f800000 ;  /* 0x3f800000ff057424 */ /* 0x000fc600078e00ff */
[----:B------:R-:W-:Y:S01]  /*04b0*/  SEL R6, R6, c[0x0][0x1e0], P1 ;  /* 0x0000780006067a07 */ /* 0x000fe20000800000 */
[----:B------:R-:W-:Y:S02]  /*04c0*/  @P2 FADD.FTZ R12, R9, c[0x0][0x1a0] ;  /* 0x00006800090c2621 */ /* 0x000fe40000010000 */
[----:B------:R-:W-:Y:S02]  /*04d0*/  CS2R R8, SRZ ;  /* 0x0000000000087805 */ /* 0x000fe4000001ff00 */
        /* <DEDUP_REMOVED lines=10> */
[----:B------:R-:W2:Y:S03]  /*0580*/  LDG.E.U16 R9, [R14.64] ;  /* 0x000000080e097981 */ /* 0x000ea6000c1e1500 */
[----:B------:R-:W-:Y:S02]  /*0590*/  @P1 IADD3.X R13, R7, c[0x0][0x194], RZ, P4, !PT ;  /* 0x00006500070d1a10 */ /* 0x000fe400027fe4ff */
[----:B------:R-:W3:Y:S04]  /*05a0*/  LDG.E.U16 R7, [R14.64+0x2] ;  /* 0x000002080e077981 */ /* 0x000ee8000c1e1500 */
[----:B------:R-:W4:Y:S04]  /*05b0*/  @P1 LDG.E.U16 R25, [R12.64] ;  /* 0x000000080c191981 */ /* 0x000f28000c1e1500 */
[----:B------:R-:W5:Y:S01]  /*05c0*/  @P1 LDG.E.U16 R24, [R12.64+0x2] ;  /* 0x000002080c181981 */ /* 0x000f62000c1e1500 */
[----:B--2---:R-:W-:-:S02]  /*05d0*/  PRMT R9, RZ, 0x5410, R9 ;  /* 0x00005410ff097816 */ /* 0x004fc40000000009 */
[----:B---3--:R-:W-:Y:S02]  /*05e0*/  PRMT R7, RZ, 0x5410, R7 ;  /* 0x00005410ff077816 */ /* 0x008fe40000000007 */
[----:B----4-:R-:W-:Y:S02]  /*05f0*/  @P1 PRMT R18, RZ, 0x5410, R25 ;  /* 0x00005410ff121816 */ /* 0x010fe40000000019 */
[----:B-----5:R-:W-:Y:S02]  /*0600*/  @P1 PRMT R16, RZ, 0x5410, R24 ;  /* 0x00005410ff101816 */ /* 0x020fe40000000018 */
.L_x_1972:
[----:B------:R-:W-:Y:S05]  /*0610*/  BSYNC B0 ;  /* 0x0000000000007941 */ /* 0x000fea0003800000 */
.L_x_1971:
[----:B------:R-:W-:Y:S01]  /*0620*/  HFMA2.MMA R27, -RZ, RZ, 0, 0 ;  /* 0x00000000ff1b7435 */ /* 0x000fe200000001ff */
[----:B------:R-:W-:Y:S01]  /*0630*/  IMAD.MOV.U32 R25, RZ, RZ, RZ ;  /* 0x000000ffff197224 */ /* 0x000fe200078e00ff */
[----:B------:R-:W-:Y:S05]  /*0640*/  @P2 BRA `(.L_x_1973) ;  /* 0x00001b3000002947 */ /* 0x000fea0003800000 */
[----:B------:R-:W-:Y:S01]  /*0650*/  ULDC.U8 UR4, c[0x0][0x1f4] ;  /* 0x00007d0000047ab9 */ /* 0x000fe20000000000 */
[----:B------:R-:W-:Y:S01]  /*0660*/  SHF.R.S32.HI R8, RZ, 0x1f, R19 ;  /* 0x0000001fff087819 */ /* 0x000fe20000011413 */
[----:B0-----:R-:W-:Y:S01]  /*0670*/  IMAD.WIDE.U32 R12, R19, c[0x0][0x1e8], R10 ;  /* 0x00007a00130c7a25 */ /* 0x001fe200078e000a */
[----:B------:R-:W-:Y:S02]  /*0680*/  ISETP.NE.AND P1, PT, RZ, UR4, PT ;  /* 0x00000004ff007c0c */ /* 0x000fe4000bf25270 */
[----:B------:R-:W-:Y:S01]  /*0690*/  LOP3.LUT R26, RZ, R6, RZ, 0x33, !PT ;  /* 0x00000006ff1a7212 */ /* 0x000fe200078e33ff */
[----:B------:R-:W-:-:S02]  /*06a0*/  IMAD R8, R8, c[0x0][0x1e8], RZ ;  /* 0x00007a0008087a24 */ /* 0x000fc400078e02ff */
[--C-:B------:R-:W-:Y:S02]  /*06b0*/  IMAD.MOV.U32 R29, RZ, RZ, R17.reuse ;  /* 0x000000ffff1d7224 */ /* 0x100fe400078e0011 */
[----:B------:R-:W-:Y:S01]  /*06c0*/  IMAD R15, R19, c[0x0][0x1ec], R8 ;  /* 0x00007b00130f7a24 */ /* 0x000fe200078e0208 */
[----:B------:R-:W-:Y:S01]  /*06d0*/  IADD3 R19, -R17, -0x2, RZ ;  /* 0xfffffffe11137810 */ /* 0x000fe20007ffe1ff */
[----:B------:R-:W-:-:S03]  /*06e0*/  IMAD.IADD R8, R6, 0x1, -R17 ;  /* 0x0000000106087824 */ /* 0x000fc600078e0a11 */
[----:B------:R-:W-:Y:S01]  /*06f0*/  IADD3 R15, R13, R15, RZ ;  /* 0x0000000f0d0f7210 */ /* 0x000fe20007ffe0ff */
[----:B------:R-:W-:Y:S05]  /*0700*/  @!P1 BRA `(.L_x_1974) ;  /* 0x00000c2000009947 */ /* 0x000fea0003800000 */
[----:B------:R-:W-:Y:S01]  /*0710*/  LOP3.LUT R8, R8, 0x1, RZ, 0xc0, !PT ;  /* 0x0000000108087812 */ /* 0x000fe200078ec0ff */
[----:B------:R-:W-:Y:S01]  /*0720*/  IMAD.MOV.U32 R27, RZ, RZ, RZ ;  /* 0x000000ffff1b7224 */ /* 0x000fe200078e00ff */
[----:B------:R-:W-:Y:S01]  /*0730*/  ISETP.NE.AND P2, PT, R19, R26, PT ;  /* 0x0000001a1300720c */ /* 0x000fe20003f45270 */
[----:B------:R-:W-:Y:S01]  /*0740*/  IMAD.MOV.U32 R25, RZ, RZ, RZ ;  /* 0x000000ffff197224 */ /* 0x000fe200078e00ff */
[----:B------:R-:W-:Y:S01]  /*0750*/  ISETP.NE.U32.AND P1, PT, R8, 0x1, PT ;  /* 0x000000010800780c */ /* 0x000fe20003f25070 */
[----:B------:R-:W-:Y:S01]  /*0760*/  CS2R R20, SRZ ;  /* 0x0000000000147805 */ /* 0x000fe2000001ff00 */
[----:B------:R-:W-:Y:S01]  /*0770*/  MOV R8, RZ ;  /* 0x000000ff00087202 */ /* 0x000fe20000000f00 */
[----:B------:R-:W-:-:S10]  /*0780*/  IMAD.MOV.U32 R22, RZ, RZ, RZ ;  /* 0x000000ffff167224 */ /* 0x000fd400078e00ff */
        /* <DEDUP_REMOVED lines=15> */
[----:B0-----:R-:W-:Y:S02]  /*0880*/  PRMT R11, R11, 0x5410, RZ ;  /* 0x000054100b0b7816 */ /* 0x001fe400000000ff */
[----:B------:R-:W-:Y:S02]  /*0890*/  PRMT R23, R23, 0x5410, RZ ;  /* 0x0000541017177816 */ /* 0x000fe400000000ff */
[----:B------:R-:W-:Y:S02]  /*08a0*/  IADD3 R17, R17, 0x1, RZ ;  /* 0x0000000111117810 */ /* 0x000fe40007ffe0ff */
[--C-:B--2---:R-:W-:Y:S02]  /*08b0*/  @!P0 PRMT R19, R19, 0x5410, R10.reuse ;  /* 0x0000541013138816 */ /* 0x104fe4000000000a */
[----:B------:R-:W-:-:S02]  /*08c0*/  @!P0 PRMT R11, R11, 0x7610, R10 ;  /* 0x000076100b0b8816 */ /* 0x000fc4000000000a */
[----:B------:R-:W-:Y:S02]  /*08d0*/  PRMT R19, RZ, 0x7610, R19 ;  /* 0x00007610ff137816 */ /* 0x000fe40000000013 */
[----:B------:R-:W-:-:S03]  /*08e0*/  PRMT R11, RZ, 0x7610, R11 ;  /* 0x00007610ff0b7816 */ /* 0x000fc6000000000b */
[C---:B------:R-:W-:Y:S01]  /*08f0*/  FADD.FTZ R22, -R2.reuse, R19 ;  /* 0x0000001302167221 */ /* 0x040fe20000010100 */
[----:B---3--:R-:W-:Y:S01]  /*0900*/  @!P0 PRMT R23, R23, 0x7610, R8 ;  /* 0x0000761017178816 */ /* 0x008fe20000000008 */
        /* <DEDUP_REMOVED lines=35> */
.L_x_1975:
[----:B------:R-:W-:Y:S05]  /*0b40*/  @!P2 BRA `(.L_x_1973) ;  /* 0x000016300000a947 */ /* 0x000fea0003800000 */
[----:B------:R-:W-:-:S04]  /*0b50*/  IADD3 R17, R17, 0x1, RZ ;  /* 0x0000000111117810 */ /* 0x000fc80007ffe0ff */
[----:B------:R-:W-:Y:S02]  /*0b60*/  SHF.R.S32.HI R23, RZ, 0x1f, R17 ;  /* 0x0000001fff177819 */ /* 0x000fe40000011411 */
.L_x_1976:
[----:B------:R-:W-:Y:S02]  /*0b70*/  @!P0 IADD3 R19, P1, R17, -0x1, RZ ;  /* 0xffffffff11138810 */ /* 0x000fe40007f3e0ff */
[----:B------:R-:W-:Y:S02]  /*0b80*/  @!P0 MOV R11, R15 ;  /* 0x0000000f000b8202 */ /* 0x000fe40000000f00 */
[----:B------:R-:W-:-:S05]  /*0b90*/  @!P0 IADD3.X R10, R23, -0x1, RZ, P1, !PT ;  /* 0xffffffff170a8810 */ /* 0x000fca0000ffe4ff */
[----:B------:R-:W-:-:S04]  /*0ba0*/  @!P0 IMAD R10, R10, c[0x0][0x1d8], RZ ;  /* 0x000076000a0a8a24 */ /* 0x000fc800078e02ff */
        /* <DEDUP_REMOVED lines=8> */
[----:B------:R-:W2:Y:S01]  /*0c30*/  @!P0 LDG.E R28, [R28.64] ;  /* 0x000000081c1c8981 */ /* 0x000ea2000c1e1900 */
[----:B------:R-:W-:-:S04]  /*0c40*/  @!P0 IADD3 R10, P1, R11, c[0x0][0x178], RZ ;  /* 0x00005e000b0a8a10 */ /* 0x000fc80007f3e0ff */
[----:B------:R-:W-:-:S05]  /*0c50*/  @!P0 IADD3.X R11, R19, c[0x0][0x17c], RZ, P1, !PT ;  /* 0x00005f00130b8a10 */ /* 0x000fca0000ffe4ff */
[----:B------:R0:W3:Y:S01]  /*0c60*/  @!P0 LDG.E R10, [R10.64] ;  /* 0x000000080a0a8981 */ /* 0x0000e2000c1e1900 */
[----:B------:R-:W-:Y:S02]  /*0c70*/  PRMT R26, R26, 0x5410, RZ ;  /* 0x000054101a1a7816 */ /* 0x000fe400000000ff */
[----:B------:R-:W-:Y:S02]  /*0c80*/  PRMT R24, R24, 0x5410, RZ ;  /* 0x0000541018187816 */ /* 0x000fe400000000ff */
[----:B0-----:R-:W-:-:S04]  /*0c90*/  PRMT R11, R11, 0x5410, RZ ;  /* 0x000054100b0b7816 */ /* 0x001fc800000000ff */
[--C-:B--2---:R-:W-:Y:S02]  /*0ca0*/  @!P0 PRMT R11, R11, 0x7610, R28.reuse ;  /* 0x000076100b0b8816 */ /* 0x104fe4000000001c */
[----:B------:R-:W-:Y:S02]  /*0cb0*/  @!P0 PRMT R26, R26, 0x5410, R28 ;  /* 0x000054101a1a8816 */ /* 0x000fe4000000001c */
[----:B------:R-:W-:Y:S02]  /*0cc0*/  PRMT R11, RZ, 0x7610, R11 ;  /* 0x00007610ff0b7816 */ /* 0x000fe4000000000b */
[----:B------:R-:W-:-:S03]  /*0cd0*/  PRMT R26, RZ, 0x7610, R26 ;  /* 0x00007610ff1a7816 */ /* 0x000fc6000000001a */
[C---:B------:R-:W-:Y:S01]  /*0ce0*/  FADD.FTZ R19, -R2.reuse, R11 ;  /* 0x0000000b02137221 */ /* 0x040fe20000010100 */
[----:B------:R-:W-:Y:S01]  /*0cf0*/  PRMT R11, R11, 0x5410, RZ ;  /* 0x000054100b0b7816 */ /* 0x000fe200000000ff */
[----:B------:R-:W-:Y:S01]  /*0d00*/  FADD.FTZ R26, -R2, R26 ;  /* 0x0000001a021a7221 */ /* 0x000fe20000010100 */
[--C-:B---3--:R-:W-:Y:S01]  /*0d10*/  @!P0 PRMT R24, R24, 0x7610, R10.reuse ;  /* 0x0000761018188816 */ /* 0x108fe2000000000a */
[-C--:B-1----:R-:W-:Y:S01]  /*0d20*/  FMUL.FTZ R19, R19, R5.reuse ;  /* 0x0000000513137220 */ /* 0x082fe20000410000 */
[----:B------:R-:W-:Y:S01]  /*0d30*/  @!P0 PRMT R11, R11, 0x5410, R10 ;  /* 0x000054100b0b8816 */ /* 0x000fe2000000000a */
[----:B------:R-:W-:Y:S01]  /*0d40*/  FMUL.FTZ R26, R26, R5 ;  /* 0x000000051a1a7220 */ /* 0x000fe20000410000 */
[----:B------:R-:W-:Y:S01]  /*0d50*/  PRMT R24, RZ, 0x7610, R24 ;  /* 0x00007610ff187816 */ /* 0x000fe20000000018 */
[----:B------:R-:W-:Y:S01]  /*0d60*/  FFMA.FTZ R28, R19, R7, R16 ;  /* 0x00000007131c7223 */ /* 0x000fe20000010010 */
[----:B------:R-:W-:-:S03]  /*0d70*/  PRMT R11, RZ, 0x7610, R11 ;  /* 0x00007610ff0b7816 */ /* 0x000fc6000000000b */
        /* <DEDUP_REMOVED lines=9> */
[----:B------:R-:W-:Y:S02]  /*0e10*/  FMUL.FTZ R29, R28, -1.4426950216293334961 ;  /* 0xbfb8aa3b1c1d7820 */ /* 0x000fe40000410000 */
[C---:B------:R-:W-:Y:S02]  /*0e20*/  FADD.FTZ R8, R24.reuse, R8 ;  /* 0x0000000818087221 */ /* 0x040fe40000010000 */
[----:B------:R-:W-:Y:S02]  /*0e30*/  FFMA.FTZ R21, R19, R24, R21 ;  /* 0x0000001813157223 */ /* 0x000fe40000010015 */
[----:B------:R-:W0:Y:S01]  /*0e40*/  MUFU.EX2 R29, R29 ;  /* 0x0000001d001d7308 */ /* 0x000e220000000800 */
[----:B------:R-:W-:Y:S02]  /*0e50*/  FMUL.FTZ R24, R24, R7 ;  /* 0x0000000718187220 */ /* 0x000fe40000410000 */
[----:B0-----:R-:W-:-:S06]  /*0e60*/  FADD.FTZ R10, R29, 1 ;  /* 0x3f8000001d0a7421 */ /* 0x001fcc0000010000 */
[----:B------:R-:W0:Y:S02]  /*0e70*/  MUFU.RCP R10, R10 ;  /* 0x0000000a000a7308 */ /* 0x000e240000001000 */
[----:B0-----:R-:W-:Y:S02]  /*0e80*/  FADD.FTZ R29, -R10, 1 ;  /* 0x3f8000000a1d7421 */ /* 0x001fe40000010100 */
[----:B------:R-:W-:Y:S02]  /*0e90*/  FMUL.FTZ R11, R11, R10 ;  /* 0x0000000a0b0b7220 */ /* 0x000fe40000410000 */
[----:B------:R-:W-:-:S04]  /*0ea0*/  FFMA.FTZ R28, R28, R29, 1 ;  /* 0x3f8000001c1c7423 */ /* 0x000fc8000001001d */
[----:B------:R-:W-:Y:S02]  /*0eb0*/  FMUL.FTZ R11, R11, R28 ;  /* 0x0000001c0b0b7220 */ /* 0x000fe40000410000 */
[----:B------:R-:W-:Y:S02]  /*0ec0*/  @!P0 IMAD R28, R23, c[0x0][0x1d8], RZ ;  /* 0x00007600171c8a24 */ /* 0x000fe400078e02ff */
[C---:B------:R-:W-:Y:S02]  /*0ed0*/  FMUL.FTZ R10, R11.reuse, R9 ;  /* 0x000000090b0a7220 */ /* 0x040fe40000410000 */
[C---:B------:R-:W-:Y:S02]  /*0ee0*/  FFMA.FTZ R22, R26.reuse, R11, R22 ;  /* 0x0000000b1a167223 */ /* 0x040fe40000010016 */
[----:B------:R-:W-:Y:S02]  /*0ef0*/  FFMA.FTZ R26, R26, R10, R25 ;  /* 0x0000000a1a1a7223 */ /* 0x000fe40000010019 */
[----:B------:R-:W-:Y:S01]  /*0f00*/  FADD.FTZ R27, R10, R27 ;  /* 0x0000001b0a1b7221 */ /* 0x000fe20000010000 */
[----:B------:R-:W-:Y:S01]  /*0f10*/  @!P0 MOV R10, R12 ;  /* 0x0000000c000a8202 */ /* 0x000fe20000000f00 */
[----:B------:R-:W-:-:S02]  /*0f20*/  FADD.FTZ R20, R11, R20 ;  /* 0x000000140b147221 */ /* 0x000fc40000010000 */
        /* <DEDUP_REMOVED lines=13> */
[----:B0-----:R-:W-:Y:S01]  /*1000*/  PRMT R11, R11, 0x5410, RZ ;  /* 0x000054100b0b7816 */ /* 0x001fe200000000ff */
[C---:B------:R-:W-:Y:S01]  /*1010*/  FADD.FTZ R27, R24.reuse, R27 ;  /* 0x0000001b181b7221 */ /* 0x040fe20000010000 */
[----:B------:R-:W-:Y:S02]  /*1020*/  PRMT R19, R19, 0x5410, RZ ;  /* 0x0000541013137816 */ /* 0x000fe400000000ff */
[----:B------:R-:W-:Y:S02]  /*1030*/  PRMT R24, R24, 0x5410, RZ ;  /* 0x0000541018187816 */ /* 0x000fe400000000ff */
[--C-:B--2---:R-:W-:Y:S02]  /*1040*/  @!P0 PRMT R11, R11, 0x7610, R10.reuse ;  /* 0x000076100b0b8816 */ /* 0x104fe4000000000a */
[----:B------:R-:W-:Y:S02]  /*1050*/  @!P0 PRMT R19, R19, 0x5410, R10 ;  /* 0x0000541013138816 */ /* 0x000fe4000000000a */
[----:B------:R-:W-:-:S02]  /*1060*/  PRMT R11, RZ, 0x7610, R11 ;  /* 0x00007610ff0b7816 */ /* 0x000fc4000000000b */
[----:B------:R-:W-:-:S03]  /*1070*/  PRMT R19, RZ, 0x7610, R19 ;  /* 0x00007610ff137816 */ /* 0x000fc60000000013 */
[----:B------:R-:W-:Y:S01]  /*1080*/  FADD.FTZ R25, -R2, R11 ;  /* 0x0000000b02197221 */ /* 0x000fe20000010100 */
[----:B------:R-:W-:Y:S02]  /*1090*/  PRMT R11, R11, 0x5410, RZ ;  /* 0x000054100b0b7816 */ /* 0x000fe400000000ff */
[--C-:B---3--:R-:W-:Y:S01]  /*10a0*/  @!P0 PRMT R24, R24, 0x7610, R28.reuse ;  /* 0x0000761018188816 */ /* 0x108fe2000000001c */
[----:B------:R-:W-:Y:S01]  /*10b0*/  FMUL.FTZ R10, R25, R5 ;  /* 0x00000005190a7220 */ /* 0x000fe20000410000 */
[----:B------:R-:W-:Y:S02]  /*10c0*/  @!P0 PRMT R11, R11, 0x5410, R28 ;  /* 0x000054100b0b8816 */ /* 0x000fe4000000001c */
        /* <DEDUP_REMOVED lines=10> */
[----:B------:R-:W-:Y:S02]  /*1170*/  FADD.FTZ R28, -R2, R19 ;  /* 0x00000013021c7221 */ /* 0x000fe40000010100 */
[----:B------:R-:W-:Y:S02]  /*1180*/  FMUL.FTZ R24, R24, R25 ;  /* 0x0000001918187220 */ /* 0x000fe40000410000 */
[----:B------:R-:W-:Y:S02]  /*1190*/  FMUL.FTZ R19, R28, R5 ;  /* 0x000000051c137220 */ /* 0x000fe40000410000 */
[----:B------:R-:W-:Y:S02]  /*11a0*/  FADD.FTZ R8, R8, R24 ;  /* 0x0000001808087221 */ /* 0x000fe40000010000 */
[----:B------:R-:W-:-:S02]  /*11b0*/  FFMA.FTZ R28, R19, R9, R18 ;  /* 0x00000009131c7223 */ /* 0x000fc40000010012 */
[----:B------:R-:W-:Y:S02]  /*11c0*/  FFMA.FTZ R21, R10, R24, R21 ;  /* 0x000000180a157223 */ /* 0x000fe40000010015 */
[----:B------:R-:W-:Y:S02]  /*11d0*/  FMUL.FTZ R29, R28, -1.4426950216293334961 ;  /* 0xbfb8aa3b1c1d7820 */ /* 0x000fe40000410000 */
[----:B------:R-:W-:-:S04]  /*11e0*/  FMUL.FTZ R24, R24, R7 ;  /* 0x0000000718187220 */ /* 0x000fc80000410000 */
[----:B------:R-:W0:Y:S02]  /*11f0*/  MUFU.EX2 R29, R29 ;  /* 0x0000001d001d7308 */ /* 0x000e240000000800 */
[----:B0-----:R-:W-:Y:S01]  /*1200*/  FADD.FTZ R25, R29, 1 ;  /* 0x3f8000001d197421 */ /* 0x001fe20000010000 */
[C---:B------:R-:W-:Y:S02]  /*1210*/  IADD3 R29, R17.reuse, 0x1, RZ ;  /* 0x00000001111d7810 */ /* 0x040fe40007ffe0ff */
[----:B------:R-:W-:Y:S02]  /*1220*/  IADD3 R17, P2, R17, 0x2, RZ ;  /* 0x0000000211117810 */ /* 0x000fe40007f5e0ff */
[----:B------:R-:W-:Y:S01]  /*1230*/  ISETP.GE.AND P1, PT, R29, R6, PT ;  /* 0x000000061d00720c */ /* 0x000fe20003f26270 */
[----:B------:R-:W0:Y:S02]  /*1240*/  MUFU.RCP R25, R25 ;  /* 0x0000001900197308 */ /* 0x000e240000001000 */
[----:B------:R-:W-:-:S02]  /*1250*/  IMAD.X R23, RZ, RZ, R23, P2 ;  /* 0x000000ffff177224 */ /* 0x000fc400010e0617 */
[----:B0-----:R-:W-:Y:S02]  /*1260*/  FMUL.FTZ R11, R11, R25 ;  /* 0x000000190b0b7220 */ /* 0x001fe40000410000 */
[----:B------:R-:W-:-:S04]  /*1270*/  FADD.FTZ R25, -R25, 1 ;  /* 0x3f80000019197421 */ /* 0x000fc80000010100 */
[----:B------:R-:W-:-:S04]  /*1280*/  FFMA.FTZ R28, R28, R25, 1 ;  /* 0x3f8000001c1c7423 */ /* 0x000fc80000010019 */
[----:B------:R-:W-:-:S04]  /*1290*/  FMUL.FTZ R11, R11, R28 ;  /* 0x0000001c0b0b7220 */ /* 0x000fc80000410000 */
[----:B------:R-:W-:Y:S02]  /*12a0*/  FMUL.FTZ R28, R11, R9 ;  /* 0x000000090b1c7220 */ /* 0x000fe40000410000 */
[C---:B------:R-:W-:Y:S02]  /*12b0*/  FFMA.FTZ R22, R19.reuse, R11, R22 ;  /* 0x0000000b13167223 */ /* 0x040fe40000010016 */
[----:B------:R-:W-:Y:S02]  /*12c0*/  FFMA.FTZ R25, R19, R28, R26 ;  /* 0x0000001c13197223 */ /* 0x000fe4000001001a */
[----:B------:R-:W-:Y:S02]  /*12d0*/  FADD.FTZ R27, R27, R28 ;  /* 0x0000001c1b1b7221 */ /* 0x000fe40000010000 */
[----:B------:R-:W-:Y:S02]  /*12e0*/  FADD.FTZ R20, R20, R11 ;  /* 0x0000000b14147221 */ /* 0x000fe40000010000 */
[----:B------:R-:W-:-:S02]  /*12f0*/  FFMA.FTZ R25, R10, R24, R25 ;  /* 0x000000180a197223 */ /* 0x000fc40000010019 */
[----:B------:R-:W-:Y:S01]  /*1300*/  FADD.FTZ R27, R24, R27 ;  /* 0x0000001b181b7221 */ /* 0x000fe20000010000 */
[----:B------:R-:W-:Y:S05]  /*1310*/  @!P1 BRA `(.L_x_1976) ;  /* 0xfffff85000009947 */ /* 0x000fea000383ffff */
[----:B------:R-:W-:Y:S05]  /*1320*/  BRA `(.L_x_1973) ;  /* 0x00000e5000007947 */ /* 0x000fea0003800000 */
.L_x_1974:
[----:B------:R-:W-:Y:S01]  /*1330*/  LOP3.LUT P1, R24, R8, 0x3, RZ, 0xc0, !PT ;  /* 0x0000000308187812 */ /* 0x000fe2000782c0ff */
[----:B------:R-:W-:Y:S01]  /*1340*/  HFMA2.MMA R27, -RZ, RZ, 0, 0 ;  /* 0x00000000ff1b7435 */ /* 0x000fe200000001ff */
[----:B------:R-:W-:Y:S01]  /*1350*/  IMAD.IADD R26, R19, 0x1, -R26 ;  /* 0x00000001131a7824 */ /* 0x000fe200078e0a1a */
[----:B------:R-:W-:Y:S01]  /*1360*/  CS2R R20, SRZ ;  /* 0x0000000000147805 */ /* 0x000fe2000001ff00 */
[----:B------:R-:W-:Y:S01]  /*1370*/  IMAD.MOV.U32 R25, RZ, RZ, RZ ;  /* 0x000000ffff197224 */ /* 0x000fe200078e00ff */
[----:B------:R-:W-:Y:S01]  /*1380*/  MOV R22, RZ ;  /* 0x000000ff00167202 */ /* 0x000fe20000000f00 */
[----:B------:R-:W-:-:S07]  /*1390*/  IMAD.MOV.U32 R8, RZ, RZ, RZ ;  /* 0x000000ffff087224 */ /* 0x000fce00078e00ff */
[----:B------:R-:W-:Y:S05]  /*13a0*/  @!P1 BRA `(.L_x_1977) ;  /* 0x000002e000009947 */ /* 0x000fea0003800000 */
[----:B------:R-:W-:Y:S02]  /*13b0*/  IMAD.MOV.U32 R27, RZ, RZ, RZ ;  /* 0x000000ffff1b7224 */ /* 0x000fe400078e00ff */
.L_x_1978:
[----:B------:R-:W-:Y:S01]  /*13c0*/  @!P0 IMAD R16, R23, c[0x0][0x1d8], RZ ;  /* 0x0000760017108a24 */ /* 0x000fe200078e02ff */
        /* <DEDUP_REMOVED lines=17> */
[----:B---3--:R-:W-:Y:S02]  /*14e0*/  PRMT R19, R19, 0x5410, RZ ;  /* 0x0000541013137816 */ /* 0x008fe400000000ff */
[----:B--2---:R-:W-:-:S04]  /*14f0*/  @!P0 PRMT R17, R16, 0x7610, R17 ;  /* 0x0000761010118816 */ /* 0x004fc80000000011 */
[----:B------:R-:W-:Y:S02]  /*1500*/  @!P0 PRMT R17, R17, 0x7610, R16 ;  /* 0x0000761011118816 */ /* 0x000fe40000000010 */
[----:B----4-:R-:W-:Y:S02]  /*1510*/  @!P0 PRMT R28, R28, 0x5410, R18 ;  /* 0x000054101c1c8816 */ /* 0x010fe40000000012 */
[--C-:B------:R-:W-:Y:S02]  /*1520*/  PRMT R16, RZ, 0x5410, R17.reuse ;  /* 0x00005410ff107816 */ /* 0x100fe40000000011 */
[----:B------:R-:W-:Y:S02]  /*1530*/  PRMT R28, RZ, 0x7610, R28 ;  /* 0x00007610ff1c7816 */ /* 0x000fe4000000001c */
[----:B------:R-:W-:Y:S01]  /*1540*/  @!P0 PRMT R19, R19, 0x7610, R18 ;  /* 0x0000761013138816 */ /* 0x000fe20000000012 */
[----:B------:R-:W-:Y:S01]  /*1550*/  FADD.FTZ R16, -R2, R16 ;  /* 0x0000001002107221 */ /* 0x000fe20000010100 */
[----:B------:R-:W-:Y:S01]  /*1560*/  PRMT R17, RZ, 0x7610, R17 ;  /* 0x00007610ff117816 */ /* 0x000fe20000000011 */
[----:B------:R-:W-:Y:S01]  /*1570*/  FADD.FTZ R20, R28, R20 ;  /* 0x000000141c147221 */ /* 0x000fe20000010000 */
[----:B------:R-:W-:Y:S01]  /*1580*/  PRMT R19, RZ, 0x7610, R19 ;  /* 0x00007610ff137816 */ /* 0x000fe20000000013 */
[----:B-1----:R-:W-:-:S04]  /*1590*/  FMUL.FTZ R16, R16, R5 ;  /* 0x0000000510107220 */ /* 0x002fc80000410000 */
[C---:B------:R-:W-:Y:S02]  /*15a0*/  FFMA.FTZ R22, R28.reuse, R16, R22 ;  /* 0x000000101c167223 */ /* 0x040fe40000010016 */
[----:B------:R-:W-:Y:S02]  /*15b0*/  FMUL.FTZ R28, R28, R9 ;  /* 0x000000091c1c7220 */ /* 0x000fe40000410000 */
[----:B------:R-:W-:Y:S02]  /*15c0*/  FMUL.FTZ R18, R19, R7 ;  /* 0x0000000713127220 */ /* 0x000fe40000410000 */
[----:B------:R-:W-:Y:S02]  /*15d0*/  FFMA.FTZ R25, R16, R28, R25 ;  /* 0x0000001c10197223 */ /* 0x000fe40000010019 */
[----:B------:R-:W-:Y:S01]  /*15e0*/  FADD.FTZ R16, -R2, R17 ;  /* 0x0000001102107221 */ /* 0x000fe20000010100 */
[----:B------:R-:W-:Y:S01]  /*15f0*/  IADD3 R17, P2, R29, 0x1, RZ ;  /* 0x000000011d117810 */ /* 0x000fe20007f5e0ff */
[----:B------:R-:W-:-:S02]  /*1600*/  FADD.FTZ R27, R28, R27 ;  /* 0x0000001b1c1b7221 */ /* 0x000fc40000010000 */
[----:B------:R-:W-:Y:S01]  /*1610*/  FMUL.FTZ R16, R16, R5 ;  /* 0x0000000510107220 */ /* 0x000fe20000410000 */
[----:B------:R-:W-:Y:S01]  /*1620*/  IADD3.X R23, RZ, R23, RZ, P2, !PT ;  /* 0x00000017ff177210 */ /* 0x000fe200017fe4ff */
[C---:B------:R-:W-:Y:S02]  /*1630*/  FADD.FTZ R8, R19.reuse, R8 ;  /* 0x0000000813087221 */ /* 0x040fe40000010000 */
[----:B------:R-:W-:Y:S02]  /*1640*/  FFMA.FTZ R21, R19, R16, R21 ;  /* 0x0000001013157223 */ /* 0x000fe40000010015 */
[----:B------:R-:W-:Y:S02]  /*1650*/  FFMA.FTZ R25, R16, R18, R25 ;  /* 0x0000001210197223 */ /* 0x000fe40000010019 */
[----:B------:R-:W-:Y:S02]  /*1660*/  FADD.FTZ R27, R18, R27 ;  /* 0x0000001b121b7221 */ /* 0x000fe40000010000 */
[----:B------:R-:W-:Y:S01]  /*1670*/  IMAD.MOV.U32 R29, RZ, RZ, R17 ;  /* 0x000000ffff1d7224 */ /* 0x000fe200078e0011 */
[----:B------:R-:W-:Y:S05]  /*1680*/  @P1 BRA `(.L_x_1978) ;  /* 0xfffffd3000001947 */ /* 0x000fea000383ffff */
.L_x_1977:
[----:B------:R-:W-:-:S13]  /*1690*/  ISETP.GE.U32.AND P0, PT, R26, 0x3, PT ;  /* 0x000000031a00780c */ /* 0x000fda0003f06070 */
[----:B------:R-:W-:Y:S05]  /*16a0*/  @!P0 BRA `(.L_x_1973) ;  /* 0x00000ad000008947 */ /* 0x000fea0003800000 */
[----:B------:R-:W-:-:S04]  /*16b0*/  ISETP.GE.U32.AND P0, PT, R10, c[0x0][0x1d8], PT ;  /* 0x000076000a007a0c */ /* 0x000fc80003f06070 */
[----:B------:R-:W-:Y:S02]  /*16c0*/  ISETP.GE.AND.EX P0, PT, R11, c[0x0][0x1dc], PT, P0 ;  /* 0x000077000b007a0c */ /* 0x000fe40003f06300 */
[----:B------:R-:W-:-:S11]  /*16d0*/  SHF.R.S32.HI R11, RZ, 0x1f, R17 ;  /* 0x0000001fff0b7819 */ /* 0x000fd60000011411 */
.L_x_1979:
[----:B------:R-:W-:Y:S01]  /*16e0*/  @!P0 MOV R19, R15 ;  /* 0x0000000f00138202 */ /* 0x000fe20000000f00 */
[----:B------:R-:W-:Y:S02]  /*16f0*/  @!P0 IMAD R10, R11, c[0x0][0x1d8], RZ ;  /* 0x000076000b0a8a24 */ /* 0x000fe400078e02ff */
[----:B------:R-:W-:Y:S02]  /*1700*/  @!P0 IMAD.MOV.U32 R18, RZ, RZ, R12 ;  /* 0x000000ffff128224 */ /* 0x000fe400078e000c */
[C---:B------:R-:W-:Y:S02]  /*1710*/  @!P0 IMAD R23, R17.reuse, c[0x0][0x1dc], R10 ;  /* 0x0000770011178a24 */ /* 0x040fe400078e020a */
[----:B------:R-:W-:-:S04]  /*1720*/  @!P0 IMAD.WIDE.U32 R18, R17, c[0x0][0x1d8], R18 ;  /* 0x0000760011128a25 */ /* 0x000fc800078e0012 */
[----:B------:R-:W-:Y:S02]  /*1730*/  @!P0 IMAD.IADD R23, R19, 0x1, R23 ;  /* 0x0000000113178824 */ /* 0x000fe400078e0217 */
        /* <DEDUP_REMOVED lines=8> */
[----:B------:R-:W-:-:S04]  /*17c0*/  @!P0 IADD3 R10, P1, R17, 0x1, RZ ;  /* 0x00000001110a8810 */ /* 0x000fc80007f3e0ff */
[----:B------:R-:W-:-:S05]  /*17d0*/  @!P0 IADD3.X R16, RZ, R11, RZ, P1, !PT ;  /* 0x0000000bff108210 */ /* 0x000fca0000ffe4ff */
[----:B------:R-:W-:Y:S02]  /*17e0*/  @!P0 IMAD R16, R16, c[0x0][0x1d8], RZ ;  /* 0x0000760010108a24 */ /* 0x000fe400078e02ff */
[----:B---3--:R-:W-:Y:S02]  /*17f0*/  @!P0 IMAD.MOV.U32 R18, RZ, RZ, R12 ;  /* 0x000000ffff128224 */ /* 0x008fe400078e000c */
[----:B------:R-:W-:Y:S02]  /*1800*/  @!P0 IMAD.MOV.U32 R19, RZ, RZ, R15 ;  /* 0x000000ffff138224 */ /* 0x000fe400078e000f */
[C---:B------:R-:W-:Y:S02]  /*1810*/  @!P0 IMAD R16, R10.reuse, c[0x0][0x1dc], R16 ;  /* 0x000077000a108a24 */ /* 0x040fe400078e0210 */
[----:B------:R-:W-:-:S04]  /*1820*/  @!P0 IMAD.WIDE.U32 R18, R10, c[0x0][0x1d8], R18 ;  /* 0x000076000a128a25 */ /* 0x000fc800078e0012 */
[----:B------:R-:W-:Y:S01]  /*1830*/  @!P0 IMAD.SHL.U32 R10, R18, 0x2, RZ ;  /* 0x00000002120a8824 */ /* 0x000fe200078e00ff */
[----:B------:R-:W-:-:S04]  /*1840*/  @!P0 IADD3 R16, R19, R16, RZ ;  /* 0x0000001013108210 */ /* 0x000fc80007ffe0ff */
[----:B------:R-:W-:Y:S02]  /*1850*/  @!P0 SHF.L.U64.HI R16, R18, 0x1, R16 ;  /* 0x0000000112108819 */ /* 0x000fe40000010210 */
[----:B0-----:R-:W-:-:S04]  /*1860*/  @!P0 IADD3 R28, P1, R10, c[0x0][0x180], RZ ;  /* 0x000060000a1c8a10 */ /* 0x001fc80007f3e0ff */
[----:B------:R-:W-:Y:S02]  /*1870*/  @!P0 IADD3.X R29, R16, c[0x0][0x184], RZ, P1, !PT ;  /* 0x00006100101d8a10 */ /* 0x000fe40000ffe4ff */
[----:B------:R-:W-:-:S03]  /*1880*/  @!P0 IADD3 R18, P1, R10, c[0x0][0x178], RZ ;  /* 0x00005e000a128a10 */ /* 0x000fc60007f3e0ff */
[----:B------:R0:W3:Y:S01]  /*1890*/  @!P0 LDG.E R10, [R28.64] ;  /* 0x000000081c0a8981 */ /* 0x0000e2000c1e1900 */
[----:B------:R-:W-:-:S05]  /*18a0*/  @!P0 IADD3.X R19, R16, c[0x0][0x17c], RZ, P1, !PT ;  /* 0x00005f0010138a10 */ /* 0x000fca0000ffe4ff */
[----:B------:R5:W3:Y:S01]  /*18b0*/  @!P0 LDG.E R16, [R18.64] ;  /* 0x0000000812108981 */ /* 0x000ae2000c1e1900 */
[----:B------:R-:W-:Y:S02]  /*18c0*/  PRMT R26, R26, 0x5410, RZ ;  /* 0x000054101a1a7816 */ /* 0x000fe400000000ff */
[----:B0-----:R-:W-:Y:S02]  /*18d0*/  PRMT R29, R29, 0x5410, RZ ;  /* 0x000054101d1d7816 */ /* 0x001fe400000000ff */
[----:B-----5:R-:W-:Y:S02]  /*18e0*/  PRMT R19, R19, 0x5410, RZ ;  /* 0x0000541013137816 */ /* 0x020fe400000000ff */
[--C-:B--2---:R-:W-:Y:S02]  /*18f0*/  @!P0 PRMT R29, R29, 0x5410, R24.reuse ;  /* 0x000054101d1d8816 */ /* 0x104fe40000000018 */
[----:B------:R-:W-:Y:S02]  /*1900*/  @!P0 PRMT R26, R26, 0x7610, R24 ;  /* 0x000076101a1a8816 */ /* 0x000fe40000000018 */
[----:B------:R-:W-:-:S02]  /*1910*/  PRMT R24, R24, 0x5410, RZ ;  /* 0x0000541018187816 */ /* 0x000fc400000000ff */
[----:B------:R-:W-:Y:S02]  /*1920*/  PRMT R29, RZ, 0x7610, R29 ;  /* 0x00007610ff1d7816 */ /* 0x000fe4000000001d */
[----:B----4-:R-:W-:Y:S02]  /*1930*/  @!P0 PRMT R24, R24, 0x5410, R23 ;  /* 0x0000541018188816 */ /* 0x010fe40000000017 */
[----:B------:R-:W-:Y:S01]  /*1940*/  PRMT R26, RZ, 0x7610, R26 ;  /* 0x00007610ff1a7816 */ /* 0x000fe2000000001a */
[----:B------:R-:W-:Y:S01]  /*1950*/  FADD.FTZ R28, -R2, R29 ;  /* 0x0000001d021c7221 */ /* 0x000fe20000010100 */
[----:B------:R-:W-:Y:S02]  /*1960*/  PRMT R24, RZ, 0x7610, R24 ;  /* 0x00007610ff187816 */ /* 0x000fe40000000018 */
[----:B------:R-:W-:Y:S01]  /*1970*/  @!P0 PRMT R19, R19, 0x7610, R23 ;  /* 0x0000761013138816 */ /* 0x000fe20000000017 */
[----:B-1----:R-:W-:Y:S02]  /*1980*/  FMUL.FTZ R29, R28, R5 ;  /* 0x000000051c1d7220 */ /* 0x002fe40000410000 */
[C---:B------:R-:W-:Y:S01]  /*1990*/  FMUL.FTZ R18, R24.reuse, R9 ;  /* 0x0000000918127220 */ /* 0x040fe20000410000 */
[----:B------:R-:W-:Y:S01]  /*19a0*/  PRMT R19, RZ, 0x7610, R19 ;  /* 0x00007610ff137816 */ /* 0x000fe20000000013 */
[----:B------:R-:W-:-:S02]  /*19b0*/  FFMA.FTZ R22, R24, R29, R22 ;  /* 0x0000001d18167223 */ /* 0x000fc40000010016 */
[----:B------:R-:W-:Y:S01]  /*19c0*/  FFMA.FTZ R29, R29, R18, R25 ;  /* 0x000000121d1d7223 */ /* 0x000fe20000010019 */
[----:B------:R-:W-:Y:S01]  /*19d0*/  @!P0 IADD3 R25, P1, R17, 0x2, RZ ;  /* 0x0000000211198810 */ /* 0x000fe20007f3e0ff */
[----:B------:R-:W-:Y:S02]  /*19e0*/  FADD.FTZ R26, -R2, R26 ;  /* 0x0000001a021a7221 */ /* 0x000fe40000010100 */
[----:B------:R-:W-:Y:S02]  /*19f0*/  FADD.FTZ R27, R18, R27 ;  /* 0x0000001b121b7221 */ /* 0x000fe40000010000 */
[----:B------:R-:W-:Y:S02]  /*1a00*/  @!P0 IMAD.X R18, RZ, RZ, R11, P1 ;  /* 0x000000ffff128224 */ /* 0x000fe400008e060b */
[----:B------:R-:W-:Y:S02]  /*1a10*/  FADD.FTZ R20, R24, R20 ;  /* 0x0000001418147221 */ /* 0x000fe40000010000 */
[----:B------:R-:W-:-:S02]  /*1a20*/  FMUL.FTZ R26, R26, R5 ;  /* 0x000000051a1a7220 */ /* 0x000fc40000410000 */
[C---:B------:R-:W-:Y:S02]  /*1a30*/  FMUL.FTZ R24, R19.reuse, R7 ;  /* 0x0000000713187220 */ /* 0x040fe40000410000 */
[----:B------:R-:W-:Y:S02]  /*1a40*/  @!P0 IMAD R18, R18, c[0x0][0x1d8], RZ ;  /* 0x0000760012128a24 */ /* 0x000fe400078e02ff */
[----:B------:R-:W-:Y:S02]  /*1a50*/  FFMA.FTZ R23, R19, R26, R21 ;  /* 0x0000001a13177223 */ /* 0x000fe40000010015 */
[----:B------:R-:W-:Y:S02]  /*1a60*/  FFMA.FTZ R21, R26, R24, R29 ;  /* 0x000000181a157223 */ /* 0x000fe4000001001d */
[----:B------:R-:W-:Y:S01]  /*1a70*/  @!P0 IMAD R29, R25, c[0x0][0x1dc], R18 ;  /* 0x00007700191d8a24 */ /* 0x000fe200078e0212 */
[----:B------:R-:W-:Y:S01]  /*1a80*/  @!P0 MOV R18, R12 ;  /* 0x0000000c00128202 */ /* 0x000fe20000000f00 */
[----:B------:R-:W-:-:S02]  /*1a90*/  FADD.FTZ R8, R19, R8 ;  /* 0x0000000813087221 */ /* 0x000fc40000010000 */
[----:B------:R-:W-:-:S04]  /*1aa0*/  @!P0 IMAD.MOV.U32 R19, RZ, RZ, R15 ;  /* 0x000000ffff138224 */ /* 0x000fc800078e000f */
[----:B------:R-:W-:-:S04]  /*1ab0*/  @!P0 IMAD.WIDE.U32 R18, R25, c[0x0][0x1d8], R18 ;  /* 0x0000760019128a25 */ /* 0x000fc800078e0012 */
[----:B------:R-:W-:Y:S01]  /*1ac0*/  @!P0 IMAD.IADD R25, R19, 0x1, R29 ;  /* 0x0000000113198824 */ /* 0x000fe200078e021d */
[----:B------:R-:W-:-:S04]  /*1ad0*/  @!P0 SHF.L.U32 R26, R18, 0x1, RZ ;  /* 0x00000001121a8819 */ /* 0x000fc800000006ff */
[----:B------:R-:W-:Y:S02]  /*1ae0*/  @!P0 SHF.L.U64.HI R25, R18, 0x1, R25 ;  /* 0x0000000112198819 */ /* 0x000fe40000010219 */
[----:B------:R-:W-:-:S04]  /*1af0*/  @!P0 IADD3 R18, P1, R26, c[0x0][0x180], RZ ;  /* 0x000060001a128a10 */ /* 0x000fc80007f3e0ff */
[----:B------:R-:W-:Y:S01]  /*1b00*/  @!P0 IADD3.X R19, R25, c[0x0][0x184], RZ, P1, !PT ;  /* 0x0000610019138a10 */ /* 0x000fe20000ffe4ff */
[C---:B------:R-:W-:Y:S01]  /*1b10*/  FADD.FTZ R27, R24.reuse, R27 ;  /* 0x0000001b181b7221 */ /* 0x040fe20000010000 */
[----:B------:R-:W-:-:S03]  /*1b20*/  PRMT R24, R24, 0x5410, RZ ;  /* 0x0000541018187816 */ /* 0x000fc600000000ff */
[----:B------:R0:W2:Y:S01]  /*1b30*/  @!P0 LDG.E R28, [R18.64] ;  /* 0x00000008121c8981 */ /* 0x0000a2000c1e1900 */
[----:B---3--:R-:W-:Y:S02]  /*1b40*/  @!P0 PRMT R24, R24, 0x7610, R10 ;  /* 0x0000761018188816 */ /* 0x008fe4000000000a */
[----:B------:R-:W-:-:S04]  /*1b50*/  PRMT R29, R29, 0x5410, RZ ;  /* 0x000054101d1d7816 */ /* 0x000fc800000000ff */
[----:B------:R-:W-:Y:S02]  /*1b60*/  @!P0 PRMT R29, R29, 0x7610, R16 ;  /* 0x000076101d1d8816 */ /* 0x000fe40000000010 */
[----:B0-----:R-:W-:Y:S02]  /*1b70*/  PRMT R19, R19, 0x5410, RZ ;  /* 0x0000541013137816 */ /* 0x001fe400000000ff */
[----:B------:R-:W-:Y:S02]  /*1b80*/  @!P0 IADD3 R18, P1, R26, c[0x0][0x178], RZ ;  /* 0x00005e001a128a10 */ /* 0x000fe40007f3e0ff */
[----:B------:R-:W-:Y:S02]  /*1b90*/  @!P0 PRMT R19, R19, 0x5410, R10 ;  /* 0x0000541013138816 */ /* 0x000fe4000000000a */
[----:B------:R-:W-:Y:S02]  /*1ba0*/  PRMT R10, R10, 0x5410, RZ ;  /* 0x000054100a0a7816 */ /* 0x000fe400000000ff */
[----:B------:R-:W-:-:S02]  /*1bb0*/  PRMT R19, RZ, 0x7610, R19 ;  /* 0x00007610ff137816 */ /* 0x000fc40000000013 */
[----:B------:R-:W-:-:S03]  /*1bc0*/  @!P0 PRMT R10, R10, 0x5410, R16 ;  /* 0x000054100a0a8816 */ /* 0x000fc60000000010 */
[----:B------:R-:W-:Y:S01]  /*1bd0*/  FADD.FTZ R16, -R2, R19 ;  /* 0x0000001302107221 */ /* 0x000fe20000010100 */
[----:B------:R-:W-:Y:S02]  /*1be0*/  @!P0 IADD3.X R19, R25, c[0x0][0x17c], RZ, P1, !PT ;  /* 0x00005f0019138a10 */ /* 0x000fe40000ffe4ff */
[----:B------:R-:W-:Y:S01]  /*1bf0*/  PRMT R25, RZ, 0x7610, R10 ;  /* 0x00007610ff197816 */ /* 0x000fe2000000000a */
[----:B------:R-:W-:Y:S01]  /*1c00*/  FMUL.FTZ R26, R16, R5 ;  /* 0x00000005101a7220 */ /* 0x000fe20000410000 */
[----:B------:R-:W-:Y:S01]  /*1c10*/  PRMT R24, RZ, 0x7610, R24 ;  /* 0x00007610ff187816 */ /* 0x000fe20000000018 */
[----:B------:R0:W3:Y:S02]  /*1c20*/  @!P0 LDG.E R16, [R18.64] ;  /* 0x0000000812108981 */ /* 0x0000e4000c1e1900 */
[----:B------:R-:W-:Y:S02]  /*1c30*/  FADD.FTZ R10, R20, R25 ;  /* 0x00000019140a7221 */ /* 0x000fe40000010000 */
[C---:B------:R-:W-:Y:S01]  /*1c40*/  FMUL.FTZ R20, R25.reuse, R9 ;  /* 0x0000000919147220 */ /* 0x040fe20000410000 */
[----:B------:R-:W-:Y:S01]  /*1c50*/  PRMT R29, RZ, 0x7610, R29 ;  /* 0x00007610ff1d7816 */ /* 0x000fe2000000001d */
[----:B------:R-:W-:-:S02]  /*1c60*/  FFMA.FTZ R22, R25, R26, R22 ;  /* 0x0000001a19167223 */ /* 0x000fc40000010016 */
[----:B------:R-:W-:Y:S01]  /*1c70*/  FFMA.FTZ R25, R26, R20, R21 ;  /* 0x000000141a197223 */ /* 0x000fe20000010015 */
[----:B------:R-:W-:Y:S01]  /*1c80*/  @!P0 IADD3 R21, P1, R17, 0x3, RZ ;  /* 0x0000000311158810 */ /* 0x000fe20007f3e0ff */
[----:B------:R-:W-:Y:S02]  /*1c90*/  FADD.FTZ R24, -R2, R24 ;  /* 0x0000001802187221 */ /* 0x000fe40000010100 */
[----:B------:R-:W-:Y:S02]  /*1ca0*/  FADD.FTZ R27, R27, R20 ;  /* 0x000000141b1b7221 */ /* 0x000fe40000010000 */
[----:B0-----:R-:W-:Y:S02]  /*1cb0*/  FMUL.FTZ R18, R24, R5 ;  /* 0x0000000518127220 */ /* 0x001fe40000410000 */
[C---:B------:R-:W-:Y:S02]  /*1cc0*/  FMUL.FTZ R26, R29.reuse, R7 ;  /* 0x000000071d1a7220 */ /* 0x040fe40000410000 */
[----:B------:R-:W-:Y:S01]  /*1cd0*/  @!P0 IMAD.X R20, RZ, RZ, R11, P1 ;  /* 0x000000ffff148224 */ /* 0x000fe200008e060b */
[----:B------:R-:W-:Y:S01]  /*1ce0*/  @!P0 MOV R19, R15 ;  /* 0x0000000f00138202 */ /* 0x000fe20000000f00 */
[----:B------:R-:W-:-:S02]  /*1cf0*/  FFMA.FTZ R24, R29, R18, R23 ;  /* 0x000000121d187223 */ /* 0x000fc40000010017 */
[----:B------:R-:W-:Y:S02]  /*1d00*/  FFMA.FTZ R23, R18, R26, R25 ;  /* 0x0000001a12177223 */ /* 0x000fe40000010019 */
        /* <DEDUP_REMOVED lines=10> */
[----:B------:R0:W4:Y:S01]  /*1db0*/  @!P0 LDG.E R20, [R20.64] ;  /* 0x0000000814148981 */ /* 0x000122000c1e1900 */
[----:B------:R-:W-:-:S05]  /*1dc0*/  @!P0 IADD3.X R19, R19, c[0x0][0x17c], RZ, P1, !PT ;  /* 0x00005f0013138a10 */ /* 0x000fca0000ffe4ff */
[----:B------:R1:W5:Y:S01]  /*1dd0*/  @!P0 LDG.E R18, [R18.64] ;  /* 0x0000000812128981 */ /* 0x000362000c1e1900 */
[----:B------:R-:W-:Y:S01]  /*1de0*/  PRMT R25, R25, 0x5410, RZ ;  /* 0x0000541019197816 */ /* 0x000fe200000000ff */
[C---:B------:R-:W-:Y:S01]  /*1df0*/  FADD.FTZ R27, R26.reuse, R27 ;  /* 0x0000001b1a1b7221 */ /* 0x040fe20000010000 */
[----:B------:R-:W-:Y:S02]  /*1e00*/  PRMT R26, R26, 0x5410, RZ ;  /* 0x000054101a1a7816 */ /* 0x000fe400000000ff */
[----:B0-----:R-:W-:Y:S02]  /*1e10*/  PRMT R21, R21, 0x5410, RZ ;  /* 0x0000541015157816 */ /* 0x001fe400000000ff */
[----:B-1----:R-:W-:Y:S01]  /*1e20*/  PRMT R19, R19, 0x5410, RZ ;  /* 0x0000541013137816 */ /* 0x002fe200000000ff */
[----:B------:R-:W-:Y:S01]  /*1e30*/  FADD.FTZ R8, R8, R29 ;  /* 0x0000001d08087221 */ /* 0x000fe20000010000 */
[----:B------:R-:W-:-:S04]  /*1e40*/  IADD3 R17, P2, R17, 0x4, RZ ;  /* 0x0000000411117810 */ /* 0x000fc80007f5e0ff */
[----:B------:R-:W-:Y:S02]  /*1e50*/  ISETP.GE.AND P1, PT, R17, R6, PT ;  /* 0x000000061100720c */ /* 0x000fe40003f26270 */
[----:B------:R-:W-:Y:S02]  /*1e60*/  IADD3.X R11, RZ, R11, RZ, P2, !PT ;  /* 0x0000000bff0b7210 */ /* 0x000fe400017fe4ff */
[----:B--2---:R-:W-:-:S04]  /*1e70*/  @!P0 PRMT R25, R25, 0x5410, R28 ;  /* 0x0000541019198816 */ /* 0x004fc8000000001c */
[----:B------:R-:W-:Y:S02]  /*1e80*/  PRMT R25, RZ, 0x7610, R25 ;  /* 0x00007610ff197816 */ /* 0x000fe40000000019 */
[----:B------:R-:W-:-:S04]  /*1e90*/  @!P0 PRMT R21, R21, 0x7610, R28 ;  /* 0x0000761015158816 */ /* 0x000fc8000000001c */
[----:B------:R-:W-:Y:S02]  /*1ea0*/  PRMT R21, RZ, 0x7610, R21 ;  /* 0x00007610ff157816 */ /* 0x000fe40000000015 */
[--C-:B---3--:R-:W-:Y:S02]  /*1eb0*/  @!P0 PRMT R26, R26, 0x5410, R16.reuse ;  /* 0x000054101a1a8816 */ /* 0x108fe40000000010 */
[----:B------:R-:W-:Y:S01]  /*1ec0*/  @!P0 PRMT R19, R19, 0x7610, R16 ;  /* 0x0000761013138816 */ /* 0x000fe20000000010 */
[----:B------:R-:W-:Y:S01]  /*1ed0*/  FADD.FTZ R16, -R2, R25 ;  /* 0x0000001902107221 */ /* 0x000fe20000010100 */
[----:B------:R-:W-:-:S03]  /*1ee0*/  PRMT R26, RZ, 0x7610, R26 ;  /* 0x00007610ff1a7816 */ /* 0x000fc6000000001a */
[----:B------:R-:W-:Y:S01]  /*1ef0*/  FMUL.FTZ R16, R16, R5 ;  /* 0x0000000510107220 */ /* 0x000fe20000410000 */
[----:B------:R-:W-:Y:S01]  /*1f00*/  PRMT R19, RZ, 0x7610, R19 ;  /* 0x00007610ff137816 */ /* 0x000fe20000000013 */
[----:B------:R-:W-:Y:S02]  /*1f10*/  FADD.FTZ R10, R10, R26 ;  /* 0x0000001a0a0a7221 */ /* 0x000fe40000010000 */
[C---:B------:R-:W-:Y:S02]  /*1f20*/  FFMA.FTZ R22, R26.reuse, R16, R22 ;  /* 0x000000101a167223 */ /* 0x040fe40000010016 */
[----:B------:R-:W-:Y:S02]  /*1f30*/  FMUL.FTZ R28, R26, R9 ;  /* 0x000000091a1c7220 */ /* 0x000fe40000410000 */
[----:B------:R-:W-:Y:S02]  /*1f40*/  FADD.FTZ R26, -R2, R21 ;  /* 0x00000015021a7221 */ /* 0x000fe40000010100 */
[----:B------:R-:W-:-:S02]  /*1f50*/  FFMA.FTZ R23, R16, R28, R23 ;  /* 0x0000001c10177223 */ /* 0x000fc40000010017 */
[----:B------:R-:W-:Y:S02]  /*1f60*/  FMUL.FTZ R21, R26, R5 ;  /* 0x000000051a157220 */ /* 0x000fe40000410000 */
[----:B------:R-:W-:Y:S02]  /*1f70*/  FADD.FTZ R16, R27, R28 ;  /* 0x0000001c1b107221 */ /* 0x000fe40000010000 */
[----:B------:R-:W-:Y:S01]  /*1f80*/  FMUL.FTZ R26, R19, R7 ;  /* 0x00000007131a7220 */ /* 0x000fe20000410000 */
[----:B------:R-:W-:Y:S01]  /*1f90*/  PRMT R25, R25, 0x5410, RZ ;  /* 0x0000541019197816 */ /* 0x000fe200000000ff */
[----:B------:R-:W-:Y:S02]  /*1fa0*/  FADD.FTZ R8, R8, R19 ;  /* 0x0000001308087221 */ /* 0x000fe40000010000 */
[C---:B------:R-:W-:Y:S01]  /*1fb0*/  FFMA.FTZ R24, R19.reuse, R21, R24 ;  /* 0x0000001513187223 */ /* 0x040fe20000010018 */
[----:B------:R-:W-:Y:S01]  /*1fc0*/  PRMT R19, R19, 0x5410, RZ ;  /* 0x0000541013137816 */ /* 0x000fe200000000ff */
[----:B------:R-:W-:-:S02]  /*1fd0*/  FADD.FTZ R16, R26, R16 ;  /* 0x000000101a107221 */ /* 0x000fc40000010000 */
[C---:B------:R-:W-:Y:S01]  /*1fe0*/  FFMA.FTZ R23, R21.reuse, R26, R23 ;  /* 0x0000001a15177223 */ /* 0x040fe20000010017 */
[----:B------:R-:W-:Y:S02]  /*1ff0*/  PRMT R26, R26, 0x5410, RZ ;  /* 0x000054101a1a7816 */ /* 0x000fe400000000ff */
[----:B------:R-:W-:Y:S02]  /*2000*/  PRMT R21, R21, 0x5410, RZ ;  /* 0x0000541015157816 */ /* 0x000fe400000000ff */
[--C-:B----4-:R-:W-:Y:S02]  /*2010*/  @!P0 PRMT R25, R25, 0x5410, R20.reuse ;  /* 0x0000541019198816 */ /* 0x110fe40000000014 */
[----:B------:R-:W-:Y:S02]  /*2020*/  @!P0 PRMT R19, R19, 0x7610, R20 ;  /* 0x0000761013138816 */ /* 0x000fe40000000014 */
[----:B------:R-:W-:Y:S02]  /*2030*/  PRMT R25, RZ, 0x7610, R25 ;  /* 0x00007610ff197816 */ /* 0x000fe40000000019 */
[----:B-----5:R-:W-:-:S02]  /*2040*/  @!P0 PRMT R26, R26, 0x5410, R18 ;  /* 0x000054101a1a8816 */ /* 0x020fc40000000012 */
[----:B------:R-:W-:Y:S02]  /*2050*/  PRMT R19, RZ, 0x7610, R19 ;  /* 0x00007610ff137816 */ /* 0x000fe40000000013 */
[----:B------:R-:W-:Y:S02]  /*2060*/  @!P0 PRMT R21, R21, 0x7610, R18 ;  /* 0x0000761015158816 */ /* 0x000fe40000000012 */
[----:B------:R-:W-:Y:S01]  /*2070*/  PRMT R26, RZ, 0x7610, R26 ;  /* 0x00007610ff1a7816 */ /* 0x000fe2000000001a */
[C---:B------:R-:W-:Y:S01]  /*2080*/  FADD.FTZ R20, -R2.reuse, R25 ;  /* 0x0000001902147221 */ /* 0x040fe20000010100 */
[----:B------:R-:W-:Y:S01]  /*2090*/  PRMT R21, RZ, 0x7610, R21 ;  /* 0x00007610ff157816 */ /* 0x000fe20000000015 */
[----:B------:R-:W-:Y:S02]  /*20a0*/  FADD.FTZ R28, -R2, R19 ;  /* 0x00000013021c7221 */ /* 0x000fe40000010100 */
[----:B------:R-:W-:Y:S02]  /*20b0*/  FMUL.FTZ R19, R26, R9 ;  /* 0x000000091a137220 */ /* 0x000fe40000410000 */
[----:B------:R-:W-:-:S02]  /*20c0*/  FMUL.FTZ R18, R20, R5 ;  /* 0x0000000514127220 */ /* 0x000fc40000410000 */
[----:B------:R-:W-:Y:S02]  /*20d0*/  FADD.FTZ R20, R10, R26 ;  /* 0x0000001a0a147221 */ /* 0x000fe40000010000 */
[----:B------:R-:W-:Y:S02]  /*20e0*/  FMUL.FTZ R25, R21, R7 ;  /* 0x0000000715197220 */ /* 0x000fe40000410000 */
[----:B------:R-:W-:Y:S02]  /*20f0*/  FADD.FTZ R16, R16, R19 ;  /* 0x0000001310107221 */ /* 0x000fe40000010000 */
[----:B------:R-:W-:Y:S02]  /*2100*/  FMUL.FTZ R10, R28, R5 ;  /* 0x000000051c0a7220 */ /* 0x000fe40000410000 */
[----:B------:R-:W-:Y:S02]  /*2110*/  FFMA.FTZ R23, R18, R19, R23 ;  /* 0x0000001312177223 */ /* 0x000fe40000010017 */
[----:B------:R-:W-:-:S02]  /*2120*/  FADD.FTZ R8, R8, R21 ;  /* 0x0000001508087221 */ /* 0x000fc40000010000 */
[----:B------:R-:W-:Y:S02]  /*2130*/  FADD.FTZ R27, R25, R16 ;  /* 0x00000010191b7221 */ /* 0x000fe40000010000 */
[----:B------:R-:W-:Y:S02]  /*2140*/  FFMA.FTZ R22, R26, R18, R22 ;  /* 0x000000121a167223 */ /* 0x000fe40000010016 */
[----:B------:R-:W-:Y:S02]  /*2150*/  FFMA.FTZ R21, R21, R10, R24 ;  /* 0x0000000a15157223 */ /* 0x000fe40000010018 */
[----:B------:R-:W-:Y:S01]  /*2160*/  FFMA.FTZ R25, R10, R25, R23 ;  /* 0x000000190a197223 */ /* 0x000fe20000010017 */
[----:B------:R-:W-:Y:S05]  /*2170*/  @!P1 BRA `(.L_x_1979) ;  /* 0xfffff56000009947 */ /* 0x000fea000383ffff */
.L_x_1973:
        /* <DEDUP_REMOVED lines=11> */
[----:B--2---:R-:W-:-:S05]  /*2230*/  IMAD R2, R0, 0x3c, RZ ;  /* 0x0000003c00027824 */ /* 0x004fca00078e02ff */
[----:B------:R-:W2:Y:S04]  /*2240*/  LDS R4, [R2+0x1c] ;  /* 0x00001c0002047984 */ /* 0x000ea80000000800 */
[----:B------:R-:W3:Y:S04]  /*2250*/  LDS R13, [R2+0x28] ;  /* 0x00002800020d7984 */ /* 0x000ee80000000800 */
[----:B------:R-:W4:Y:S04]  /*2260*/  LDS R16, [R2+0x34] ;  /* 0x0000340002107984 */ /* 0x000f280000000800 */
[----:B-1----:R-:W-:Y:S04]  /*2270*/  LDS R5, [R2+0x20] ;  /* 0x0000200002057984 */ /* 0x002fe80000000800 */
[----:B------:R-:W1:Y:S04]  /*2280*/  LDS R10, [R2+0x14] ;  /* 0x00001400020a7984 */ /* 0x000e680000000800 */
[----:B------:R-:W-:Y:S04]  /*2290*/  LDS R9, [R2+0x24] ;  /* 0x0000240002097984 */ /* 0x000fe80000000800 */
[----:B0-----:R-:W0:Y:S04]  /*22a0*/  LDS R12, [R2+0x18] ;  /* 0x00001800020c7984 */ /* 0x001e280000000800 */
[----:B------:R-:W5:Y:S04]  /*22b0*/  LDS R11, [R2+0x10] ;  /* 0x00001000020b7984 */ /* 0x000f680000000800 */
[----:B------:R-:W5:Y:S04]  /*22c0*/  LDS R14, [R2+0x2c] ;  /* 0x00002c00020e7984 */ /* 0x000f680000000800 */
[----:B------:R-:W5:Y:S04]  /*22d0*/  LDS R15, [R2+0x30] ;  /* 0x00003000020f7984 */ /* 0x000f680000000800 */
[----:B------:R-:W5:Y:S01]  /*22e0*/  LDS R7, [R2+0x38] ;  /* 0x0000380002077984 */ /* 0x000f620000000800 */
[----:B--2---:R-:W-:-:S03]  /*22f0*/  ISETP.NE.AND P0, PT, R4, RZ, PT ;  /* 0x000000ff0400720c */ /* 0x004fc60003f05270 */
[----:B------:R-:W2:Y:S01]  /*2300*/  LDS R6, [R2+0x3c] ;  /* 0x00003c0002067984 */ /* 0x000ea20000000800 */
[----:B---3--:R-:W-:Y:S02]  /*2310*/  ISETP.NE.AND P1, PT, R13, RZ, PT ;  /* 0x000000ff0d00720c */ /* 0x008fe40003f25270 */
[----:B----4-:R-:W-:-:S07]  /*2320*/  ISETP.NE.AND P2, PT, R16, RZ, PT ;  /* 0x000000ff1000720c */ /* 0x010fce0003f45270 */
[----:B-1----:R-:W-:Y:S02]  /*2330*/  @!P0 FADD.FTZ R5, R5, R10 ;  /* 0x0000000a05058221 */ /* 0x002fe40000010000 */
[----:B0-----:R-:W-:Y:S01]  /*2340*/  @!P0 FADD.FTZ R9, R9, R12 ;  /* 0x0000000c09098221 */ /* 0x001fe20000010000 */
[----:B-----5:R-:W-:Y:S01]  /*2350*/  IADD3 R11, R13, R4, R11 ;  /* 0x000000040d0b7210 */ /* 0x020fe20007ffe00b */
[----:B------:R-:W-:Y:S02]  /*2360*/  @!P1 FADD.FTZ R14, R5, R14 ;  /* 0x0000000e050e9221 */ /* 0x000fe40000010000 */
[----:B------:R-:W-:Y:S02]  /*2370*/  @!P1 FADD.FTZ R15, R9, R15 ;  /* 0x0000000f090f9221 */ /* 0x000fe40000010000 */
[----:B------:R-:W-:Y:S02]  /*2380*/  IMAD.IADD R9, R11, 0x1, R16 ;  /* 0x000000010b097824 */ /* 0x000fe400078e0210 */
[----:B------:R-:W-:-:S02]  /*2390*/  @!P2 FADD.FTZ R7, R14, R7 ;  /* 0x000000070e07a221 */ /* 0x000fc40000010000 */
[----:B--2---:R-:W-:Y:S01]  /*23a0*/  @!P2 FADD.FTZ R6, R15, R6 ;  /* 0x000000060f06a221 */ /* 0x004fe20000010000 */
[----:B------:R-:W-:Y:S05]  /*23b0*/  BRA.DIV ~URZ, `(.L_x_1982) ;  /* 0x00000a027f007947 */ /* 0x000fea000b800000 */
[----:B------:R0:W1:Y:S02]  /*23c0*/  SHFL.UP PT, R10, R9, 0x1, RZ ;  /* 0x04200000090a7989 */ /* 0x00006400000e00ff */
.L_x_1986:
        /* <DEDUP_REMOVED lines=56> */
.L_x_1987:
        /* <DEDUP_REMOVED lines=17> */
[----:B0-----:R-:W-:Y:S01]  /*2860*/  ISETP.NE.AND P2, PT, R4, RZ, PT ;  /* 0x000000ff0400720c */ /* 0x001fe20003f45270 */
[----:B------:R0:W-:Y:S01]  /*2870*/  STS [R2+0x10], R19 ;  /* 0x0000101302007388 */ /* 0x0001e20000000800 */
[----:B-----5:R-:W-:-:S09]  /*2880*/  ISETP.NE.AND P3, PT, R10, RZ, PT ;  /* 0x000000ff0a00720c */ /* 0x020fd20003f65270 */
[----:B-1-3--:R-:W-:Y:S02]  /*2890*/  @!P0 FADD.FTZ R14, R14, R7 ;  /* 0x000000070e0e8221 */ /* 0x00afe40000010000 */
[----:B------:R-:W-:Y:S01]  /*28a0*/  @!P0 FADD.FTZ R16, R16, R11 ;  /* 0x0000000b10108221 */ /* 0x000fe20000010000 */
[----:B------:R-:W-:Y:S01]  /*28b0*/  ISETP.NE.AND P0, PT, R13, RZ, PT ;  /* 0x000000ff0d00720c */ /* 0x000fe20003f05270 */
[----:B------:R-:W-:Y:S01]  /*28c0*/  IMAD.IADD R7, R4, 0x1, R19 ;  /* 0x0000000104077824 */ /* 0x000fe200078e0213 */
[----:B------:R0:W-:Y:S01]  /*28d0*/  STS [R2+0x14], R14 ;  /* 0x0000140e02007388 */ /* 0x0001e20000000800 */
[----:B------:R-:W-:-:S03]  /*28e0*/  @!P2 FADD.FTZ R5, R5, R14 ;  /* 0x0000000e0505a221 */ /* 0x000fc60000010000 */
[----:B------:R-:W-:Y:S01]  /*28f0*/  IADD3 R10, R10, R7, RZ ;  /* 0x000000070a0a7210 */ /* 0x000fe20007ffe0ff */
[----:B------:R-:W-:Y:S01]  /*2900*/  @!P2 FADD.FTZ R9, R9, R16 ;  /* 0x000000100909a221 */ /* 0x000fe20000010000 */
[----:B------:R0:W-:Y:S01]  /*2910*/  STS [R2+0x1c], R7 ;  /* 0x00001c0702007388 */ /* 0x0001e20000000800 */
[----:B------:R-:W-:-:S03]  /*2920*/  @!P3 FADD.FTZ R0, R0, R5 ;  /* 0x000000050000b221 */ /* 0x000fc60000010000 */
[----:B------:R0:W-:Y:S01]  /*2930*/  STS [R2+0x28], R10 ;  /* 0x0000280a02007388 */ /* 0x0001e20000000800 */
[----:B------:R-:W-:Y:S02]  /*2940*/  IMAD.IADD R13, R13, 0x1, R10 ;  /* 0x000000010d0d7824 */ /* 0x000fe400078e020a */
[----:B------:R-:W-:Y:S01]  /*2950*/  @!P3 FADD.FTZ R12, R12, R9 ;  /* 0x000000090c0cb221 */ /* 0x000fe20000010000 */
        /* <DEDUP_REMOVED lines=9> */
[----:B------:R0:W-:Y:S02]  /*29f0*/  STS [R2+0x3c], R17 ;  /* 0x00003c1102007388 */ /* 0x0001e40000000800 */
.L_x_1981:
[----:B--2---:R-:W-:Y:S05]  /*2a00*/  BSYNC B0 ;  /* 0x0000000000007941 */ /* 0x004fea0003800000 */
.L_x_1980:
[----:B0-----:R-:W0:Y:S01]  /*2a10*/  S2R R13, SR_TID.X ;  /* 0x00000000000d7919 */ /* 0x001e220000002100 */
        /* <DEDUP_REMOVED lines=11> */
[----:B-1----:R-:W-:Y:S01]  /*2ad0*/  @!P2 LDS R5, [R2+0x18] ;  /* 0x000018000205a984 */ /* 0x002fe20000000800 */
        /* <DEDUP_REMOVED lines=22> */
.L_x_1985:
[----:B------:R-:W-:Y:S05]  /*2c40*/  BSYNC B0 ;  /* 0x0000000000007941 */ /* 0x000fea0003800000 */
.L_x_1984:
        /* <DEDUP_REMOVED lines=23> */
.L_x_1982:
[----:B------:R-:W-:Y:S01]  /*2dc0*/  HFMA2.MMA R13, -RZ, RZ, 0, 5.9604644775390625e-08 ;  /* 0x00000001ff0d7435 */ /* 0x000fe200000001ff */
[----:B------:R-:W-:Y:S01]  /*2dd0*/  IMAD.MOV.U32 R14, RZ, RZ, R9 ;  /* 0x000000ffff0e7224 */ /* 0x000fe200078e0009 */
[----:B------:R-:W-:Y:S01]  /*2de0*/  MOV R4, 0x2e20 ;  /* 0x00002e2000047802 */ /* 0x000fe20000000f00 */
[----:B------:R-:W-:-:S02]  /*2df0*/  IMAD.MOV.U32 R12, RZ, RZ, RZ ;  /* 0x000000ffff0c7224 */ /* 0x000fc400078e00ff */
[----:B------:R-:W-:Y:S02]  /*2e00*/  IMAD.MOV.U32 R11, RZ, RZ, -0x1 ;  /* 0xffffffffff0b7424 */ /* 0x000fe400078e00ff */
[----:B------:R-:W-:Y:S05]  /*2e10*/  CALL.REL.NOINC `($__internal_43_$__cuda_sm70_shflsync_up) ;  /* 0x000009a000007944 */ /* 0x000fea0003c00000 */
[----:B-1----:R-:W-:Y:S01]  /*2e20*/  MOV R10, R11 ;  /* 0x0000000b000a7202 */ /* 0x002fe20000000f00 */
[----:B0-----:R-:W-:Y:S05]  /*2e30*/  BRA `(.L_x_1986) ;  /* 0xfffff59000007947 */ /* 0x001fea000383ffff */
.L_x_1983:
[----:B------:R-:W-:Y:S01]  /*2e40*/  HFMA2.MMA R12, -RZ, RZ, 0, 0 ;  /* 0x00000000ff0c7435 */ /* 0x000fe200000001ff */
[----:B------:R-:W-:Y:S01]  /*2e50*/  IMAD.MOV.U32 R14, RZ, RZ, R7 ;  /* 0x000000ffff0e7224 */ /* 0x000fe200078e0007 */
[----:B------:R-:W-:Y:S01]  /*2e60*/  MOV R4, 0x2ea0 ;  /* 0x00002ea000047802 */ /* 0x000fe20000000f00 */
[----:B------:R-:W-:Y:S02]  /*2e70*/  IMAD.MOV.U32 R13, RZ, RZ, 0x1 ;  /* 0x00000001ff0d7424 */ /* 0x000fe400078e00ff */
[----:B------:R-:W-:Y:S02]  /*2e80*/  IMAD.MOV.U32 R11, RZ, RZ, -0x1 ;  /* 0xffffffffff0b7424 */ /* 0x000fe400078e00ff */
[----:B012---:R-:W-:Y:S05]  /*2e90*/  CALL.REL.NOINC `($__internal_43_$__cuda_sm70_shflsync_up) ;  /* 0x0000092000007944 */ /* 0x007fea0003c00000 */
[----:B-1----:R-:W-:Y:S01]  /*2ea0*/  IMAD.MOV.U32 R16, RZ, RZ, R11 ;  /* 0x000000ffff107224 */ /* 0x002fe200078e000b */
[----:B0-----:R-:W-:Y:S01]  /*2eb0*/  MOV R14, R6 ;  /* 0x00000006000e7202 */ /* 0x001fe20000000f00 */
[----:B------:R-:W-:Y:S01]  /*2ec0*/  IMAD.MOV.U32 R13, RZ, RZ, 0x1 ;  /* 0x00000001ff0d7424 */ /* 0x000fe200078e00ff */
[----:B------:R-:W-:Y:S01]  /*2ed0*/  MOV R11, 0xffffffff ;  /* 0xffffffff000b7802 */ /* 0x000fe20000000f00 */
[----:B------:R-:W-:Y:S01]  /*2ee0*/  IMAD.MOV.U32 R12, RZ, RZ, RZ ;  /* 0x000000ffff0c7224 */ /* 0x000fe200078e00ff */
[----:B------:R-:W-:-:S02]  /*2ef0*/  MOV R4, 0x2f10 ;  /* 0x00002f1000047802 */ /* 0x000fc40000000f00 */
[----:B------:R-:W-:Y:S05]  /*2f00*/  CALL.REL.NOINC `($__internal_43_$__cuda_sm70_shflsync_up) ;  /* 0x000008b000007944 */ /* 0x000fea0003c00000 */
[----:B------:R-:W-:Y:S01]  /*2f10*/  FADD.FTZ R4, R7, R16 ;  /* 0x0000001007047221 */ /* 0x000fe20000010000 */
[C---:B------:R-:W-:Y:S01]  /*2f20*/  ISETP.NE.AND P0, PT, R9.reuse, RZ, PT ;  /* 0x000000ff0900720c */ /* 0x040fe20003f05270 */
[----:B------:R-:W-:Y:S01]  /*2f30*/  IMAD.IADD R10, R9, 0x1, R10 ;  /* 0x00000001090a7824 */ /* 0x000fe200078e020a */
[----:B------:R-:W-:Y:S01]  /*2f40*/  ISETP.GE.AND P1, PT, R15, 0x1, PT ;  /* 0x000000010f00780c */ /* 0x000fe20003f26270 */
[----:B-1----:R-:W-:Y:S01]  /*2f50*/  FADD.FTZ R5, R6, R11 ;  /* 0x0000000b06057221 */ /* 0x002fe20000010000 */
[----:B------:R-:W-:Y:S01]  /*2f60*/  FSEL R4, R4, R7, !P0 ;  /* 0x0000000704047208 */ /* 0x000fe20004000000 */
[----:B0-----:R-:W-:Y:S01]  /*2f70*/  HFMA2.MMA R12, -RZ, RZ, 0, 0 ;  /* 0x00000000ff0c7435 */ /* 0x001fe200000001ff */
[----:B------:R-:W-:Y:S01]  /*2f80*/  SEL R9, R9, R10, !P1 ;  /* 0x0000000a09097207 */ /* 0x000fe20004800000 */
[----:B------:R-:W-:Y:S01]  /*2f90*/  IMAD.MOV.U32 R13, RZ, RZ, 0x2 ;  /* 0x00000002ff0d7424 */ /* 0x000fe200078e00ff */
[----:B------:R-:W-:Y:S01]  /*2fa0*/  FSEL R5, R5, R6, !P0 ;  /* 0x0000000605057208 */ /* 0x000fe20004000000 */
[----:B------:R-:W-:Y:S01]  /*2fb0*/  IMAD.MOV.U32 R11, RZ, RZ, -0x1 ;  /* 0xffffffffff0b7424 */ /* 0x000fe200078e00ff */
[----:B------:R-:W-:Y:S01]  /*2fc0*/  FSEL R10, R7, R4, !P1 ;  /* 0x00000004070a7208 */ /* 0x000fe20004800000 */
[----:B------:R-:W-:Y:S01]  /*2fd0*/  IMAD.MOV.U32 R14, RZ, RZ, R9 ;  /* 0x000000ffff0e7224 */ /* 0x000fe200078e0009 */
[----:B------:R-:W-:-:S02]  /*2fe0*/  FSEL R16, R6, R5, !P1 ;  /* 0x0000000506107208 */ /* 0x000fc40004800000 */
[----:B------:R-:W-:Y:S02]  /*2ff0*/  MOV R4, 0x3010 ;  /* 0x0000301000047802 */ /* 0x000fe40000000f00 */
[----:B------:R-:W-:Y:S05]  /*3000*/  CALL.REL.NOINC `($__internal_43_$__cuda_sm70_shflsync_up) ;  /* 0x000007b000007944 */ /* 0x000fea0003c00000 */
[----:B0-----:R-:W-:Y:S01]  /*3010*/  HFMA2.MMA R12, -RZ, RZ, 0, 0 ;  /* 0x00000000ff0c7435 */ /* 0x001fe200000001ff */
[----:B-1----:R-:W-:Y:S01]  /*3020*/  MOV R6, R11 ;  /* 0x0000000b00067202 */ /* 0x002fe20000000f00 */
[----:B------:R-:W-:Y:S01]  /*3030*/  IMAD.MOV.U32 R14, RZ, RZ, R10 ;  /* 0x000000ffff0e7224 */ /* 0x000fe200078e000a */
[----:B------:R-:W-:Y:S01]  /*3040*/  MOV R4, 0x3080 ;  /* 0x0000308000047802 */ /* 0x000fe20000000f00 */
[----:B------:R-:W-:Y:S02]  /*3050*/  IMAD.MOV.U32 R13, RZ, RZ, 0x2 ;  /* 0x00000002ff0d7424 */ /* 0x000fe400078e00ff */
[----:B------:R-:W-:Y:S02]  /*3060*/  IMAD.MOV.U32 R11, RZ, RZ, -0x1 ;  /* 0xffffffffff0b7424 */ /* 0x000fe400078e00ff */
[----:B------:R-:W-:Y:S05]  /*3070*/  CALL.REL.NOINC `($__internal_43_$__cuda_sm70_shflsync_up) ;  /* 0x0000074000007944 */ /* 0x000fea0003c00000 */
[----:B-1----:R-:W-:Y:S01]  /*3080*/  IMAD.MOV.U32 R7, RZ, RZ, R11 ;  /* 0x000000ffff077224 */ /* 0x002fe200078e000b */
[----:B0-----:R-:W-:Y:S01]  /*3090*/  MOV R14, R16 ;  /* 0x00000010000e7202 */ /* 0x001fe20000000f00 */
[----:B------:R-:W-:Y:S01]  /*30a0*/  IMAD.MOV.U32 R13, RZ, RZ, 0x2 ;  /* 0x00000002ff0d7424 */ /* 0x000fe200078e00ff */
[----:B------:R-:W-:Y:S01]  /*30b0*/  MOV R11, 0xffffffff ;  /* 0xffffffff000b7802 */ /* 0x000fe20000000f00 */
[----:B------:R-:W-:Y:S01]  /*30c0*/  IMAD.MOV.U32 R12, RZ, RZ, RZ ;  /* 0x000000ffff0c7224 */ /* 0x000fe200078e00ff */
[----:B------:R-:W-:-:S02]  /*30d0*/  MOV R4, 0x30f0 ;  /* 0x000030f000047802 */ /* 0x000fc40000000f00 */
[----:B------:R-:W-:Y:S05]  /*30e0*/  CALL.REL.NOINC `($__internal_43_$__cuda_sm70_shflsync_up) ;  /* 0x000006d000007944 */ /* 0x000fea0003c00000 */
[----:B------:R-:W-:Y:S01]  /*30f0*/  ISETP.GE.AND P1, PT, R15, 0x2, PT ;  /* 0x000000020f00780c */ /* 0x000fe20003f26270 */
[----:B------:R-:W-:Y:S01]  /*3100*/  FADD.FTZ R5, R7, R10 ;  /* 0x0000000a07057221 */ /* 0x000fe20000010000 */
[----:B------:R-:W-:Y:S01]  /*3110*/  ISETP.NE.AND P0, PT, R9, RZ, PT ;  /* 0x000000ff0900720c */ /* 0x000fe20003f05270 */
[----:B-1----:R-:W-:Y:S01]  /*3120*/  FADD.FTZ R7, R16, R11 ;  /* 0x0000000b10077221 */ /* 0x002fe20000010000 */
[----:B0-----:R-:W-:Y:S01]  /*3130*/  HFMA2.MMA R12, -RZ, RZ, 0, 0 ;  /* 0x00000000ff0c7435 */ /* 0x001fe200000001ff */
[----:B------:R-:W-:Y:S01]  /*3140*/  IMAD.MOV.U32 R13, RZ, RZ, 0x4 ;  /* 0x00000004ff0d7424 */ /* 0x000fe200078e00ff */
[----:B------:R-:W-:Y:S01]  /*3150*/  MOV R4, 0x31c0 ;  /* 0x000031c000047802 */ /* 0x000fe20000000f00 */
[----:B------:R-:W-:-:S06]  /*3160*/  IMAD.MOV.U32 R11, RZ, RZ, -0x1 ;  /* 0xffffffffff0b7424 */ /* 0x000fcc00078e00ff */
[----:B------:R-:W-:Y:S01]  /*3170*/  @P1 IMAD.IADD R9, R6, 0x1, R9 ;  /* 0x0000000106091824 */ /* 0x000fe200078e0209 */
[----:B------:R-:W-:Y:S02]  /*3180*/  @P1 FSEL R10, R5, R10, !P0 ;  /* 0x0000000a050a1208 */ /* 0x000fe40004000000 */
[----:B------:R-:W-:Y:S01]  /*3190*/  @P1 FSEL R16, R7, R16, !P0 ;  /* 0x0000001007101208 */ /* 0x000fe20004000000 */
[----:B------:R-:W-:Y:S02]  /*31a0*/  IMAD.MOV.U32 R14, RZ, RZ, R9 ;  /* 0x000000ffff0e7224 */ /* 0x000fe400078e0009 */
[----:B------:R-:W-:Y:S05]  /*31b0*/  CALL.REL.NOINC `($__internal_43_$__cuda_sm70_shflsync_up) ;  /* 0x0000060000007944 */ /* 0x000fea0003c00000 */
[----:B0-----:R-:W-:Y:S01]  /*31c0*/  HFMA2.MMA R12, -RZ, RZ, 0, 0 ;  /* 0x00000000ff0c7435 */ /* 0x001fe200000001ff */
[----:B-1----:R-:W-:Y:S01]  /*31d0*/  MOV R6, R11 ;  /* 0x0000000b00067202 */ /* 0x002fe20000000f00 */
[----:B------:R-:W-:Y:S01]  /*31e0*/  IMAD.MOV.U32 R14, RZ, RZ, R10 ;  /* 0x000000ffff0e7224 */ /* 0x000fe200078e000a */
[----:B------:R-:W-:Y:S01]  /*31f0*/  MOV R4, 0x3230 ;  /* 0x0000323000047802 */ /* 0x000fe20000000f00 */
[----:B------:R-:W-:Y:S02]  /*3200*/  IMAD.MOV.U32 R13, RZ, RZ, 0x4 ;  /* 0x00000004ff0d7424 */ /* 0x000fe400078e00ff */
[----:B------:R-:W-:-:S02]  /*3210*/  IMAD.MOV.U32 R11, RZ, RZ, -0x1 ;  /* 0xffffffffff0b7424 */ /* 0x000fc400078e00ff */
        /* <DEDUP_REMOVED lines=70> */
[----:B------:R-:W-:Y:S01]  /*3680*/  @P1 IMAD.IADD R9, R6, 0x1, R9 ;  /* 0x0000000106091824 */ /* 0x000fe200078e0209 */
[----:B------:R-:W-:Y:S02]  /*3690*/  @P1 FSEL R16, R5, R16, !P0 ;  /* 0x0000001005101208 */ /* 0x000fe40004000000 */
[----:B------:R-:W-:Y:S01]  /*36a0*/  @P1 FSEL R10, R7, R10, !P0 ;  /* 0x0000000a070a1208 */ /* 0x000fe20004000000 */
[----:B------:R-:W-:Y:S02]  /*36b0*/  IMAD.MOV.U32 R14, RZ, RZ, R9 ;  /* 0x000000ffff0e7224 */ /* 0x000fe400078e0009 */
[----:B------:R-:W-:Y:S05]  /*36c0*/  CALL.REL.NOINC `($__internal_43_$__cuda_sm70_shflsync_up) ;  /* 0x000000f000007944 */ /* 0x000fea0003c00000 */
[----:B0-----:R-:W-:Y:S01]  /*36d0*/  HFMA2.MMA R13, -RZ, RZ, 0, 5.9604644775390625e-08 ;  /* 0x00000001ff0d7435 */ /* 0x001fe200000001ff */
[----:B-1----:R-:W-:Y:S01]  /*36e0*/  MOV R6, R11 ;  /* 0x0000000b00067202 */ /* 0x002fe20000000f00 */
[----:B------:R-:W-:Y:S01]  /*36f0*/  IMAD.MOV.U32 R14, RZ, RZ, R10 ;  /* 0x000000ffff0e7224 */ /* 0x000fe200078e000a */
[----:B------:R-:W-:Y:S01]  /*3700*/  MOV R11, 0xffffffff ;  /* 0xffffffff000b7802 */ /* 0x000fe20000000f00 */
[----:B------:R-:W-:Y:S01]  /*3710*/  IMAD.MOV.U32 R12, RZ, RZ, RZ ;  /* 0x000000ffff0c7224 */ /* 0x000fe200078e00ff */
[----:B------:R-:W-:Y:S02]  /*3720*/  MOV R4, 0x3740 ;  /* 0x0000374000047802 */ /* 0x000fe40000000f00 */
[----:B------:R-:W-:Y:S05]  /*3730*/  CALL.REL.NOINC `($__internal_43_$__cuda_sm70_shflsync_up) ;  /* 0x0000008000007944 */ /* 0x000fea0003c00000 */
[----:B0-----:R-:W-:Y:S01]  /*3740*/  HFMA2.MMA R12, -RZ, RZ, 0, 0 ;  /* 0x00000000ff0c7435 */ /* 0x001fe200000001ff */
[----:B-1----:R-:W-:Y:S01]  /*3750*/  IMAD.MOV.U32 R7, RZ, RZ, R11 ;  /* 0x000000ffff077224 */ /* 0x002fe200078e000b */
[----:B------:R-:W-:Y:S01]  /*3760*/  MOV R14, R16 ;  /* 0x00000010000e7202 */ /* 0x000fe20000000f00 */
[----:B------:R-:W-:Y:S01]  /*3770*/  IMAD.MOV.U32 R13, RZ, RZ, 0x1 ;  /* 0x00000001ff0d7424 */ /* 0x000fe200078e00ff */
[----:B------:R-:W-:Y:S01]  /*3780*/  MOV R4, 0x37b0 ;  /* 0x000037b000047802 */ /* 0x000fe20000000f00 */
[----:B------:R-:W-:-:S02]  /*3790*/  IMAD.MOV.U32 R11, RZ, RZ, -0x1 ;  /* 0xffffffffff0b7424 */ /* 0x000fc400078e00ff */
[----:B------:R-:W-:Y:S05]  /*37a0*/  CALL.REL.NOINC `($__internal_43_$__cuda_sm70_shflsync_up) ;  /* 0x0000001000007944 */ /* 0x000fea0003c00000 */
[----:B01----:R-:W-:Y:S05]  /*37b0*/  BRA `(.L_x_1987) ;  /* 0xffffef9000007947 */ /* 0x003fea000383ffff */
        .weak           $__internal_43_$__cuda_sm70_shflsync_up
        .type           $__internal_43_$__cuda_sm70_shflsync_up,@function
        .size           $__internal_43_$__cuda_sm70_shflsync_up,(.L_x_3126 - $__internal_43_$__cuda_sm70_shflsync_up)
$__internal_43_$__cuda_sm70_shflsync_up:
[----:B------:R-:W-:Y:S01]  /*37c0*/  MOV R5, 0x0 ;  /* 0x0000000000057802 */ /* 0x000fe20000000f00 */
[----:B------:R-:W-:Y:S04]  /*37d0*/  WARPSYNC R11 ;  /* 0x0000000b00007348 */ /* 0x000fe80003800000 */
[----:B------:R0:W1:Y:S01]  /*37e0*/  SHFL.UP PT, R11, R14, R13, R12 ;  /* 0x0400000d0e0b7389 */ /* 0x00006200000e000c */
[----:B------:R-:W-:Y:S05]  /*37f0*/  RET.REL.NODEC R4 `(_Z30group_norm_nhwc_bwd_sum_kernelI11Bf16IOBf16WLi128EEv26Group_norm_nhwc_bwd_params) ;  /* 0xffffc80004007950 */ /* 0x000fea0003c3ffff */
.L_x_1988:
        /* <DEDUP_REMOVED lines=16> */
.L_x_3126:


//--------------------- .text._Z30group_norm_nhwc_bwd_sum_kernelI11Bf16IOBf16WLi192EEv26Group_norm_nhwc_bwd_params --------------------------
	.section	.text._Z30group_norm_nhwc_bwd_sum_kernelI11Bf16IOBf16WLi192EEv26Group_norm_nhwc_bwd_params,"ax",@progbits
	.sectioninfo	@"SHI_REGISTERS=32"
	.align	128
        .global         _Z30group_norm_nhwc_bwd_sum_kernelI11Bf16IOBf16WLi192EEv26Group_norm_nhwc_bwd_params
        .type           _Z30group_norm_nhwc_bwd_sum_kernelI11Bf16IOBf16WLi192EEv26Group_norm_nhwc_bwd_params,@function
        .size           _Z30group_norm_nhwc_bwd_sum_kernelI11Bf16IOBf16WLi192EEv26Group_norm_nhwc_bwd_params,(.L_x_3127 - _Z30group_norm_nhwc_bwd_sum_kernelI11Bf16IOBf16WLi192EEv26Group_norm_nhwc_bwd_params)
        .other          _Z30group_norm_nhwc_bwd_sum_kernelI11Bf16IOBf16WLi192EEv26Group_norm_nhwc_bwd_params,@"STO_CUDA_ENTRY STV_DEFAULT"
_Z30group_norm_nhwc_bwd_sum_kernelI11Bf16IOBf16WLi192EEv26Group_norm_nhwc_bwd_params:
.text._Z30group_norm_nhwc_bwd_sum_kernelI11Bf16IOBf16WLi192EEv26Group_norm_nhwc_bwd_params:
        /* <DEDUP_REMOVED lines=97> */
.L_x_1990:
[----:B------:R-:W-:Y:S05]  /*0610*/  BSYNC B0 ;  /* 0x0000000000007941 */ /* 0x000fea0003800000 */
.L_x_1989:
        /* <DEDUP_REMOVED lines=82> */
.L_x_1993:
[----:B------:R-:W-:Y:S05]  /*0b40*/  @!P2 BRA `(.L_x_1991) ;  /* 0x000016300000a947 */ /* 0x000fea0003800000 */
[----:B------:R-:W-:-:S04]  /*0b50*/  IADD3 R17, R17, 0x1, RZ ;  /* 0x0000000111117810 */ /* 0x000fc80007ffe0ff */
[----:B------:R-:W-:Y:S02]  /*0b60*/  SHF.R.S32.HI R23, RZ, 0x1f, R17 ;  /* 0x0000001fff177819 */ /* 0x000fe40000011411 */
.L_x_1994:
        /* <DEDUP_REMOVED lines=124> */
.L_x_1992:
        /* <DEDUP_REMOVED lines=9> */
.L_x_1996:
        /* <DEDUP_REMOVED lines=45> */
.L_x_1995:
[----:B------:R-:W-:-:S13]  /*1690*/  ISETP.GE.U32.AND P0, PT, R26, 0x3, PT ;  /* 0x000000031a00780c */ /* 0x000fda0003f06070 */
[----:B------:R-:W-:Y:S05]  /*16a0*/  @!P0 BRA `(.L_x_1991) ;  /* 0x00000ad000008947 */ /* 0x000fea0003800000 */
[----:B------:R-:W-:-:S04]  /*16b0*/  ISETP.GE.U32.AND P0, PT, R10, c[0x0][0x1d8], PT ;  /* 0x000076000a007a0c */ /* 0x000fc80003f06070 */
[----:B------:R-:W-:Y:S02]  /*16c0*/  ISETP.GE.AND.EX P0, PT, R11, c[0x0][0x1dc], PT, P0 ;  /* 0x000077000b007a0c */ /* 0x000fe40003f06300 */
[----:B------:R-:W-:-:S11]  /*16d0*/  SHF.R.S32.HI R11, RZ, 0x1f, R17 ;  /* 0x0000001fff0b7819 */ /* 0x000fd60000011411 */
.L_x_1997:
        /* <DEDUP_REMOVED lines=170> */
.L_x_1991:
[----:B------:R-:W-:Y:S01]  /*2180*/  ISETP.NE.AND P0, PT, R4, RZ, PT ;  /* 0x000000ff0400720c */ /* 0x000fe20003f05270 */
[----:B------:R-:W-:Y:S01]  /*2190*/  IMAD.WIDE.U32 R6, R0, -0x55555555, RZ ;  /* 0xaaaaaaab00067825 */ /* 0x000fe200078e00ff */
[----:B------:R-:W-:Y:S02]  /*21a0*/  BSSY B0, `(.L_x_1998) ;  /* 0x00000a8000007945 */ /* 0x000fe40003800000 */
[----:B-1----:R-:W-:-:S02]  /*21b0*/  SEL R5, RZ, 0x1, P0 ;  /* 0x00000001ff057807 */ /* 0x002fc40000000000 */
        /* <DEDUP_REMOVED lines=8> */
[----:B-1----:R-:W-:-:S05]  /*2240*/  IMAD R6, R0, 0x54, RZ ;  /* 0x0000005400067824 */ /* 0x002fca00078e02ff */
[----:B------:R-:W1:Y:S04]  /*2250*/  LDS R4, [R6+0x1c] ;  /* 0x00001c0006047984 */ /* 0x000e680000000800 */
[----:B------:R-:W2:Y:S04]  /*2260*/  LDS R14, [R6+0x28] ;  /* 0x00002800060e7984 */ /* 0x000ea80000000800 */
[----:B------:R-:W3:Y:S04]  /*2270*/  LDS R24, [R6+0x34] ;  /* 0x0000340006187984 */ /* 0x000ee80000000800 */
[----:B------:R-:W4:Y:S04]  /*2280*/  LDS R19, [R6+0x40] ;  /* 0x0000400006137984 */ /* 0x000f280000000800 */
[----:B------:R-:W-:Y:S04]  /*2290*/  LDS R5, [R6+0x20] ;  /* 0x0000200006057984 */ /* 0x000fe80000000800 */
[----:B------:R-:W5:Y:S04]  /*22a0*/  LDS R10, [R6+0x14] ;  /* 0x00001400060a7984 */ /* 0x000f680000000800 */
[----:B------:R-:W-:Y:S04]  /*22b0*/  LDS R11, [R6+0x24] ;  /* 0x00002400060b7984 */ /* 0x000fe80000000800 */
[----:B0-----:R-:W0:Y:S04]  /*22c0*/  LDS R12, [R6+0x18] ;  /* 0x00001800060c7984 */ /* 0x001e280000000800 */
        /* <DEDUP_REMOVED lines=15> */
[----:B0-----:R-:W-:Y:S01]  /*23c0*/  @!P0 FADD.FTZ R11, R11, R12 ;  /* 0x0000000c0b0b8221 */ /* 0x001fe20000010000 */
[----:B------:R-:W-:Y:S01]  /*23d0*/  ISETP.NE.AND P0, PT, R23, RZ, PT ;  /* 0x000000ff1700720c */ /* 0x000fe20003f05270 */
[----:B------:R-:W-:Y:S02]  /*23e0*/  @!P1 FADD.FTZ R16, R5, R16 ;  /* 0x0000001005109221 */ /* 0x000fe40000010000 */
[----:B------:R-:W-:Y:S01]  /*23f0*/  @!P1 FADD.FTZ R18, R11, R18 ;  /* 0x000000120b129221 */ /* 0x000fe20000010000 */
[----:B-1----:R-:W-:Y:S01]  /*2400*/  IADD3 R13, R14, R4, R13 ;  /* 0x000000040e0d7210 */ /* 0x002fe20007ffe00d */
        /* <DEDUP_REMOVED lines=10> */
.L_x_2004:
        /* <DEDUP_REMOVED lines=56> */
.L_x_2005:
[----:B------:R-:W4:Y:S01]  /*2830*/  LDS R25, [R6+0x10] ;  /* 0x0000100006197984 */ /* 0x000f220000000800 */
[----:B------:R-:W-:-:S02]  /*2840*/  ISETP.NE.AND P1, PT, R0, RZ, PT ;  /* 0x000000ff0000720c */ /* 0x000fc40003f25270 */
        /* <DEDUP_REMOVED lines=12> */
[----:B--2---:R-:W-:Y:S01]  /*2910*/  @P1 IMAD.IADD R25, R25, 0x1, R7 ;  /* 0x0000000119191824 */ /* 0x004fe200078e0207 */
[----:B------:R-:W-:Y:S02]  /*2920*/  @P1 PLOP3.LUT P0, PT, P2, PT, PT, 0x80, 0x0 ;  /* 0x000000000000181c */ /* 0x000fe4000170f070 */
[----:B------:R-:W2:Y:S04]  /*2930*/  LDS R0, [R6+0x30] ;  /* 0x0000300006007984 */ /* 0x000ea80000000800 */
[----:B------:R-:W2:Y:S01]  /*2940*/  LDS R13, [R6+0x38] ;  /* 0x00003800060d7984 */ /* 0x000ea20000000800 */
[----:B0-----:R-:W-:-:S03]  /*2950*/  ISETP.NE.AND P4, PT, R10, RZ, PT ;  /* 0x000000ff0a00720c */ /* 0x001fc60003f85270 */
[----:B------:R-:W0:Y:S01]  /*2960*/  LDS R11, [R6+0x3c] ;  /* 0x00003c00060b7984 */ /* 0x000e220000000800 */
[----:B------:R-:W-:Y:S01]  /*2970*/  IMAD.IADD R26, R10, 0x1, R25 ;  /* 0x000000010a1a7824 */ /* 0x000fe200078e0219 */
[----:B-----5:R-:W-:Y:S01]  /*2980*/  ISETP.NE.AND P3, PT, R19, RZ, PT ;  /* 0x000000ff1300720c */ /* 0x020fe20003f65270 */
[----:B-1----:R-:W-:Y:S01]  /*2990*/  @!P0 FADD.FTZ R4, R4, R9 ;  /* 0x0000000904048221 */ /* 0x002fe20000010000 */
[----:B------:R-:W1:Y:S01]  /*29a0*/  LDS R7, [R6+0x48] ;  /* 0x0000480006077984 */ /* 0x000e620000000800 */
[----:B---3--:R-:W-:Y:S01]  /*29b0*/  @!P0 FADD.FTZ R5, R5, R24 ;  /* 0x0000001805058221 */ /* 0x008fe20000010000 */
[----:B------:R-:W-:Y:S02]  /*29c0*/  ISETP.NE.AND P2, PT, R18, RZ, PT ;  /* 0x000000ff1200720c */ /* 0x000fe40003f45270 */
[----:B------:R-:W3:Y:S01]  /*29d0*/  LDS R9, [R6+0x44] ;  /* 0x0000440006097984 */ /* 0x000ee20000000800 */
[----:B------:R-:W-:Y:S02]  /*29e0*/  IADD3 R27, R19, R26, RZ ;  /* 0x0000001a131b7210 */ /* 0x000fe40007ffe0ff */
[----:B------:R-:W-:Y:S01]  /*29f0*/  ISETP.NE.AND P0, PT, R16, RZ, PT ;  /* 0x000000ff1000720c */ /* 0x000fe20003f05270 */
[----:B------:R-:W5:Y:S01]  /*2a00*/  LDS R24, [R6+0x50] ;  /* 0x0000500006187984 */ /* 0x000f620000000800 */
[----:B------:R-:W-:-:S03]  /*2a10*/  @!P4 FADD.FTZ R17, R17, R4 ;  /* 0x000000041111c221 */ /* 0x000fc60000010000 */
[----:B------:R-:W5:Y:S01]  /*2a20*/  LDS R23, [R6+0x54] ;  /* 0x0000540006177984 */ /* 0x000f620000000800 */
[----:B------:R-:W-:Y:S02]  /*2a30*/  IMAD.IADD R19, R18, 0x1, R27 ;  /* 0x0000000112137824 */ /* 0x000fe400078e021b */
[----:B------:R-:W-:Y:S01]  /*2a40*/  @!P4 FADD.FTZ R15, R15, R5 ;  /* 0x000000050f0fc221 */ /* 0x000fe20000010000 */
        /* <DEDUP_REMOVED lines=8> */
[----:B------:R-:W-:Y:S01]  /*2ad0*/  @!P2 FADD.FTZ R13, R13, R12 ;  /* 0x0000000c0d0da221 */ /* 0x000fe20000010000 */
[----:B------:R-:W-:Y:S02]  /*2ae0*/  IADD3 R27, R14, R25, RZ ;  /* 0x000000190e1b7210 */ /* 0x000fe40007ffe0ff */
        /* <DEDUP_REMOVED lines=19> */
.L_x_1999:
[----:B-1----:R-:W-:Y:S05]  /*2c20*/  BSYNC B0 ;  /* 0x0000000000007941 */ /* 0x002fea0003800000 */
.L_x_1998:
[----:B----4-:R-:W1:Y:S01]  /*2c30*/  S2R R13, SR_TID.X ;  /* 0x00000000000d7919 */ /* 0x010e620000002100 */
[----:B------:R-:W-:Y:S01]  /*2c40*/  IMAD R0, R3, c[0x0][0x204], RZ ;  /* 0x0000810003007a24 */ /* 0x000fe200078e02ff */
[----:B------:R-:W-:Y:S03]  /*2c50*/  WARPSYNC 0xffffffff ;  /* 0xffffffff00007948 */ /* 0x000fe60003800000 */
[----:B-1----:R-:W-:-:S02]  /*2c60*/  IMAD R0, R13, 0x2, -R0 ;  /* 0x000000020d007824 */ /* 0x002fc400078e0a00 */
[----:B------:R-:W-:Y:S06]  /*2c70*/  BAR.SYNC.DEFER_BLOCKING 0x0 ;  /* 0x0000000000007b1d */ /* 0x000fec0000010000 */
[----:B------:R-:W-:Y:S01]  /*2c80*/  ULDC UR4, c[0x0][0x204] ;  /* 0x0000810000047ab9 */ /* 0x000fe20000000800 */
[----:B------:R-:W1:Y:S01]  /*2c90*/  S2R R6, SR_CTAID.X ;  /* 0x0000000000067919 */ /* 0x000e620000002500 */
[----:B------:R-:W-:Y:S01]  /*2ca0*/  UIADD3 UR4, UR4, -0x2, URZ ;  /* 0xfffffffe04047890 */ /* 0x000fe2000fffe03f */
[----:B------:R-:W-:Y:S05]  /*2cb0*/  BSSY B0, `(.L_x_2002) ;  /* 0x0000019000007945 */ /* 0x000fea0003800000 */
[----:B------:R-:W-:-:S13]  /*2cc0*/  ISETP.NE.AND P2, PT, R0, UR4, PT ;  /* 0x0000000400007c0c */ /* 0x000fda000bf45270 */
[----:B------:R-:W-:Y:S04]  /*2cd0*/  @!P2 LDS R5, [R2+0x18] ;  /* 0x000018000205a984 */ /* 0x000fe80000000800 */
[----:B------:R-:W2:Y:S01]  /*2ce0*/  @!P2 LDS R4, [R2+0x14] ;  /* 0x000014000204a984 */ /* 0x000ea20000000800 */
[C-C-:B-1----:R-:W-:Y:S02]  /*2cf0*/  IMAD R0, R6.reuse, c[0x0][0x200], R13.reuse ;  /* 0x0000800006007a24 */ /* 0x142fe400078e020d */
        /* <DEDUP_REMOVED lines=9> */
[----:B-1----:R-:W1:Y:S01]  /*2d90*/  S2R R5, SR_CTAID.Z ;  /* 0x0000000000057919 */ /* 0x002e620000002700 */
[----:B------:R-:W-:-:S03]  /*2da0*/  HFMA2.MMA R6, -RZ, RZ, 0, 2.384185791015625e-07 ;  /* 0x00000004ff067435 */ /* 0x000fc600000001ff */
[----:B------:R-:W2:Y:S01]  /*2db0*/  LDS.64 R2, [R13.X8+0xaa0] ;  /* 0x000aa0000d027984 */ /* 0x000ea20000008a00 */
[----:B-1----:R-:W-:-:S05]  /*2dc0*/  IMAD.SHL.U32 R5, R5, 0x2, RZ ;  /* 0x0000000205057824 */ /* 0x002fca00078e00ff */
[C---:B------:R-:W-:Y:S01]  /*2dd0*/  IADD3 R7, R5.reuse, 0x1, RZ ;  /* 0x0000000105077810 */ /* 0x040fe20007ffe0ff */
[----:B------:R-:W-:-:S04]  /*2de0*/  IMAD R5, R5, c[0x0][0x1f0], R0 ;  /* 0x00007c0005057a24 */ /* 0x000fc800078e0200 */
[----:B------:R-:W-:Y:S02]  /*2df0*/  IMAD R7, R7, c[0x0][0x1f0], R0 ;  /* 0x00007c0007077a24 */ /* 0x000fe400078e0200 */
[----:B------:R-:W-:-:S04]  /*2e00*/  IMAD.WIDE R4, R5, R6, c[0x0][0x1b8] ;  /* 0x00006e0005047625 */ /* 0x000fc800078e0206 */
[----:B------:R-:W-:Y:S01]  /*2e10*/  IMAD.WIDE R6, R7, R6, c[0x0][0x1b8] ;  /* 0x00006e0007067625 */ /* 0x000fe200078e0206 */
[----:B--2---:R1:W-:Y:S04]  /*2e20*/  RED.E.ADD.F32.FTZ.RN.STRONG.GPU [R4.64], R2 ;  /* 0x000000020400798e */ /* 0x0043e8000c10e788 */
[----:B------:R1:W-:Y:S02]  /*2e30*/  RED.E.ADD.F32.FTZ.RN.STRONG.GPU [R6.64], R3 ;  /* 0x000000030600798e */ /* 0x0003e4000c10e788 */
.L_x_2003:
[----:B------:R-:W-:Y:S05]  /*2e40*/  BSYNC B0 ;  /* 0x0000000000007941 */ /* 0x000fea0003800000 */
.L_x_2002:
[----:B------:R-:W-:Y:S05]  /*2e50*/  @P1 EXIT ;  /* 0x000000000000194d */ /* 0x000fea0003800000 */
[----:B------:R-:W-:Y:S01]  /*2e60*/  IMAD.MOV.U32 R0, RZ, RZ, c[0x0][0x1c0] ;  /* 0x00007000ff007624 */ /* 0x000fe200078e00ff */
[----:B-1----:R-:W-:Y:S01]  /*2e70*/  HFMA2.MMA R3, -RZ, RZ, 0, 2.384185791015625e-07 ;  /* 0x00000004ff037435 */ /* 0x002fe200000001ff */
[----:B------:R-:W-:Y:S02]  /*2e80*/  ULDC.64 UR4, c[0x0][0x1d8] ;  /* 0x0000760000047ab9 */ /* 0x000fe40000000a00 */
[----:B------:R-:W-:Y:S01]  /*2e90*/  IMAD R0, R0, c[0x0][0x1f0], RZ ;  /* 0x00007c0000007a24 */ /* 0x000fe200078e02ff */
[----:B------:R-:W-:-:S02]  /*2ea0*/  USHF.L.U32 UR7, UR4, 0x2, URZ ;  /* 0x0000000204077899 */ /* 0x000fc4000800063f */
[----:B------:R-:W-:Y:S01]  /*2eb0*/  UMOV UR6, 0x2 ;  /* 0x0000000200067882 */ /* 0x000fe20000000000 */
[----:B------:R-:W-:Y:S01]  /*2ec0*/  IMAD.SHL.U32 R0, R0, 0x2, RZ ;  /* 0x0000000200007824 */ /* 0x000fe200078e00ff */
[----:B------:R-:W-:-:S04]  /*2ed0*/  USHF.L.U64.HI UR4, UR4, UR6, UR5 ;  /* 0x0000000604047299 */ /* 0x000fc80008010205 */
        /* <DEDUP_REMOVED lines=14> */
.L_x_2000:
[----:B------:R-:W-:Y:S01]  /*2fc0*/  IMAD.MOV.U32 R15, RZ, RZ, R10 ;  /* 0x000000ffff0f7224 */ /* 0x000fe200078e000a */
[----:B------:R-:W-:Y:S01]  /*2fd0*/  MOV R13, RZ ;  /* 0x000000ff000d7202 */ /* 0x000fe20000000f00 */
[----:B------:R-:W-:Y:S01]  /*2fe0*/  IMAD.MOV.U32 R14, RZ, RZ, 0x1 ;  /* 0x00000001ff0e7424 */ /* 0x000fe200078e00ff */
[----:B------:R-:W-:Y:S01]  /*2ff0*/  MOV R4, 0x3020 ;  /* 0x0000302000047802 */ /* 0x000fe20000000f00 */
[----:B------:R-:W-:-:S02]  /*3000*/  IMAD.MOV.U32 R12, RZ, RZ, -0x1 ;  /* 0xffffffffff0c7424 */ /* 0x000fc400078e00ff */
[----:B------:R-:W-:Y:S05]  /*3010*/  CALL.REL.NOINC `($__internal_44_$__cuda_sm70_shflsync_up) ;  /* 0x000009b000007944 */ /* 0x000fea0003c00000 */
[----:B-1----:R-:W-:Y:S01]  /*3020*/  IMAD.MOV.U32 R11, RZ, RZ, R12 ;  /* 0x000000ffff0b7224 */ /* 0x002fe200078e000c */
[----:B0-----:R-:W-:Y:S05]  /*3030*/  BRA `(.L_x_2004) ;  /* 0xfffff47000007947 */ /* 0x001fea000383ffff */
.L_x_2001:
[----:B------:R-:W-:Y:S01]  /*3040*/  MOV R15, R9 ;  /* 0x00000009000f7202 */ /* 0x000fe20000000f00 */
[----:B------:R-:W-:Y:S01]  /*3050*/  IMAD.MOV.U32 R14, RZ, RZ, 0x1 ;  /* 0x00000001ff0e7424 */ /* 0x000fe200078e00ff */
[----:B------:R-:W-:Y:S01]  /*3060*/  MOV R12, 0xffffffff ;  /* 0xffffffff000c7802 */ /* 0x000fe20000000f00 */
[----:B------:R-:W-:Y:S01]  /*3070*/  IMAD.MOV.U32 R13, RZ, RZ, RZ ;  /* 0x000000ffff0d7224 */ /* 0x000fe200078e00ff */
[----:B------:R-:W-:-:S02]  /*3080*/  MOV R4, 0x30a0 ;  /* 0x000030a000047802 */ /* 0x000fc40000000f00 */
[----:B012---:R-:W-:Y:S05]  /*3090*/  CALL.REL.NOINC `($__internal_44_$__cuda_sm70_shflsync_up) ;  /* 0x0000093000007944 */ /* 0x007fea0003c00000 */
[----:B0-----:R-:W-:Y:S01]  /*30a0*/  HFMA2.MMA R14, -RZ, RZ, 0, 5.9604644775390625e-08 ;  /* 0x00000001ff0e7435 */ /* 0x001fe200000001ff */
[----:B-1----:R-:W-:Y:S01]  /*30b0*/  IMAD.MOV.U32 R16, RZ, RZ, R12 ;  /* 0x000000ffff107224 */ /* 0x002fe200078e000c */
[----:B------:R-:W-:Y:S01]  /*30c0*/  MOV R4, 0x3110 ;  /* 0x0000311000047802 */ /* 0x000fe20000000f00 */
[----:B------:R-:W-:-:S02]  /*30d0*/  IMAD.MOV.U32 R15, RZ, RZ, R7 ;  /* 0x000000ffff0f7224 */ /* 0x000fc400078e0007 */
[----:B------:R-:W-:Y:S02]  /*30e0*/  IMAD.MOV.U32 R13, RZ, RZ, RZ ;  /* 0x000000ffff0d7224 */ /* 0x000fe400078e00ff */
[----:B------:R-:W-:Y:S02]  /*30f0*/  IMAD.MOV.U32 R12, RZ, RZ, -0x1 ;  /* 0xffffffffff0c7424 */ /* 0x000fe400078e00ff */
[----:B------:R-:W-:Y:S05]  /*3100*/  CALL.REL.NOINC `($__internal_44_$__cuda_sm70_shflsync_up) ;  /* 0x000008c000007944 */ /* 0x000fea0003c00000 */
[----:B------:R-:W-:Y:S01]  /*3110*/  FADD.FTZ R4, R9, R16 ;  /* 0x0000001009047221 */ /* 0x000fe20000010000 */
[C---:B------:R-:W-:Y:S01]  /*3120*/  ISETP.NE.AND P0, PT, R10.reuse, RZ, PT ;  /* 0x000000ff0a00720c */ /* 0x040fe20003f05270 */
[----:B-1----:R-:W-:Y:S01]  /*3130*/  FADD.FTZ R12, R7, R12 ;  /* 0x0000000c070c7221 */ /* 0x002fe20000010000 */
[----:B------:R-:W-:Y:S01]  /*3140*/  IADD3 R11, R10, R11, RZ ;  /* 0x0000000b0a0b7210 */ /* 0x000fe20007ffe0ff */
[----:B0-----:R-:W-:Y:S01]  /*3150*/  IMAD.MOV.U32 R14, RZ, RZ, 0x2 ;  /* 0x00000002ff0e7424 */ /* 0x001fe200078e00ff */
[----:B------:R-:W-:Y:S01]  /*3160*/  ISETP.GE.AND P1, PT, R17, 0x1, PT ;  /* 0x000000011100780c */ /* 0x000fe20003f26270 */
[----:B------:R-:W-:Y:S01]  /*3170*/  IMAD.MOV.U32 R13, RZ, RZ, RZ ;  /* 0x000000ffff0d7224 */ /* 0x000fe200078e00ff */
[----:B------:R-:W-:Y:S02]  /*3180*/  FSEL R4, R4, R9, !P0 ;  /* 0x0000000904047208 */ /* 0x000fe40004000000 */
[----:B------:R-:W-:-:S02]  /*3190*/  FSEL R12, R12, R7, !P0 ;  /* 0x000000070c0c7208 */ /* 0x000fc40004000000 */
[----:B------:R-:W-:Y:S02]  /*31a0*/  SEL R16, R10, R11, !P1 ;  /* 0x0000000b0a107207 */ /* 0x000fe40004800000 */
[----:B------:R-:W-:Y:S02]  /*31b0*/  FSEL R10, R9, R4, !P1 ;  /* 0x00000004090a7208 */ /* 0x000fe40004800000 */
[----:B------:R-:W-:Y:S01]  /*31c0*/  FSEL R11, R7, R12, !P1 ;  /* 0x0000000c070b7208 */ /* 0x000fe20004800000 */
[----:B------:R-:W-:Y:S01]  /*31d0*/  IMAD.MOV.U32 R15, RZ, RZ, R16 ;  /* 0x000000ffff0f7224 */ /* 0x000fe200078e0010 */
[----:B------:R-:W-:Y:S02]  /*31e0*/  MOV R12, 0xffffffff ;  /* 0xffffffff000c7802 */ /* 0x000fe40000000f00 */
[----:B------:R-:W-:Y:S02]  /*31f0*/  MOV R4, 0x3210 ;  /* 0x0000321000047802 */ /* 0x000fe40000000f00 */
[----:B------:R-:W-:Y:S05]  /*3200*/  CALL.REL.NOINC `($__internal_44_$__cuda_sm70_shflsync_up) ;  /* 0x000007c000007944 */ /* 0x000fea0003c00000 */
[----:B-1----:R-:W-:Y:S01]  /*3210*/  IMAD.MOV.U32 R7, RZ, RZ, R12 ;  /* 0x000000ffff077224 */ /* 0x002fe200078e000c */
[----:B0-----:R-:W-:Y:S01]  /*3220*/  MOV R15, R10 ;  /* 0x0000000a000f7202 */ /* 0x001fe20000000f00 */
[----:B------:R-:W-:Y:S01]  /*3230*/  IMAD.MOV.U32 R14, RZ, RZ, 0x2 ;  /* 0x00000002ff0e7424 */ /* 0x000fe200078e00ff */
[----:B------:R-:W-:Y:S01]  /*3240*/  MOV R12, 0xffffffff ;  /* 0xffffffff000c7802 */ /* 0x000fe20000000f00 */
[----:B------:R-:W-:Y:S01]  /*3250*/  IMAD.MOV.U32 R13, RZ, RZ, RZ ;  /* 0x000000ffff0d7224 */ /* 0x000fe200078e00ff */
[----:B------:R-:W-:-:S02]  /*3260*/  MOV R4, 0x3280 ;  /* 0x0000328000047802 */ /* 0x000fc40000000f00 */
[----:B------:R-:W-:Y:S05]  /*3270*/  CALL.REL.NOINC `($__internal_44_$__cuda_sm70_shflsync_up) ;  /* 0x0000075000007944 */ /* 0x000fea0003c00000 */
[----:B0-----:R-:W-:Y:S01]  /*3280*/  HFMA2.MMA R14, -RZ, RZ, 0, 1.1920928955078125e-07 ;  /* 0x00000002ff0e7435 */ /* 0x001fe200000001ff */
[----:B-1----:R-:W-:Y:S01]  /*3290*/  IMAD.MOV.U32 R9, RZ, RZ, R12 ;  /* 0x000000ffff097224 */ /* 0x002fe200078e000c */
[----:B------:R-:W-:Y:S01]  /*32a0*/  MOV R4, 0x32f0 ;  /* 0x000032f000047802 */ /* 0x000fe20000000f00 */
[----:B------:R-:W-:-:S02]  /*32b0*/  IMAD.MOV.U32 R15, RZ, RZ, R11 ;  /* 0x000000ffff0f7224 */ /* 0x000fc400078e000b */
[----:B------:R-:W-:Y:S02]  /*32c0*/  IMAD.MOV.U32 R13, RZ, RZ, RZ ;  /* 0x000000ffff0d7224 */ /* 0x000fe400078e00ff */
[----:B------:R-:W-:Y:S02]  /*32d0*/  IMAD.MOV.U32 R12, RZ, RZ, -0x1 ;  /* 0xffffffffff0c7424 */ /* 0x000fe400078e00ff */
[----:B------:R-:W-:Y:S05]  /*32e0*/  CALL.REL.NOINC `($__internal_44_$__cuda_sm70_shflsync_up) ;  /* 0x000006e000007944 */ /* 0x000fea0003c00000 */
[----:B------:R-:W-:Y:S01]  /*32f0*/  ISETP.GE.AND P1, PT, R17, 0x2, PT ;  /* 0x000000021100780c */ /* 0x000fe20003f26270 */
[----:B-1----:R-:W-:Y:S01]  /*3300*/  FADD.FTZ R4, R11, R12 ;  /* 0x0000000c0b047221 */ /* 0x002fe20000010000 */
[----:B------:R-:W-:Y:S01]  /*3310*/  ISETP.NE.AND P0, PT, R16, RZ, PT ;  /* 0x000000ff1000720c */ /* 0x000fe20003f05270 */
[----:B------:R-:W-:Y:S01]  /*3320*/  FADD.FTZ R5, R9, R10 ;  /* 0x0000000a09057221 */ /* 0x000fe20000010000 */
        /* <DEDUP_REMOVED lines=16> */
[----:B0-----:R-:W-:Y:S01]  /*3430*/  HFMA2.MMA R14, -RZ, RZ, 0, 2.384185791015625e-07 ;  /* 0x00000004ff0e7435 */ /* 0x001fe200000001ff */
        /* <DEDUP_REMOVED lines=26> */
[----:B0-----:R-:W-:Y:S01]  /*35e0*/  HFMA2.MMA R14, -RZ, RZ, 0, 4.76837158203125e-07 ;  /* 0x00000008ff0e7435 */ /* 0x001fe200000001ff */
[----:B-1----:R-:W-:Y:S01]  /*35f0*/  IMAD.MOV.U32 R9, RZ, RZ, R12 ;  /* 0x000000ffff097224 */ /* 0x002fe200078e000c */
[----:B------:R-:W-:Y:S01]  /*3600*/  MOV R12, 0xffffffff ;  /* 0xffffffff000c7802 */ /* 0x000fe20000000f00 */
[----:B------:R-:W-:Y:S01]  /*3610*/  IMAD.MOV.U32 R15, RZ, RZ, R11 ;  /* 0x000000ffff0f7224 */ /* 0x000fe200078e000b */
[----:B------:R-:W-:Y:S01]  /*3620*/  MOV R4, 0x3650 ;  /* 0x0000365000047802 */ /* 0x000fe20000000f00 */
[----:B------:R-:W-:-:S02]  /*3630*/  IMAD.MOV.U32 R13, RZ, RZ, RZ ;  /* 0x000000ffff0d7224 */ /* 0x000fc400078e00ff */
[----:B------:R-:W-:Y:S05]  /*3640*/  CALL.REL.NOINC `($__internal_44_$__cuda_sm70_shflsync_up) ;  /* 0x0000038000007944 */ /* 0x000fea0003c00000 */
        /* <DEDUP_REMOVED lines=12> */
[----:B------:R-:W-:Y:S05]  /*3710*/  CALL.REL.NOINC `($__internal_44_$__cuda_sm70_shflsync_up) ;  /* 0x000002b000007944 */ /* 0x000fea0003c00000 */
[----:B0-----:R-:W-:Y:S01]  /*3720*/  HFMA2.MMA R14, -RZ, RZ, 0, 9.5367431640625e-07 ;  /* 0x00000010ff0e7435 */ /* 0x001fe200000001ff */
[----:B-1----:R-:W-:Y:S01]  /*3730*/  MOV R7, R12 ;  /* 0x0000000c00077202 */ /* 0x002fe20000000f00 */
[----:B------:R-:W-:Y:S01]  /*3740*/  IMAD.MOV.U32 R15, RZ, RZ, R10 ;  /* 0x000000ffff0f7224 */ /* 0x000fe200078e000a */
[----:B------:R-:W-:Y:S01]  /*3750*/  MOV R12, 0xffffffff ;  /* 0xffffffff000c7802 */ /* 0x000fe20000000f00 */
[----:B------:R-:W-:Y:S01]  /*3760*/  IMAD.MOV.U32 R13, RZ, RZ, RZ ;  /* 0x000000ffff0d7224 */ /* 0x000fe200078e00ff */
[----:B------:R-:W-:-:S02]  /*3770*/  MOV R4, 0x3790 ;  /* 0x0000379000047802 */ /* 0x000fc40000000f00 */
[----:B------:R-:W-:Y:S05]  /*3780*/  CALL.REL.NOINC `($__internal_44_$__cuda_sm70_shflsync_up) ;  /* 0x0000024000007944 */ /* 0x000fea0003c00000 */
[----:B0-----:R-:W-:Y:S01]  /*3790*/  HFMA2.MMA R13, -RZ, RZ, 0, 0 ;  /* 0x00000000ff0d7435 */ /* 0x001fe200000001ff */
[----:B-1----:R-:W-:Y:S01]  /*37a0*/  IMAD.MOV.U32 R9, RZ, RZ, R12 ;  /* 0x000000ffff097224 */ /* 0x002fe200078e000c */
[----:B------:R-:W-:Y:S01]  /*37b0*/  MOV R15, R11 ;  /* 0x0000000b000f7202 */ /* 0x000fe20000000f00 */
[----:B------:R-:W-:Y:S01]  /*37c0*/  IMAD.MOV.U32 R14, RZ, RZ, 0x10 ;  /* 0x00000010ff0e7424 */ /* 0x000fe200078e00ff */
[----:B------:R-:W-:Y:S01]  /*37d0*/  MOV R4, 0x3800 ;  /* 0x0000380000047802 */ /* 0x000fe20000000f00 */
[----:B------:R-:W-:-:S02]  /*37e0*/  IMAD.MOV.U32 R12, RZ, RZ, -0x1 ;  /* 0xffffffffff0c7424 */ /* 0x000fc400078e00ff */
[----:B------:R-:W-:Y:S05]  /*37f0*/  CALL.REL.NOINC `($__internal_44_$__cuda_sm70_shflsync_up) ;  /* 0x000001d000007944 */ /* 0x000fea0003c00000 */
        /* <DEDUP_REMOVED lines=20> */
[----:B0-----:R-:W-:Y:S01]  /*3940*/  HFMA2.MMA R14, -RZ, RZ, 0, 5.9604644775390625e-08 ;  /* 0x00000001ff0e7435 */ /* 0x001fe200000001ff */
[----:B-1----:R-:W-:Y:S01]  /*3950*/  MOV R9, R12 ;  /* 0x0000000c00097202 */ /* 0x002fe20000000f00 */
[----:B------:R-:W-:Y:S01]  /*3960*/  IMAD.MOV.U32 R15, RZ, RZ, R11 ;  /* 0x000000ffff0f7224 */ /* 0x000fe200078e000b */
[----:B------:R-:W-:Y:S01]  /*3970*/  MOV R12, 0xffffffff ;  /* 0xffffffff000c7802 */ /* 0x000fe20000000f00 */
[----:B------:R-:W-:Y:S01]  /*3980*/  IMAD.MOV.U32 R13, RZ, RZ, RZ ;  /* 0x000000ffff0d7224 */ /* 0x000fe200078e00ff */
[----:B------:R-:W-:-:S02]  /*3990*/  MOV R4, 0x39b0 ;  /* 0x000039b000047802 */ /* 0x000fc40000000f00 */
[----:B------:R-:W-:Y:S05]  /*39a0*/  CALL.REL.NOINC `($__internal_44_$__cuda_sm70_shflsync_up) ;  /* 0x0000002000007944 */ /* 0x000fea0003c00000 */
[----:B-1----:R-:W-:Y:S01]  /*39b0*/  IMAD.MOV.U32 R24, RZ, RZ, R12 ;  /* 0x000000ffff187224 */ /* 0x002fe200078e000c */
[----:B0-----:R-:W-:Y:S05]  /*39c0*/  BRA `(.L_x_2005) ;  /* 0xffffee6000007947 */ /* 0x001fea000383ffff */
        .weak           $__internal_44_$__cuda_sm70_shflsync_up
        .type           $__internal_44_$__cuda_sm70_shflsync_up,@function
        .size           $__internal_44_$__cuda_sm70_shflsync_up,(.L_x_3127 - $__internal_44_$__cuda_sm70_shflsync_up)
$__internal_44_$__cuda_sm70_shflsync_up:
[----:B------:R-:W-:Y:S01]  /*39d0*/  HFMA2.MMA R5, -RZ, RZ, 0, 0 ;  /* 0x00000000ff057435 */ /* 0x000fe200000001ff */
[----:B------:R-:W-:Y:S04]  /*39e0*/  WARPSYNC R12 ;  /* 0x0000000c00007348 */ /* 0x000fe80003800000 */
[----:B------:R0:W1:Y:S01]  /*39f0*/  SHFL.UP PT, R12, R15, R14, R13 ;  /* 0x0400000e0f0c7389 */ /* 0x00006200000e000d */
[----:B------:R-:W-:Y:S05]  /*3a00*/  RET.REL.NODEC R4 `(_Z30group_norm_nhwc_bwd_sum_kernelI11Bf16IOBf16WLi192EEv26Group_norm_nhwc_bwd_params) ;  /* 0xffffc5f004007950 */ /* 0x000fea0003c3ffff */
.L_x_2006:
        /* <DEDUP_REMOVED lines=15> */
.L_x_3127:


//--------------------- .text._Z30group_norm_nhwc_bwd_sum_kernelI11Bf16IOBf16WLi448EEv26Group_norm_nhwc_bwd_params --------------------------
	.section	.text._Z30group_norm_nhwc_bwd_sum_kernelI11Bf16IOBf16WLi448EEv26Group_norm_nhwc_bwd_params,"ax",@progbits
	.sectioninfo	@"SHI_REGISTERS=32"
	.align	128
        .global         _Z30group_norm_nhwc_bwd_sum_kernelI11Bf16IOBf16WLi448EEv26Group_norm_nhwc_bwd_params
        .type           _Z30group_norm_nhwc_bwd_sum_kernelI11Bf16IOBf16WLi448EEv26Group_norm_nhwc_bwd_params,@function
        .size           _Z30group_norm_nhwc_bwd_sum_kernelI11Bf16IOBf16WLi448EEv26Group_norm_nhwc_bwd_params,(.L_x_3128 - _Z30group_norm_nhwc_bwd_sum_kernelI11Bf16IOBf16WLi448EEv26Group_norm_nhwc_bwd_params)
        .other          _Z30group_norm_nhwc_bwd_sum_kernelI11Bf16IOBf16WLi448EEv26Group_norm_nhwc_bwd_params,@"STO_CUDA_ENTRY STV_DEFAULT"
_Z30group_norm_nhwc_bwd_sum_kernelI11Bf16IOBf16WLi448EEv26Group_norm_nhwc_bwd_params:
.text._Z30group_norm_nhwc_bwd_sum_kernelI11Bf16IOBf16WLi448EEv26Group_norm_nhwc_bwd_params:
        /* <DEDUP_REMOVED lines=97> */
.L_x_2008:
[----:B------:R-:W-:Y:S05]  /*0610*/  BSYNC B0 ;  /* 0x0000000000007941 */ /* 0x000fea0003800000 */
.L_x_2007:
        /* <DEDUP_REMOVED lines=82> */
.L_x_2011:
[----:B------:R-:W-:Y:S05]  /*0b40*/  @!P2 BRA `(.L_x_2009) ;  /* 0x000016300000a947 */ /* 0x000fea0003800000 */
[----:B------:R-:W-:-:S04]  /*0b50*/  IADD3 R17, R17, 0x1, RZ ;  /* 0x0000000111117810 */ /* 0x000fc80007ffe0ff */
[----:B------:R-:W-:Y:S02]  /*0b60*/  SHF.R.S32.HI R23, RZ, 0x1f, R17 ;  /* 0x0000001fff177819 */ /* 0x000fe40000011411 */
.L_x_2012:
        /* <DEDUP_REMOVED lines=124> */
.L_x_2010:
        /* <DEDUP_REMOVED lines=9> */
.L_x_2014:
        /* <DEDUP_REMOVED lines=45> */
.L_x_2013:
[----:B------:R-:W-:-:S13]  /*1690*/  ISETP.GE.U32.AND P0, PT, R26, 0x3, PT ;  /* 0x000000031a00780c */ /* 0x000fda0003f06070 */
[----:B------:R-:W-:Y:S05]  /*16a0*/  @!P0 BRA `(.L_x_2009) ;  /* 0x00000ad000008947 */ /* 0x000fea0003800000 */
[----:B------:R-:W-:-:S04]  /*16b0*/  ISETP.GE.U32.AND P0, PT, R10, c[0x0][0x1d8], PT ;  /* 0x000076000a007a0c */ /* 0x000fc80003f06070 */
[----:B------:R-:W-:Y:S02]  /*16c0*/  ISETP.GE.AND.EX P0, PT, R11, c[0x0][0x1dc], PT, P0 ;  /* 0x000077000b007a0c */ /* 0x000fe40003f06300 */
[----:B------:R-:W-:-:S11]  /*16d0*/  SHF.R.S32.HI R11, RZ, 0x1f, R17 ;  /* 0x0000001fff0b7819 */ /* 0x000fd60000011411 */
.L_x_2015:
        /* <DEDUP_REMOVED lines=170> */
.L_x_2009:
[----:B------:R-:W-:Y:S01]  /*2180*/  SHF.R.U32.HI R6, RZ, 0x1, R0 ;  /* 0x00000001ff067819 */ /* 0x000fe20000011600 */
[----:B------:R-:W-:Y:S01]  /*2190*/  BSSY B0, `(.L_x_2016) ;  /* 0x000012e000007945 */ /* 0x000fe20003800000 */
[----:B------:R-:W-:-:S03]  /*21a0*/  ISETP.NE.AND P0, PT, R4, RZ, PT ;  /* 0x000000ff0400720c */ /* 0x000fc60003f05270 */
[----:B------:R-:W-:Y:S01]  /*21b0*/  IMAD.WIDE.U32 R6, R6, -0x6db6db6d, RZ ;  /* 0x9249249306067825 */ /* 0x000fe200078e00ff */
[----:B-1----:R-:W-:Y:S02]  /*21c0*/  SEL R5, RZ, 0x1, P0 ;  /* 0x00000001ff057807 */ /* 0x002fe40000000000 */
        /* <DEDUP_REMOVED lines=12> */
[----:B------:R-:W-:Y:S04]  /*2290*/  LDS R7, [R4+0x20] ;  /* 0x0000200004077984 */ /* 0x000fe80000000800 */
[----:B0-----:R-:W0:Y:S04]  /*22a0*/  LDS R12, [R4+0x14] ;  /* 0x00001400040c7984 */ /* 0x001e280000000800 */
[----:B------:R-:W-:Y:S04]  /*22b0*/  LDS R28, [R4+0x24] ;  /* 0x00002400041c7984 */ /* 0x000fe80000000800 */
[----:B------:R-:W4:Y:S04]  /*22c0*/  LDS R9, [R4+0x18] ;  /* 0x0000180004097984 */ /* 0x000f280000000800 */
[----:B------:R-:W5:Y:S04]  /*22d0*/  LDS R10, [R4+0x2c] ;  /* 0x00002c00040a7984 */ /* 0x000f680000000800 */
[----:B------:R-:W5:Y:S04]  /*22e0*/  LDS R5, [R4+0x34] ;  /* 0x0000340004057984 */ /* 0x000f680000000800 */
[----:B------:R-:W5:Y:S04]  /*22f0*/  LDS R6, [R4+0x40] ;  /* 0x0000400004067984 */ /* 0x000f680000000800 */
[----:B------:R-:W-:Y:S01]  /*2300*/  LDS R23, [R4+0x38] ;  /* 0x0000380004177984 */ /* 0x000fe20000000800 */
[----:B-1----:R-:W-:-:S03]  /*2310*/  ISETP.NE.AND P0, PT, R25, RZ, PT ;  /* 0x000000ff1900720c */ /* 0x002fc60003f05270 */
[----:B------:R-:W1:Y:S01]  /*2320*/  LDS R13, [R4+0x30] ;  /* 0x00003000040d7984 */ /* 0x000e620000000800 */
[----:B--2---:R-:W-:-:S03]  /*2330*/  ISETP.NE.AND P1, PT, R11, RZ, PT ;  /* 0x000000ff0b00720c */ /* 0x004fc60003f25270 */
[----:B------:R-:W2:Y:S01]  /*2340*/  LDS R18, [R4+0x4c] ;  /* 0x00004c0004127984 */ /* 0x000ea20000000800 */
[----:B---3--:R-:W-:-:S03]  /*2350*/  IADD3 R25, R11, R25, R14 ;  /* 0x000000190b197210 */ /* 0x008fc60007ffe00e */
[----:B------:R-:W3:Y:S04]  /*2360*/  LDS R26, [R4+0x3c] ;  /* 0x00003c00041a7984 */ /* 0x000ee80000000800 */
[----:B------:R-:W3:Y:S01]  /*2370*/  LDS R17, [R4+0x58] ;  /* 0x0000580004117984 */ /* 0x000ee20000000800 */
[----:B0-----:R-:W-:-:S03]  /*2380*/  @!P0 FADD.FTZ R7, R7, R12 ;  /* 0x0000000c07078221 */ /* 0x001fc60000010000 */
[----:B------:R-:W0:Y:S04]  /*2390*/  LDS R24, [R4+0x44] ;  /* 0x0000440004187984 */ /* 0x000e280000000800 */
[----:B------:R-:W0:Y:S01]  /*23a0*/  LDS R15, [R4+0x48] ;  /* 0x00004800040f7984 */ /* 0x000e220000000800 */
[----:B----4-:R-:W-:-:S03]  /*23b0*/  @!P0 FADD.FTZ R28, R28, R9 ;  /* 0x000000091c1c8221 */ /* 0x010fc60000010000 */
[----:B------:R-:W4:Y:S01]  /*23c0*/  LDS R14, [R4+0x64] ;  /* 0x00006400040e7984 */ /* 0x000f220000000800 */
[----:B-----5:R-:W-:-:S03]  /*23d0*/  @!P1 FADD.FTZ R10, R7, R10 ;  /* 0x0000000a070a9221 */ /* 0x020fc60000010000 */
[----:B------:R-:W5:Y:S01]  /*23e0*/  LDS R19, [R4+0x50] ;  /* 0x0000500004137984 */ /* 0x000f620000000800 */
[----:B------:R-:W-:-:S03]  /*23f0*/  ISETP.NE.AND P2, PT, R5, RZ, PT ;  /* 0x000000ff0500720c */ /* 0x000fc60003f45270 */
[----:B------:R-:W5:Y:S01]  /*2400*/  LDS R16, [R4+0x54] ;  /* 0x0000540004107984 */ /* 0x000f620000000800 */
[C---:B------:R-:W-:Y:S02]  /*2410*/  ISETP.NE.AND P0, PT, R6.reuse, RZ, PT ;  /* 0x000000ff0600720c */ /* 0x040fe40003f05270 */
[----:B------:R-:W-:Y:S01]  /*2420*/  IADD3 R25, R6, R25, R5 ;  /* 0x0000001906197210 */ /* 0x000fe20007ffe005 */
[----:B------:R-:W5:Y:S04]  /*2430*/  LDS R12, [R4+0x5c] ;  /* 0x00005c00040c7984 */ /* 0x000f680000000800 */
[----:B------:R-:W5:Y:S01]  /*2440*/  LDS R9, [R4+0x60] ;  /* 0x0000600004097984 */ /* 0x000f620000000800 */
[----:B-1----:R-:W-:Y:S02]  /*2450*/  @!P1 FADD.FTZ R13, R28, R13 ;  /* 0x0000000d1c0d9221 */ /* 0x002fe40000010000 */
[----:B------:R-:W-:Y:S01]  /*2460*/  @!P2 FADD.FTZ R23, R10, R23 ;  /* 0x000000170a17a221 */ /* 0x000fe20000010000 */
[----:B------:R-:W1:Y:S01]  /*2470*/  LDS R7, [R4+0x68] ;  /* 0x0000680004077984 */ /* 0x000e620000000800 */
[----:B--2---:R-:W-:-:S03]  /*2480*/  ISETP.NE.AND P1, PT, R18, RZ, PT ;  /* 0x000000ff1200720c */ /* 0x004fc60003f25270 */
[----:B------:R-:W2:Y:S01]  /*2490*/  LDS R11, [R4+0x70] ;  /* 0x00007000040b7984 */ /* 0x000ea20000000800 */
[----:B---3--:R-:W-:-:S03]  /*24a0*/  @!P2 FADD.FTZ R26, R13, R26 ;  /* 0x0000001a0d1aa221 */ /* 0x008fc60000010000 */
[----:B------:R-:W3:Y:S01]  /*24b0*/  LDS R10, [R4+0x6c] ;  /* 0x00006c00040a7984 */ /* 0x000ee20000000800 */
[C---:B------:R-:W-:Y:S02]  /*24c0*/  ISETP.NE.AND P2, PT, R17.reuse, RZ, PT ;  /* 0x000000ff1100720c */ /* 0x040fe40003f45270 */
[----:B------:R-:W-:Y:S01]  /*24d0*/  IADD3 R25, R17, R25, R18 ;  /* 0x0000001911197210 */ /* 0x000fe20007ffe012 */
[----:B------:R-:W3:Y:S01]  /*24e0*/  LDS R6, [R4+0x74] ;  /* 0x0000740004067984 */ /* 0x000ee20000000800 */
[----:B0-----:R-:W-:Y:S02]  /*24f0*/  @!P0 FADD.FTZ R24, R23, R24 ;  /* 0x0000001817188221 */ /* 0x001fe40000010000 */
[----:B------:R-:W-:Y:S01]  /*2500*/  @!P0 FADD.FTZ R15, R26, R15 ;  /* 0x0000000f1a0f8221 */ /* 0x000fe20000010000 */
[----:B------:R-:W0:Y:S01]  /*2510*/  LDS R13, [R4+0x7c] ;  /* 0x00007c00040d7984 */ /* 0x000e220000000800 */
[----:B----4-:R-:W-:-:S03]  /*2520*/  ISETP.NE.AND P0, PT, R14, RZ, PT ;  /* 0x000000ff0e00720c */ /* 0x010fc60003f05270 */
[----:B------:R-:W4:Y:S01]  /*2530*/  LDS R5, [R4+0x78] ;  /* 0x0000780004057984 */ /* 0x000f220000000800 */
[----:B-----5:R-:W-:-:S03]  /*2540*/  @!P1 FADD.FTZ R19, R24, R19 ;  /* 0x0000001318139221 */ /* 0x020fc60000010000 */
[----:B------:R-:W-:Y:S01]  /*2550*/  LDS R17, [R4+0x80] ;  /* 0x0000800004117984 */ /* 0x000fe20000000800 */
[----:B------:R-:W-:-:S03]  /*2560*/  @!P1 FADD.FTZ R16, R15, R16 ;  /* 0x000000100f109221 */ /* 0x000fc60000010000 */
[----:B------:R-:W5:Y:S01]  /*2570*/  LDS R24, [R4+0x88] ;  /* 0x0000880004187984 */ /* 0x000f620000000800 */
[----:B------:R-:W-:-:S03]  /*2580*/  @!P2 FADD.FTZ R12, R19, R12 ;  /* 0x0000000c130ca221 */ /* 0x000fc60000010000 */
[----:B------:R-:W5:Y:S01]  /*2590*/  LDS R15, [R4+0x94] ;  /* 0x00009400040f7984 */ /* 0x000f620000000800 */
[----:B------:R-:W-:-:S03]  /*25a0*/  @!P2 FADD.FTZ R9, R16, R9 ;  /* 0x000000091009a221 */ /* 0x000fc60000010000 */
[----:B------:R-:W-:Y:S01]  /*25b0*/  LDS R18, [R4+0xac] ;  /* 0x0000ac0004127984 */ /* 0x000fe20000000800 */
[----:B-1----:R-:W-:-:S03]  /*25c0*/  @!P0 FADD.FTZ R7, R12, R7 ;  /* 0x000000070c078221 */ /* 0x002fc60000010000 */
[----:B------:R-:W1:Y:S01]  /*25d0*/  LDS R16, [R4+0xa0] ;  /* 0x0000a00004107984 */ /* 0x000e620000000800 */
[----:B--2---:R-:W-:-:S03]  /*25e0*/  ISETP.NE.AND P1, PT, R11, RZ, PT ;  /* 0x000000ff0b00720c */ /* 0x004fc60003f25270 */
[----:B------:R-:W2:Y:S01]  /*25f0*/  LDS R12, [R4+0x84] ;  /* 0x00008400040c7984 */ /* 0x000ea20000000800 */
[----:B------:R-:W-:Y:S01]  /*2600*/  IADD3 R25, R11, R25, R14 ;  /* 0x000000190b197210 */ /* 0x000fe20007ffe00e */
[----:B---3--:R-:W-:Y:S02]  /*2610*/  @!P0 FADD.FTZ R10, R9, R10 ;  /* 0x0000000a090a8221 */ /* 0x008fe40000010000 */
[----:B------:R-:W3:Y:S04]  /*2620*/  LDS R26, [R4+0x8c] ;  /* 0x00008c00041a7984 */ /* 0x000ee80000000800 */
[----:B------:R-:W3:Y:S04]  /*2630*/  LDS R19, [R4+0x90] ;  /* 0x0000900004137984 */ /* 0x000ee80000000800 */
[----:B------:R-:W3:Y:S01]  /*2640*/  LDS R23, [R4+0x98] ;  /* 0x0000980004177984 */ /* 0x000ee20000000800 */
[----:B------:R-:W-:Y:S01]  /*2650*/  @!P1 FADD.FTZ R6, R7, R6 ;  /* 0x0000000607069221 */ /* 0x000fe20000010000 */
[----:B0-----:R-:W-:-:S02]  /*2660*/  ISETP.NE.AND P0, PT, R13, RZ, PT ;  /* 0x000000ff0d00720c */ /* 0x001fc40003f05270 */
[----:B------:R-:W0:Y:S01]  /*2670*/  LDS R11, [R4+0x9c] ;  /* 0x00009c00040b7984 */ /* 0x000e220000000800 */
[----:B----4-:R-:W-:-:S03]  /*2680*/  @!P1 FADD.FTZ R5, R10, R5 ;  /* 0x000000050a059221 */ /* 0x010fc60000010000 */
[----:B------:R-:W4:Y:S04]  /*2690*/  LDS R28, [R4+0xa4] ;  /* 0x0000a400041c7984 */ /* 0x000f280000000800 */
[----:B------:R-:W4:Y:S01]  /*26a0*/  LDS R14, [R4+0xa8] ;  /* 0x0000a800040e7984 */ /* 0x000f220000000800 */
[----:B-----5:R-:W-:Y:S02]  /*26b0*/  ISETP.NE.AND P1, PT, R24, RZ, PT ;  /* 0x000000ff1800720c */ /* 0x020fe40003f25270 */
[----:B------:R-:W-:Y:S01]  /*26c0*/  @!P0 FADD.FTZ R17, R6, R17 ;  /* 0x0000001106118221 */ /* 0x000fe20000010000 */
[----:B------:R-:W5:Y:S01]  /*26d0*/  LDS R9, [R4+0xb0] ;  /* 0x0000b00004097984 */ /* 0x000f620000000800 */
[----:B------:R-:W-:Y:S02]  /*26e0*/  ISETP.NE.AND P2, PT, R15, RZ, PT ;  /* 0x000000ff0f00720c */ /* 0x000fe40003f45270 */
[----:B------:R-:W-:Y:S01]  /*26f0*/  IADD3 R25, R24, R25, R13 ;  /* 0x0000001918197210 */ /* 0x000fe20007ffe00d */
[----:B------:R-:W5:Y:S01]  /*2700*/  LDS R7, [R4+0xb4] ;  /* 0x0000b40004077984 */ /* 0x000f620000000800 */
[----:B-1----:R-:W-:-:S02]  /*2710*/  ISETP.NE.AND P3, PT, R16, RZ, PT ;  /* 0x000000ff1000720c */ /* 0x002fc40003f65270 */
[----:B------:R-:W-:Y:S01]  /*2720*/  IADD3 R25, R16, R25, R15 ;  /* 0x0000001910197210 */ /* 0x000fe20007ffe00f */
[----:B--2---:R-:W-:Y:S01]  /*2730*/  @!P0 FADD.FTZ R12, R5, R12 ;  /* 0x0000000c050c8221 */ /* 0x004fe20000010000 */
[----:B------:R-:W-:-:S03]  /*2740*/  ISETP.NE.AND P0, PT, R18, RZ, PT ;  /* 0x000000ff1200720c */ /* 0x000fc60003f05270 */
[----:B------:R-:W-:Y:S02]  /*2750*/  IMAD.IADD R18, R25, 0x1, R18 ;  /* 0x0000000119127824 */ /* 0x000fe400078e0212 */
[----:B---3--:R-:W-:Y:S02]  /*2760*/  @!P1 FADD.FTZ R26, R17, R26 ;  /* 0x0000001a111a9221 */ /* 0x008fe40000010000 */
[----:B------:R-:W-:Y:S02]  /*2770*/  @!P1 FADD.FTZ R19, R12, R19 ;  /* 0x000000130c139221 */ /* 0x000fe40000010000 */
[----:B------:R-:W-:Y:S02]  /*2780*/  @!P2 FADD.FTZ R23, R26, R23 ;  /* 0x000000171a17a221 */ /* 0x000fe40000010000 */
[----:B0-----:R-:W-:Y:S02]  /*2790*/  @!P2 FADD.FTZ R11, R19, R11 ;  /* 0x0000000b130ba221 */ /* 0x001fe40000010000 */
[----:B----4-:R-:W-:-:S02]  /*27a0*/  @!P3 FADD.FTZ R28, R23, R28 ;  /* 0x0000001c171cb221 */ /* 0x010fc40000010000 */
[----:B------:R-:W-:Y:S02]  /*27b0*/  @!P3 FADD.FTZ R14, R11, R14 ;  /* 0x0000000e0b0eb221 */ /* 0x000fe40000010000 */
[----:B-----5:R-:W-:Y:S02]  /*27c0*/  @!P0 FADD.FTZ R9, R28, R9 ;  /* 0x000000091c098221 */ /* 0x020fe40000010000 */
[----:B------:R-:W-:Y:S01]  /*27d0*/  @!P0 FADD.FTZ R7, R14, R7 ;  /* 0x000000070e078221 */ /* 0x000fe20000010000 */
[----:B------:R-:W-:Y:S05]  /*27e0*/  BRA.DIV ~URZ, `(.L_x_2018) ;  /* 0x000010227f007947 */ /* 0x000fea000b800000 */
[----:B------:R0:W1:Y:S02]  /*27f0*/  SHFL.UP PT, R5, R18, 0x1, RZ ;  /* 0x0420000012057989 */ /* 0x00006400000e00ff */
.L_x_2022:
        /* <DEDUP_REMOVED lines=56> */
.L_x_2023:
[----:B0-----:R-:W0:Y:S01]  /*2b80*/  LDS R18, [R4+0x10] ;  /* 0x0000100004127984 */ /* 0x001e220000000800 */
[----:B------:R-:W-:Y:S02]  /*2b90*/  ISETP.NE.AND P1, PT, R0, RZ, PT ;  /* 0x000000ff0000720c */ /* 0x000fe40003f25270 */
[----:B------:R-:W-:Y:S01]  /*2ba0*/  PLOP3.LUT P0, PT, PT, PT, PT, 0x80, 0x0 ;  /* 0x000000000000781c */ /* 0x000fe20003f0f070 */
[----:B------:R-:W4:Y:S04]  /*2bb0*/  LDS R7, [R4+0x1c] ;  /* 0x00001c0004077984 */ /* 0x000f280000000800 */
        /* <DEDUP_REMOVED lines=8> */
[C---:B0-----:R-:W-:Y:S01]  /*2c40*/  @P1 ISETP.NE.AND P2, PT, R18.reuse, RZ, PT ;  /* 0x000000ff1200120c */ /* 0x041fe20003f45270 */
[----:B---3--:R-:W-:-:S02]  /*2c50*/  @P1 IMAD.IADD R18, R18, 0x1, R5 ;  /* 0x0000000112121824 */ /* 0x008fc400078e0205 */
[----:B------:R-:W0:Y:S01]  /*2c60*/  LDS R14, [R4+0x20] ;  /* 0x00002000040e7984 */ /* 0x000e220000000800 */
[----:B------:R-:W-:Y:S01]  /*2c70*/  @P1 PLOP3.LUT P0, PT, P2, PT, PT, 0x80, 0x0 ;  /* 0x000000000000181c */ /* 0x000fe2000170f070 */
[C---:B----4-:R-:W-:Y:S02]  /*2c80*/  IMAD.IADD R5, R7.reuse, 0x1, R18 ;  /* 0x0000000107057824 */ /* 0x050fe400078e0212 */
[----:B------:R-:W-:Y:S01]  /*2c90*/  STS [R4+0x10], R18 ;  /* 0x0000101204007388 */ /* 0x000fe20000000800 */
[----:B------:R-:W-:Y:S02]  /*2ca0*/  ISETP.NE.AND P6, PT, R7, RZ, PT ;  /* 0x000000ff0700720c */ /* 0x000fe40003fc5270 */
[C---:B-----5:R-:W-:Y:S01]  /*2cb0*/  ISETP.NE.AND P5, PT, R9.reuse, RZ, PT ;  /* 0x000000ff0900720c */ /* 0x060fe20003fa5270 */
[----:B------:R-:W-:Y:S01]  /*2cc0*/  LDS R18, [R4+0x70] ;  /* 0x0000700004127984 */ /* 0x000fe20000000800 */
[----:B------:R-:W-:-:S03]  /*2cd0*/  IADD3 R23, R9, R5, RZ ;  /* 0x0000000509177210 */ /* 0x000fc60007ffe0ff */
[----:B------:R-:W3:Y:S01]  /*2ce0*/  LDS R10, [R4+0x24] ;  /* 0x00002400040a7984 */ /* 0x000ee20000000800 */
[----:B------:R-:W-:Y:S01]  /*2cf0*/  ISETP.NE.AND P4, PT, R11, RZ, PT ;  /* 0x000000ff0b00720c */ /* 0x000fe20003f85270 */
[----:B-1----:R-:W-:Y:S02]  /*2d00*/  @!P0 FADD.FTZ R19, R19, R6 ;  /* 0x0000000613138221 */ /* 0x002fe40000010000 */
[----:B------:R-:W-:Y:S01]  /*2d10*/  LDS R24, [R4+0x7c] ;  /* 0x00007c0004187984 */ /* 0x000fe20000000800 */
[----:B------:R-:W-:Y:S01]  /*2d20*/  IMAD.IADD R6, R11, 0x1, R23 ;  /* 0x000000010b067824 */ /* 0x000fe200078e0217 */
[C---:B--2---:R-:W-:Y:S02]  /*2d30*/  ISETP.NE.AND P3, PT, R13.reuse, RZ, PT ;  /* 0x000000ff0d00720c */ /* 0x044fe40003f65270 */
[----:B------:R-:W1:Y:S01]  /*2d40*/  LDS R11, [R4+0x2c] ;  /* 0x00002c00040b7984 */ /* 0x000e620000000800 */
[----:B------:R-:W-:Y:S01]  /*2d50*/  IMAD.IADD R7, R13, 0x1, R6 ;  /* 0x000000010d077824 */ /* 0x000fe200078e0206 */
[----:B------:R-:W-:-:S02]  /*2d60*/  ISETP.NE.AND P2, PT, R15, RZ, PT ;  /* 0x000000ff0f00720c */ /* 0x000fc40003f45270 */
[----:B------:R-:W2:Y:S02]  /*2d70*/  LDS R9, [R4+0x30] ;  /* 0x0000300004097984 */ /* 0x000ea40000000800 */
[----:B------:R-:W-:Y:S01]  /*2d80*/  IADD3 R15, R15, R7, RZ ;  /* 0x000000070f0f7210 */ /* 0x000fe20007ffe0ff */
[----:B------:R-:W-:Y:S01]  /*2d90*/  @!P0 FADD.FTZ R17, R17, R16 ;  /* 0x0000001011118221 */ /* 0x000fe20000010000 */
[----:B------:R-:W-:Y:S01]  /*2da0*/  LDS R25, [R4+0x88] ;  /* 0x0000880004197984 */ /* 0x000fe20000000800 */
[C---:B------:R-:W-:Y:S02]  /*2db0*/  ISETP.NE.AND P0, PT, R0.reuse, RZ, PT ;  /* 0x000000ff0000720c */ /* 0x040fe40003f05270 */
[----:B------:R-:W-:Y:S01]  /*2dc0*/  IMAD.IADD R29, R0, 0x1, R15 ;  /* 0x00000001001d7824 */ /* 0x000fe200078e020f */
[----:B------:R-:W-:Y:S01]  /*2dd0*/  STS [R4+0x34], R6 ;  /* 0x0000340604007388 */ /* 0x000fe20000000800 */
[C---:B------:R-:W-:Y:S02]  /*2de0*/  ISETP.NE.AND P1, PT, R12.reuse, RZ, PT ;  /* 0x000000ff0c00720c */ /* 0x040fe40003f25270 */
[----:B------:R-:W-:Y:S01]  /*2df0*/  IMAD.IADD R28, R12, 0x1, R29 ;  /* 0x000000010c1c7824 */ /* 0x000fe200078e021d */
[----:B------:R-:W4:Y:S04]  /*2e00*/  LDS R6, [R4+0x38] ;  /* 0x0000380004067984 */ /* 0x000f280000000800 */
[----:B------:R-:W5:Y:S01]  /*2e10*/  LDS R0, [R4+0x3c] ;  /* 0x00003c0004007984 */ /* 0x000f620000000800 */
[----:B0-----:R-:W-:-:S03]  /*2e20*/  @!P6 FADD.FTZ R14, R14, R19 ;  /* 0x000000130e0ee221 */ /* 0x001fc60000010000 */
[----:B------:R-:W-:Y:S04]  /*2e30*/  STS [R4+0x28], R23 ;  /* 0x0000281704007388 */ /* 0x000fe80000000800 */
[----:B------:R-:W-:Y:S04]  /*2e40*/  STS [R4+0x1c], R5 ;  /* 0x00001c0504007388 */ /* 0x000fe80000000800 */
[----:B------:R-:W-:Y:S01]  /*2e50*/  STS [R4+0x40], R7 ;  /* 0x0000400704007388 */ /* 0x000fe20000000800 */
[----:B---3--:R-:W-:Y:S01]  /*2e60*/  @!P6 FADD.FTZ R10, R10, R17 ;  /* 0x000000110a0ae221 */ /* 0x008fe20000010000 */
[----:B------:R-:W-:-:S02]  /*2e70*/  ISETP.NE.AND P6, PT, R18, RZ, PT ;  /* 0x000000ff1200720c */ /* 0x000fc40003fc5270 */
[----:B------:R-:W-:Y:S04]  /*2e80*/  LDS R23, [R4+0x94] ;  /* 0x0000940004177984 */ /* 0x000fe80000000800 */
[----:B------:R-:W0:Y:S01]  /*2e90*/  LDS R7, [R4+0x44] ;  /* 0x0000440004077984 */ /* 0x000e220000000800 */
[----:B-1----:R-:W-:-:S03]  /*2ea0*/  @!P5 FADD.FTZ R11, R11, R14 ;  /* 0x0000000e0b0bd221 */ /* 0x002fc60000010000 */
[----:B------:R-:W1:Y:S01]  /*2eb0*/  LDS R5, [R4+0x48] ;  /* 0x0000480004057984 */ /* 0x000e620000000800 */
[----:B--2---:R-:W-:Y:S01]  /*2ec0*/  @!P5 FADD.FTZ R9, R9, R10 ;  /* 0x0000000a0909d221 */ /* 0x004fe20000010000 */
[----:B------:R-:W-:Y:S02]  /*2ed0*/  ISETP.NE.AND P5, PT, R24, RZ, PT ;  /* 0x000000ff1800720c */ /* 0x000fe40003fa5270 */
[----:B------:R-:W2:Y:S04]  /*2ee0*/  LDS R12, [R4+0x50] ;  /* 0x00005000040c7984 */ /* 0x000ea80000000800 */
[----:B------:R-:W3:Y:S04]  /*2ef0*/  LDS R13, [R4+0x54] ;  /* 0x00005400040d7984 */ /* 0x000ee80000000800 */
[----:B------:R-:W3:Y:S01]  /*2f00*/  LDS R27, [R4+0xa0] ;  /* 0x0000a000041b7984 */ /* 0x000ee20000000800 */
[----:B----4-:R-:W-:-:S03]  /*2f10*/  @!P4 FADD.FTZ R6, R6, R11 ;  /* 0x0000000b0606c221 */ /* 0x010fc60000010000 */
[----:B------:R-:W-:Y:S01]  /*2f20*/  STS [R4+0x4c], R15 ;  /* 0x00004c0f04007388 */ /* 0x000fe20000000800 */
[----:B-----5:R-:W-:Y:S01]  /*2f30*/  @!P4 FADD.FTZ R0, R0, R9 ;  /* 0x000000090000c221 */ /* 0x020fe20000010000 */
[----:B------:R-:W-:Y:S02]  /*2f40*/  ISETP.NE.AND P4, PT, R25, RZ, PT ;  /* 0x000000ff1900720c */ /* 0x000fe40003f85270 */
[----:B------:R-:W4:Y:S04]  /*2f50*/  LDS R15, [R4+0x5c] ;  /* 0x00005c00040f7984 */ /* 0x000f280000000800 */
[----:B------:R-:W-:Y:S04]  /*2f60*/  LDS R26, [R4+0xac] ;  /* 0x0000ac00041a7984 */ /* 0x000fe80000000800 */
[----:B------:R-:W5:Y:S04]  /*2f70*/  LDS R16, [R4+0x60] ;  /* 0x0000600004107984 */ /* 0x000f680000000800 */
[----:B------:R1:W-:Y:S04]  /*2f80*/  STS [R4+0x58], R29 ;  /* 0x0000581d04007388 */ /* 0x0003e80000000800 */
[----:B------:R2:W-:Y:S01]  /*2f90*/  STS [R4+0x18], R17 ;  /* 0x0000181104007388 */ /* 0x0005e20000000800 */
[----:B0-----:R-:W-:-:S03]  /*2fa0*/  @!P3 FADD.FTZ R7, R7, R6 ;  /* 0x000000060707b221 */ /* 0x001fc60000010000 */
[----:B------:R0:W-:Y:S01]  /*2fb0*/  STS [R4+0x14], R19 ;  /* 0x0000141304007388 */ /* 0x0001e20000000800 */
[----:B-1----:R-:W-:Y:S01]  /*2fc0*/  @!P3 FADD.FTZ R5, R5, R0 ;  /* 0x000000000505b221 */ /* 0x002fe20000010000 */
[----:B------:R-:W-:Y:S02]  /*2fd0*/  IADD3 R29, R18, R28, RZ ;  /* 0x0000001c121d7210 */ /* 0x000fe40007ffe0ff */
[----:B------:R-:W1:Y:S01]  /*2fe0*/  LDS R18, [R4+0x68] ;  /* 0x0000680004127984 */ /* 0x000e620000000800 */
[----:B------:R-:W-:Y:S01]  /*2ff0*/  ISETP.NE.AND P3, PT, R23, RZ, PT ;  /* 0x000000ff1700720c */ /* 0x000fe20003f65270 */
[----:B--2---:R-:W-:Y:S02]  /*3000*/  @!P2 FADD.FTZ R12, R12, R7 ;  /* 0x000000070c0ca221 */ /* 0x004fe40000010000 */
[----:B------:R-:W-:Y:S01]  /*3010*/  IMAD.IADD R17, R24, 0x1, R29 ;  /* 0x0000000118117824 */ /* 0x000fe200078e021d */
[----:B------:R2:W-:Y:S01]  /*3020*/  STS [R4+0x70], R29 ;  /* 0x0000701d04007388 */ /* 0x0005e20000000800 */
[----:B---3--:R-:W-:-:S02]  /*3030*/  @!P2 FADD.FTZ R13, R13, R5 ;  /* 0x000000050d0da221 */ /* 0x008fc40000010000 */
[----:B0-----:R-:W-:Y:S01]  /*3040*/  IMAD.IADD R19, R25, 0x1, R17 ;  /* 0x0000000119137824 */ /* 0x001fe200078e0211 */
[----:B------:R-:W-:Y:S01]  /*3050*/  STS [R4+0x7c], R17 ;  /* 0x00007c1104007388 */ /* 0x000fe20000000800 */
[----:B------:R-:W-:-:S03]  /*3060*/  ISETP.NE.AND P2, PT, R27, RZ, PT ;  /* 0x000000ff1b00720c */ /* 0x000fc60003f45270 */
[----:B------:R-:W0:Y:S01]  /*3070*/  LDS R17, [R4+0x6c] ;  /* 0x00006c0004117984 */ /* 0x000e220000000800 */
[----:B------:R-:W-:Y:S01]  /*3080*/  IADD3 R24, R23, R19, RZ ;  /* 0x0000001317187210 */ /* 0x000fe20007ffe0ff */
[----:B----4-:R-:W-:Y:S02]  /*3090*/  @!P0 FADD.FTZ R15, R15, R12 ;  /* 0x0000000c0f0f8221 */ /* 0x010fe40000010000 */
[----:B------:R-:W-:Y:S02]  /*30a0*/  STS [R4+0x88], R19 ;  /* 0x0000881304007388 */ /* 0x000fe40000000800 */
[----:B--2---:R-:W-:Y:S02]  /*30b0*/  IMAD.IADD R29, R27, 0x1, R24 ;  /* 0x000000011b1d7824 */ /* 0x004fe400078e0218 */
[----:B------:R-:W2:Y:S01]  /*30c0*/  LDS R23, [R4+0x74] ;  /* 0x0000740004177984 */ /* 0x000ea20000000800 */
[----:B-----5:R-:W-:-:S03]  /*30d0*/  @!P0 FADD.FTZ R16, R16, R13 ;  /* 0x0000000d10108221 */ /* 0x020fc60000010000 */
[----:B------:R-:W3:Y:S01]  /*30e0*/  LDS R19, [R4+0x78] ;  /* 0x0000780004137984 */ /* 0x000ee20000000800 */
[----:B------:R-:W-:-:S03]  /*30f0*/  ISETP.NE.AND P0, PT, R26, RZ, PT ;  /* 0x000000ff1a00720c */ /* 0x000fc60003f05270 */
[----:B------:R-:W-:Y:S04]  /*3100*/  STS [R4+0x94], R24 ;  /* 0x0000941804007388 */ /* 0x000fe80000000800 */
[----:B------:R-:W4:Y:S04]  /*3110*/  LDS R25, [R4+0x80] ;  /* 0x0000800004197984 */ /* 0x000f280000000800 */
[----:B------:R-:W5:Y:S01]  /*3120*/  LDS R24, [R4+0x84] ;  /* 0x0000840004187984 */ /* 0x000f620000000800 */
[----:B-1----:R-:W-:-:S03]  /*3130*/  @!P1 FADD.FTZ R18, R18, R15 ;  /* 0x0000000f12129221 */ /* 0x002fc60000010000 */
[----:B------:R1:W-:Y:S04]  /*3140*/  STS [R4+0x64], R28 ;  /* 0x0000641c04007388 */ /* 0x0003e80000000800 */
[----:B------:R-:W5:Y:S04]  /*3150*/  LDS R27, [R4+0x90] ;  /* 0x00009000041b7984 */ /* 0x000f680000000800 */
[----:B------:R-:W-:Y:S01]  /*3160*/  STS [R4+0xa0], R29 ;  /* 0x0000a01d04007388 */ /* 0x000fe20000000800 */
[----:B-1----:R-:W-:-:S03]  /*3170*/  IMAD.IADD R28, R26, 0x1, R29 ;  /* 0x000000011a1c7824 */ /* 0x002fc600078e021d */
[----:B------:R-:W1:Y:S01]  /*3180*/  LDS R26, [R4+0x8c] ;  /* 0x00008c00041a7984 */ /* 0x000e620000000800 */
[----:B0-----:R-:W-:-:S03]  /*3190*/  @!P1 FADD.FTZ R17, R17, R16 ;  /* 0x0000001011119221 */ /* 0x001fc60000010000 */
[----:B------:R-:W-:Y:S04]  /*31a0*/  STS [R4+0xac], R28 ;  /* 0x0000ac1c04007388 */ /* 0x000fe80000000800 */
[----:B------:R-:W0:Y:S01]  /*31b0*/  LDS R29, [R4+0x98] ;  /* 0x00009800041d7984 */ /* 0x000e220000000800 */
[----:B--2---:R-:W-:-:S03]  /*31c0*/  @!P6 FADD.FTZ R23, R23, R18 ;  /* 0x000000121717e221 */ /* 0x004fc60000010000 */
[----:B------:R-:W2:Y:S01]  /*31d0*/  LDS R28, [R4+0x9c] ;  /* 0x00009c00041c7984 */ /* 0x000ea20000000800 */
[----:B---3--:R-:W-:-:S03]  /*31e0*/  @!P6 FADD.FTZ R19, R19, R17 ;  /* 0x000000111313e221 */ /* 0x008fc60000010000 */
[----:B------:R-:W-:Y:S04]  /*31f0*/  STS [R4+0x20], R14 ;  /* 0x0000200e04007388 */ /* 0x000fe80000000800 */
[----:B------:R-:W-:Y:S01]  /*3200*/  STS [R4+0x30], R9 ;  /* 0x0000300904007388 */ /* 0x000fe20000000800 */
[----:B----4-:R-:W-:-:S03]  /*3210*/  @!P5 FADD.FTZ R25, R25, R23 ;  /* 0x000000171919d221 */ /* 0x010fc60000010000 */
[----:B------:R-:W3:Y:S01]  /*3220*/  LDS R14, [R4+0xa4] ;  /* 0x0000a400040e7984 */ /* 0x000ee20000000800 */
[----:B-----5:R-:W-:-:S03]  /*3230*/  @!P5 FADD.FTZ R24, R24, R19 ;  /* 0x000000131818d221 */ /* 0x020fc60000010000 */
[----:B------:R-:W4:Y:S04]  /*3240*/  LDS R9, [R4+0xa8] ;  /* 0x0000a80004097984 */ /* 0x000f280000000800 */
[----:B------:R-:W-:Y:S01]  /*3250*/  STS [R4+0x24], R10 ;  /* 0x0000240a04007388 */ /* 0x000fe20000000800 */
[----:B------:R-:W-:-:S03]  /*3260*/  @!P4 FADD.FTZ R27, R27, R24 ;  /* 0x000000181b1bc221 */ /* 0x000fc60000010000 */
[----:B------:R-:W-:Y:S04]  /*3270*/  STS [R4+0x2c], R11 ;  /* 0x00002c0b04007388 */ /* 0x000fe80000000800 */
[----:B------:R-:W5:Y:S01]  /*3280*/  LDS R11, [R4+0xb0] ;  /* 0x0000b000040b7984 */ /* 0x000f620000000800 */
[----:B-1----:R-:W-:-:S03]  /*3290*/  @!P4 FADD.FTZ R26, R26, R25 ;  /* 0x000000191a1ac221 */ /* 0x002fc60000010000 */
[----:B------:R-:W1:Y:S01]  /*32a0*/  LDS R10, [R4+0xb4] ;  /* 0x0000b400040a7984 */ /* 0x000e620000000800 */
[----:B0-----:R-:W-:-:S03]  /*32b0*/  @!P3 FADD.FTZ R29, R29, R26 ;  /* 0x0000001a1d1db221 */ /* 0x001fc60000010000 */
[----:B------:R0:W-:Y:S01]  /*32c0*/  STS [R4+0x38], R6 ;  /* 0x0000380604007388 */ /* 0x0001e20000000800 */
[----:B--2---:R-:W-:-:S03]  /*32d0*/  @!P3 FADD.FTZ R28, R28, R27 ;  /* 0x0000001b1c1cb221 */ /* 0x004fc60000010000 */
        /* <DEDUP_REMOVED lines=8> */
[----:B------:R0:W-:Y:S01]  /*3360*/  STS [R4+0x60], R16 ;  /* 0x0000601004007388 */ /* 0x0001e20000000800 */
[----:B-----5:R-:W-:-:S03]  /*3370*/  @!P0 FADD.FTZ R11, R11, R14 ;  /* 0x0000000e0b0b8221 */ /* 0x020fc60000010000 */
        /* <DEDUP_REMOVED lines=15> */
.L_x_2017:
[----:B-1----:R-:W-:Y:S05]  /*3470*/  BSYNC B0 ;  /* 0x0000000000007941 */ /* 0x002fea0003800000 */
.L_x_2016:
[----:B0-----:R-:W0:Y:S01]  /*3480*/  S2R R13, SR_TID.X ;  /* 0x00000000000d7919 */ /* 0x001e220000002100 */
        /* <DEDUP_REMOVED lines=32> */
.L_x_2021:
[----:B------:R-:W-:Y:S05]  /*3690*/  BSYNC B0 ;  /* 0x0000000000007941 */ /* 0x000fea0003800000 */
.L_x_2020:
[----:B------:R-:W-:Y:S05]  /*36a0*/  @P1 EXIT ;  /* 0x000000000000194d */ /* 0x000fea0003800000 */
[----:B------:R-:W-:Y:S01]  /*36b0*/  MOV R0, c[0x0][0x1c0] ;  /* 0x0000700000007a02 */ /* 0x000fe20000000f00 */
[----:B------:R-:W-:Y:S01]  /*36c0*/  ULDC.64 UR4, c[0x0][0x1d8] ;  /* 0x0000760000047ab9 */ /* 0x000fe20000000a00 */
[----:B0-----:R-:W-:Y:S01]  /*36d0*/  IMAD.MOV.U32 R3, RZ, RZ, 0x4 ;  /* 0x00000004ff037424 */ /* 0x001fe200078e00ff */
[----:B------:R-:W-:Y:S02]  /*36e0*/  USHF.L.U32 UR7, UR4, 0x2, URZ ;  /* 0x0000000204077899 */ /* 0x000fe4000800063f */
[----:B------:R-:W-:Y:S01]  /*36f0*/  IMAD R0, R0, c[0x0][0x1f0], RZ ;  /* 0x00007c0000007a24 */ /* 0x000fe200078e02ff */
[----:B------:R-:W-:-:S02]  /*3700*/  UMOV UR6, 0x2 ;  /* 0x0000000200067882 */ /* 0x000fc40000000000 */
[----:B------:R-:W-:Y:S01]  /*3710*/  USHF.L.U64.HI UR4, UR4, UR6, UR5 ;  /* 0x0000000604047299 */ /* 0x000fe20008010205 */
[----:B------:R-:W-:-:S05]  /*3720*/  IMAD.SHL.U32 R0, R0, 0x2, RZ ;  /* 0x0000000200007824 */ /* 0x000fca00078e00ff */
        /* <DEDUP_REMOVED lines=14> */
.L_x_2018:
[----:B------:R-:W-:Y:S01]  /*3810*/  MOV R15, R18 ;  /* 0x00000012000f7202 */ /* 0x000fe20000000f00 */
[----:B------:R-:W-:Y:S01]  /*3820*/  IMAD.MOV.U32 R14, RZ, RZ, 0x1 ;  /* 0x00000001ff0e7424 */ /* 0x000fe200078e00ff */
[----:B------:R-:W-:Y:S01]  /*3830*/  MOV R12, 0xffffffff ;  /* 0xffffffff000c7802 */ /* 0x000fe20000000f00 */
[----:B------:R-:W-:Y:S01]  /*3840*/  IMAD.MOV.U32 R13, RZ, RZ, RZ ;  /* 0x000000ffff0d7224 */ /* 0x000fe200078e00ff */
[----:B------:R-:W-:-:S02]  /*3850*/  MOV R10, 0x3870 ;  /* 0x00003870000a7802 */ /* 0x000fc40000000f00 */
[----:B------:R-:W-:Y:S05]  /*3860*/  CALL.REL.NOINC `($__internal_45_$__cuda_sm70_shflsync_up) ;  /* 0x000009b000007944 */ /* 0x000fea0003c00000 */
[----:B-1----:R-:W-:Y:S01]  /*3870*/  IMAD.MOV.U32 R5, RZ, RZ, R12 ;  /* 0x000000ffff057224 */ /* 0x002fe200078e000c */
[----:B0-----:R-:W-:Y:S05]  /*3880*/  BRA `(.L_x_2022) ;  /* 0xffffef7000007947 */ /* 0x001fea000383ffff */
.L_x_2019:
[----:B------:R-:W-:Y:S01]  /*3890*/  HFMA2.MMA R14, -RZ, RZ, 0, 5.9604644775390625e-08 ;  /* 0x00000001ff0e7435 */ /* 0x000fe200000001ff */
[----:B------:R-:W-:Y:S01]  /*38a0*/  IMAD.MOV.U32 R15, RZ, RZ, R9 ;  /* 0x000000ffff0f7224 */ /* 0x000fe200078e0009 */
[----:B------:R-:W-:Y:S01]  /*38b0*/  MOV R10, 0x38f0 ;  /* 0x000038f0000a7802 */ /* 0x000fe20000000f00 */
[----:B------:R-:W-:-:S02]  /*38c0*/  IMAD.MOV.U32 R13, RZ, RZ, RZ ;  /* 0x000000ffff0d7224 */ /* 0x000fc400078e00ff */
[----:B------:R-:W-:Y:S02]  /*38d0*/  IMAD.MOV.U32 R12, RZ, RZ, -0x1 ;  /* 0xffffffffff0c7424 */ /* 0x000fe400078e00ff */
[----:B012---:R-:W-:Y:S05]  /*38e0*/  CALL.REL.NOINC `($__internal_45_$__cuda_sm70_shflsync_up) ;  /* 0x0000093000007944 */ /* 0x007fea0003c00000 */
[----:B0-----:R-:W-:Y:S01]  /*38f0*/  HFMA2.MMA R13, -RZ, RZ, 0, 0 ;  /* 0x00000000ff0d7435 */ /* 0x001fe200000001ff */
[----:B-1----:R-:W-:Y:S01]  /*3900*/  MOV R6, R12 ;  /* 0x0000000c00067202 */ /* 0x002fe20000000f00 */
[----:B------:R-:W-:Y:S01]  /*3910*/  IMAD.MOV.U32 R15, RZ, RZ, R7 ;  /* 0x000000ffff0f7224 */ /* 0x000fe200078e0007 */
[----:B------:R-:W-:Y:S01]  /*3920*/  MOV R10, 0x3960 ;  /* 0x00003960000a7802 */ /* 0x000fe20000000f00 */
[----:B------:R-:W-:Y:S02]  /*3930*/  IMAD.MOV.U32 R14, RZ, RZ, 0x1 ;  /* 0x00000001ff0e7424 */ /* 0x000fe400078e00ff */
[----:B------:R-:W-:Y:S02]  /*3940*/  IMAD.MOV.U32 R12, RZ, RZ, -0x1 ;  /* 0xffffffffff0c7424 */ /* 0x000fe400078e00ff */
[----:B------:R-:W-:Y:S05]  /*3950*/  CALL.REL.NOINC `($__internal_45_$__cuda_sm70_shflsync_up) ;  /* 0x000008c000007944 */ /* 0x000fea0003c00000 */
[----:B-1----:R-:W-:Y:S01]  /*3960*/  FADD.FTZ R10, R7, R12 ;  /* 0x0000000c070a7221 */ /* 0x002fe20000010000 */
[----:B------:R-:W-:Y:S01]  /*3970*/  ISETP.NE.AND P0, PT, R18, RZ, PT ;  /* 0x000000ff1200720c */ /* 0x000fe20003f05270 */
[----:B------:R-:W-:Y:S01]  /*3980*/  FADD.FTZ R6, R9, R6 ;  /* 0x0000000609067221 */ /* 0x000fe20000010000 */
[----:B------:R-:W-:Y:S01]  /*3990*/  ISETP.GE.AND P1, PT, R16, 0x1, PT ;  /* 0x000000011000780c */ /* 0x000fe20003f26270 */
[----:B------:R-:W-:Y:S01]  /*39a0*/  IMAD.IADD R5, R18, 0x1, R5 ;  /* 0x0000000112057824 */ /* 0x000fe200078e0205 */
[----:B------:R-:W-:Y:S01]  /*39b0*/  FSEL R10, R10, R7, !P0 ;  /* 0x000000070a0a7208 */ /* 0x000fe20004000000 */
[----:B0-----:R-:W-:Y:S01]  /*39c0*/  IMAD.MOV.U32 R13, RZ, RZ, RZ ;  /* 0x000000ffff0d7224 */ /* 0x001fe200078e00ff */
[----:B------:R-:W-:Y:S01]  /*39d0*/  FSEL R6, R6, R9, !P0 ;  /* 0x0000000906067208 */ /* 0x000fe20004000000 */
[----:B------:R-:W-:Y:S01]  /*39e0*/  IMAD.MOV.U32 R12, RZ, RZ, -0x1 ;  /* 0xffffffffff0c7424 */ /* 0x000fe200078e00ff */
[----:B------:R-:W-:-:S02]  /*39f0*/  SEL R18, R18, R5, !P1 ;  /* 0x0000000512127207 */ /* 0x000fc40004800000 */
[----:B------:R-:W-:Y:S02]  /*3a00*/  FSEL R7, R7, R10, !P1 ;  /* 0x0000000a07077208 */ /* 0x000fe40004800000 */
[----:B------:R-:W-:Y:S02]  /*3a10*/  FSEL R9, R9, R6, !P1 ;  /* 0x0000000609097208 */ /* 0x000fe40004800000 */
[----:B------:R-:W-:Y:S02]  /*3a20*/  MOV R14, 0x2 ;  /* 0x00000002000e7802 */ /* 0x000fe40000000f00 */
[----:B------:R-:W-:Y:S02]  /*3a30*/  MOV R15, R18 ;  /* 0x00000012000f7202 */ /* 0x000fe40000000f00 */
[----:B------:R-:W-:Y:S02]  /*3a40*/  MOV R10, 0x3a60 ;  /* 0x00003a60000a7802 */ /* 0x000fe40000000f00 */
[----:B------:R-:W-:Y:S05]  /*3a50*/  CALL.REL.NOINC `($__internal_45_$__cuda_sm70_shflsync_up) ;  /* 0x000007c000007944 */ /* 0x000fea0003c00000 */
[----:B0-----:R-:W-:Y:S01]  /*3a60*/  HFMA2.MMA R13, -RZ, RZ, 0, 0 ;  /* 0x00000000ff0d7435 */ /* 0x001fe200000001ff */
[----:B-1----:R-:W-:Y:S01]  /*3a70*/  IMAD.MOV.U32 R5, RZ, RZ, R12 ;  /* 0x000000ffff057224 */ /* 0x002fe200078e000c */
[----:B------:R-:W-:Y:S01]  /*3a80*/  MOV R15, R9 ;  /* 0x00000009000f7202 */ /* 0x000fe20000000f00 */
[----:B------:R-:W-:Y:S01]  /*3a90*/  IMAD.MOV.U32 R14, RZ, RZ, 0x2 ;  /* 0x00000002ff0e7424 */ /* 0x000fe200078e00ff */
[----:B------:R-:W-:Y:S01]  /*3aa0*/  MOV R10, 0x3ad0 ;  /* 0x00003ad0000a7802 */ /* 0x000fe20000000f00 */
[----:B------:R-:W-:-:S02]  /*3ab0*/  IMAD.MOV.U32 R12, RZ, RZ, -0x1 ;  /* 0xffffffffff0c7424 */ /* 0x000fc400078e00ff */
[----:B------:R-:W-:Y:S05]  /*3ac0*/  CALL.REL.NOINC `($__internal_45_$__cuda_sm70_shflsync_up) ;  /* 0x0000075000007944 */ /* 0x000fea0003c00000 */
[----:B0-----:R-:W-:Y:S01]  /*3ad0*/  HFMA2.MMA R14, -RZ, RZ, 0, 1.1920928955078125e-07 ;  /* 0x00000002ff0e7435 */ /* 0x001fe200000001ff */
[----:B-1----:R-:W-:Y:S01]  /*3ae0*/  MOV R6, R12 ;  /* 0x0000000c00067202 */ /* 0x002fe20000000f00 */
[----:B------:R-:W-:Y:S01]  /*3af0*/  IMAD.MOV.U32 R15, RZ, RZ, R7 ;  /* 0x000000ffff0f7224 */ /* 0x000fe200078e0007 */
[----:B------:R-:W-:Y:S01]  /*3b00*/  MOV R12, 0xffffffff ;  /* 0xffffffff000c7802 */ /* 0x000fe20000000f00 */
[----:B------:R-:W-:Y:S01]  /*3b10*/  IMAD.MOV.U32 R13, RZ, RZ, RZ ;  /* 0x000000ffff0d7224 */ /* 0x000fe200078e00ff */
[----:B------:R-:W-:-:S02]  /*3b20*/  MOV R10, 0x3b40 ;  /* 0x00003b40000a7802 */ /* 0x000fc40000000f00 */
[----:B------:R-:W-:Y:S05]  /*3b30*/  CALL.REL.NOINC `($__internal_45_$__cuda_sm70_shflsync_up) ;  /* 0x000006e000007944 */ /* 0x000fea0003c00000 */
        /* <DEDUP_REMOVED lines=12> */
[----:B------:R-:W-:Y:S05]  /*3c00*/  CALL.REL.NOINC `($__internal_45_$__cuda_sm70_shflsync_up) ;  /* 0x0000061000007944 */ /* 0x000fea0003c00000 */
[----:B0-----:R-:W-:Y:S01]  /*3c10*/  HFMA2.MMA R14, -RZ, RZ, 0, 2.384185791015625e-07 ;  /* 0x00000004ff0e7435 */ /* 0x001fe200000001ff */
[----:B-1----:R-:W-:Y:S01]  /*3c20*/  MOV R5, R12 ;  /* 0x0000000c00057202 */ /* 0x002fe20000000f00 */
[----:B------:R-:W-:Y:S01]  /*3c30*/  IMAD.MOV.U32 R15, RZ, RZ, R9 ;  /* 0x000000ffff0f7224 */ /* 0x000fe200078e0009 */
[----:B------:R-:W-:Y:S01]  /*3c40*/  MOV R12, 0xffffffff ;  /* 0xffffffff000c7802 */ /* 0x000fe20000000f00 */
[----:B------:R-:W-:Y:S01]  /*3c50*/  IMAD.MOV.U32 R13, RZ, RZ, RZ ;  /* 0x000000ffff0d7224 */ /* 0x000fe200078e00ff */
[----:B------:R-:W-:-:S02]  /*3c60*/  MOV R10, 0x3c80 ;  /* 0x00003c80000a7802 */ /* 0x000fc40000000f00 */
        /* <DEDUP_REMOVED lines=28> */
[----:B0-----:R-:W-:Y:S01]  /*3e30*/  HFMA2.MMA R14, -RZ, RZ, 0, 4.76837158203125e-07 ;  /* 0x00000008ff0e7435 */ /* 0x001fe200000001ff */
        /* <DEDUP_REMOVED lines=19> */
[----:B0-----:R-:W-:Y:S01]  /*3f70*/  HFMA2.MMA R14, -RZ, RZ, 0, 9.5367431640625e-07 ;  /* 0x00000010ff0e7435 */ /* 0x001fe200000001ff */
        /* <DEDUP_REMOVED lines=33> */
[----:B0-----:R-:W-:Y:S01]  /*4190*/  HFMA2.MMA R14, -RZ, RZ, 0, 5.9604644775390625e-08 ;  /* 0x00000001ff0e7435 */ /* 0x001fe200000001ff */
[----:B-1----:R-:W-:Y:S01]  /*41a0*/  MOV R6, R12 ;  /* 0x0000000c00067202 */ /* 0x002fe20000000f00 */
[----:B------:R-:W-:Y:S01]  /*41b0*/  IMAD.MOV.U32 R15, RZ, RZ, R7 ;  /* 0x000000ffff0f7224 */ /* 0x000fe200078e0007 */
[----:B------:R-:W-:Y:S01]  /*41c0*/  MOV R12, 0xffffffff ;  /* 0xffffffff000c7802 */ /* 0x000fe20000000f00 */
[----:B------:R-:W-:Y:S01]  /*41d0*/  IMAD.MOV.U32 R13, RZ, RZ, RZ ;  /* 0x000000ffff0d7224 */ /* 0x000fe200078e00ff */
[----:B------:R-:W-:-:S02]  /*41e0*/  MOV R10, 0x4200 ;  /* 0x00004200000a7802 */ /* 0x000fc40000000f00 */
[----:B------:R-:W-:Y:S05]  /*41f0*/  CALL.REL.NOINC `($__internal_45_$__cuda_sm70_shflsync_up) ;  /* 0x0000002000007944 */ /* 0x000fea0003c00000 */
[----:B-1----:R-:W-:Y:S01]  /*4200*/  IMAD.MOV.U32 R16, RZ, RZ, R12 ;  /* 0x000000ffff107224 */ /* 0x002fe200078e000c */
[----:B0-----:R-:W-:Y:S05]  /*4210*/  BRA `(.L_x_2023) ;  /* 0xffffe96000007947 */ /* 0x001fea000383ffff */
        .weak           $__internal_45_$__cuda_sm70_shflsync_up
        .type           $__internal_45_$__cuda_sm70_shflsync_up,@function
        .size           $__internal_45_$__cuda_sm70_shflsync_up,(.L_x_3128 - $__internal_45_$__cuda_sm70_shflsync_up)
$__internal_45_$__cuda_sm70_shflsync_up:
[----:B------:R-:W-:Y:S01]  /*4220*/  HFMA2.MMA R11, -RZ, RZ, 0, 0 ;  /* 0x00000000ff0b7435 */ /* 0x000fe200000001ff */
[----:B------:R-:W-:Y:S04]  /*4230*/  WARPSYNC R12 ;  /* 0x0000000c00007348 */ /* 0x000fe80003800000 */
[----:B------:R0:W1:Y:S01]  /*4240*/  SHFL.UP PT, R12, R15, R14, R13 ;  /* 0x0400000e0f0c7389 */ /* 0x00006200000e000d */
[----:B------:R-:W-:Y:S05]  /*4250*/  RET.REL.NODEC R10 `(_Z30group_norm_nhwc_bwd_sum_kernelI11Bf16IOBf16WLi448EEv26Group_norm_nhwc_bwd_params) ;  /* 0xffffbda00a007950 */ /* 0x000fea0003c3ffff */
.L_x_2024:
        /* <DEDUP_REMOVED lines=10> */
.L_x_3128:


//--------------------- .text._Z30group_norm_nhwc_bwd_sum_kernelI11Bf16IOBf16WLi256EEv26Group_norm_nhwc_bwd_params --------------------------
	.section	.text._Z30group_norm_nhwc_bwd_sum_kernelI11Bf16IOBf16WLi256EEv26Group_norm_nhwc_bwd_params,"ax",@progbits
	.sectioninfo	@"SHI_REGISTERS=32"
	.align	128
        .global         _Z30group_norm_nhwc_bwd_sum_kernelI11Bf16IOBf16WLi256EEv26Group_norm_nhwc_bwd_params
        .type           _Z30group_norm_nhwc_bwd_sum_kernelI11Bf16IOBf16WLi256EEv26Group_norm_nhwc_bwd_params,@function
        .size           _Z30group_norm_nhwc_bwd_sum_kernelI11Bf16IOBf16WLi256EEv26Group_norm_nhwc_bwd_params,(.L_x_3129 - _Z30group_norm_nhwc_bwd_sum_kernelI11Bf16IOBf16WLi256EEv26Group_norm_nhwc_bwd_params)
        .other          _Z30group_norm_nhwc_bwd_sum_kernelI11Bf16IOBf16WLi256EEv26Group_norm_nhwc_bwd_params,@"STO_CUDA_ENTRY STV_DEFAULT"
_Z30group_norm_nhwc_bwd_sum_kernelI11Bf16IOBf16WLi256EEv26Group_norm_nhwc_bwd_params:
.text._Z30group_norm_nhwc_bwd_sum_kernelI11Bf16IOBf16WLi256EEv26Group_norm_nhwc_bwd_params:
        /* <DEDUP_REMOVED lines=97> */
.L_x_2026:
[----:B------:R-:W-:Y:S05]  /*0610*/  BSYNC B0 ;  /* 0x0000000000007941 */ /* 0x000fea0003800000 */
.L_x_2025:
        /* <DEDUP_REMOVED lines=82> */
.L_x_2029:
[----:B------:R-:W-:Y:S05]  /*0b40*/  @!P2 BRA `(.L_x_2027) ;  /* 0x000016300000a947 */ /* 0x000fea0003800000 */
[----:B------:R-:W-:-:S04]  /*0b50*/  IADD3 R17, R17, 0x1, RZ ;  /* 0x0000000111117810 */ /* 0x000fc80007ffe0ff */
[----:B------:R-:W-:Y:S02]  /*0b60*/  SHF.R.S32.HI R23, RZ, 0x1f, R17 ;  /* 0x0000001fff177819 */ /* 0x000fe40000011411 */
.L_x_2030:
        /* <DEDUP_REMOVED lines=124> */
.L_x_2028:
        /* <DEDUP_REMOVED lines=9> */
.L_x_2032:
        /* <DEDUP_REMOVED lines=45> */
.L_x_2031:
[----:B------:R-:W-:-:S13]  /*1690*/  ISETP.GE.U32.AND P0, PT, R26, 0x3, PT ;  /* 0x000000031a00780c */ /* 0x000fda0003f06070 */
[----:B------:R-:W-:Y:S05]  /*16a0*/  @!P0 BRA `(.L_x_2027) ;  /* 0x00000ad000008947 */ /* 0x000fea0003800000 */
[----:B------:R-:W-:-:S04]  /*16b0*/  ISETP.GE.U32.AND P0, PT, R10, c[0x0][0x1d8], PT ;  /* 0x000076000a007a0c */ /* 0x000fc80003f06070 */
[----:B------:R-:W-:Y:S02]  /*16c0*/  ISETP.GE.AND.EX P0, PT, R11, c[0x0][0x1dc], PT, P0 ;  /* 0x000077000b007a0c */ /* 0x000fe40003f06300 */
[----:B------:R-:W-:-:S11]  /*16d0*/  SHF.R.S32.HI R11, RZ, 0x1f, R17 ;  /* 0x0000001fff0b7819 */ /* 0x000fd60000011411 */
.L_x_2033:
        /* <DEDUP_REMOVED lines=170> */
.L_x_2027:
        /* <DEDUP_REMOVED lines=12> */
[----:B-1----:R-:W1:Y:S04]  /*2240*/  LDS R5, [R2+0x1c] ;  /* 0x00001c0002057984 */ /* 0x002e680000000800 */
[----:B------:R-:W2:Y:S04]  /*2250*/  LDS R18, [R2+0x28] ;  /* 0x0000280002127984 */ /* 0x000ea80000000800 */
[----:B------:R-:W3:Y:S04]  /*2260*/  LDS R16, [R2+0x10] ;  /* 0x0000100002107984 */ /* 0x000ee80000000800 */
[----:B------:R-:W-:Y:S04]  /*2270*/  LDS R17, [R2+0x20] ;  /* 0x0000200002117984 */ /* 0x000fe80000000800 */
[----:B------:R-:W4:Y:S04]  /*2280*/  LDS R26, [R2+0x14] ;  /* 0x00001400021a7984 */ /* 0x000f280000000800 */
[----:B------:R-:W5:Y:S04]  /*2290*/  LDS R6, [R2+0x2c] ;  /* 0x00002c0002067984 */ /* 0x000f680000000800 */
[----:B------:R-:W-:Y:S04]  /*22a0*/  LDS R7, [R2+0x24] ;  /* 0x0000240002077984 */ /* 0x000fe80000000800 */
[----:B------:R-:W0:Y:S04]  /*22b0*/  LDS R4, [R2+0x18] ;  /* 0x0000180002047984 */ /* 0x000e280000000800 */
[----:B------:R-:W0:Y:S04]  /*22c0*/  LDS R9, [R2+0x34] ;  /* 0x0000340002097984 */ /* 0x000e280000000800 */
[----:B------:R-:W0:Y:S01]  /*22d0*/  LDS R10, [R2+0x40] ;  /* 0x00004000020a7984 */ /* 0x000e220000000800 */
[----:B-1----:R-:W-:-:S03]  /*22e0*/  ISETP.NE.AND P0, PT, R5, RZ, PT ;  /* 0x000000ff0500720c */ /* 0x002fc60003f05270 */
[----:B0-----:R-:W0:Y:S01]  /*22f0*/  LDS R12, [R2+0x30] ;  /* 0x00003000020c7984 */ /* 0x001e220000000800 */
[----:B--2---:R-:W-:-:S03]  /*2300*/  ISETP.NE.AND P1, PT, R18, RZ, PT ;  /* 0x000000ff1200720c */ /* 0x004fc60003f25270 */
[----:B------:R-:W1:Y:S01]  /*2310*/  LDS R11, [R2+0x4c] ;  /* 0x00004c00020b7984 */ /* 0x000e620000000800 */
[----:B---3--:R-:W-:-:S03]  /*2320*/  IADD3 R25, R18, R5, R16 ;  /* 0x0000000512197210 */ /* 0x008fc60007ffe010 */
[----:B------:R-:W2:Y:S04]  /*2330*/  LDS R14, [R2+0x58] ;  /* 0x00005800020e7984 */ /* 0x000ea80000000800 */
[----:B------:R-:W3:Y:S01]  /*2340*/  LDS R13, [R2+0x38] ;  /* 0x00003800020d7984 */ /* 0x000ee20000000800 */
[----:B----4-:R-:W-:-:S03]  /*2350*/  @!P0 FADD.FTZ R17, R17, R26 ;  /* 0x0000001a11118221 */ /* 0x010fc60000010000 */
[----:B------:R-:W4:Y:S01]  /*2360*/  LDS R15, [R2+0x3c] ;  /* 0x00003c00020f7984 */ /* 0x000f220000000800 */
[----:B-----5:R-:W-:-:S03]  /*2370*/  @!P1 FADD.FTZ R6, R17, R6 ;  /* 0x0000000611069221 */ /* 0x020fc60000010000 */
[----:B------:R-:W5:Y:S04]  /*2380*/  LDS R16, [R2+0x64] ;  /* 0x0000640002107984 */ /* 0x000f680000000800 */
[----:B------:R-:W5:Y:S01]  /*2390*/  LDS R24, [R2+0x44] ;  /* 0x0000440002187984 */ /* 0x000f620000000800 */
[----:B------:R-:W-:-:S03]  /*23a0*/  @!P0 FADD.FTZ R7, R7, R4 ;  /* 0x0000000407078221 */ /* 0x000fc60000010000 */
[----:B------:R-:W5:Y:S01]  /*23b0*/  LDS R18, [R2+0x48] ;  /* 0x0000480002127984 */ /* 0x000f620000000800 */
[----:B------:R-:W-:-:S03]  /*23c0*/  ISETP.NE.AND P0, PT, R9, RZ, PT ;  /* 0x000000ff0900720c */ /* 0x000fc60003f05270 */
[----:B------:R-:W5:Y:S01]  /*23d0*/  LDS R23, [R2+0x50] ;  /* 0x0000500002177984 */ /* 0x000f620000000800 */
[----:B------:R-:W-:-:S03]  /*23e0*/  ISETP.NE.AND P2, PT, R10, RZ, PT ;  /* 0x000000ff0a00720c */ /* 0x000fc60003f45270 */
[----:B------:R-:W5:Y:S01]  /*23f0*/  LDS R19, [R2+0x54] ;  /* 0x0000540002137984 */ /* 0x000f620000000800 */
[----:B------:R-:W-:-:S03]  /*2400*/  IADD3 R25, R10, R25, R9 ;  /* 0x000000190a197210 */ /* 0x000fc60007ffe009 */
[----:B------:R-:W5:Y:S01]  /*2410*/  LDS R26, [R2+0x5c] ;  /* 0x00005c00021a7984 */ /* 0x000f620000000800 */
[----:B0-----:R-:W-:-:S03]  /*2420*/  @!P1 FADD.FTZ R12, R7, R12 ;  /* 0x0000000c070c9221 */ /* 0x001fc60000010000 */
[----:B------:R-:W0:Y:S01]  /*2430*/  LDS R17, [R2+0x60] ;  /* 0x0000600002117984 */ /* 0x000e220000000800 */
[----:B-1----:R-:W-:-:S03]  /*2440*/  ISETP.NE.AND P1, PT, R11, RZ, PT ;  /* 0x000000ff0b00720c */ /* 0x002fc60003f25270 */
[----:B------:R-:W1:Y:S01]  /*2450*/  LDS R5, [R2+0x68] ;  /* 0x0000680002057984 */ /* 0x000e620000000800 */
[C---:B--2---:R-:W-:Y:S02]  /*2460*/  ISETP.NE.AND P3, PT, R14.reuse, RZ, PT ;  /* 0x000000ff0e00720c */ /* 0x044fe40003f65270 */
[----:B------:R-:W-:Y:S01]  /*2470*/  IADD3 R25, R14, R25, R11 ;  /* 0x000000190e197210 */ /* 0x000fe20007ffe00b */
[----:B------:R-:W2:Y:S01]  /*2480*/  LDS R4, [R2+0x6c] ;  /* 0x00006c0002047984 */ /* 0x000ea20000000800 */
[----:B---3--:R-:W-:Y:S02]  /*2490*/  @!P0 FADD.FTZ R13, R6, R13 ;  /* 0x0000000d060d8221 */ /* 0x008fe40000010000 */
[----:B----4-:R-:W-:Y:S01]  /*24a0*/  @!P0 FADD.FTZ R15, R12, R15 ;  /* 0x0000000f0c0f8221 */ /* 0x010fe20000010000 */
[----:B-----5:R-:W-:Y:S01]  /*24b0*/  ISETP.NE.AND P0, PT, R16, RZ, PT ;  /* 0x000000ff1000720c */ /* 0x020fe20003f05270 */
[----:B------:R-:W-:Y:S02]  /*24c0*/  IMAD.IADD R16, R25, 0x1, R16 ;  /* 0x0000000119107824 */ /* 0x000fe400078e0210 */
[----:B------:R-:W-:-:S02]  /*24d0*/  @!P2 FADD.FTZ R24, R13, R24 ;  /* 0x000000180d18a221 */ /* 0x000fc40000010000 */
[----:B------:R-:W-:Y:S02]  /*24e0*/  @!P2 FADD.FTZ R18, R15, R18 ;  /* 0x000000120f12a221 */ /* 0x000fe40000010000 */
[----:B------:R-:W-:Y:S02]  /*24f0*/  @!P1 FADD.FTZ R23, R24, R23 ;  /* 0x0000001718179221 */ /* 0x000fe40000010000 */
[----:B------:R-:W-:Y:S02]  /*2500*/  @!P1 FADD.FTZ R19, R18, R19 ;  /* 0x0000001312139221 */ /* 0x000fe40000010000 */
[----:B------:R-:W-:Y:S02]  /*2510*/  @!P3 FADD.FTZ R26, R23, R26 ;  /* 0x0000001a171ab221 */ /* 0x000fe40000010000 */
[----:B0-----:R-:W-:Y:S02]  /*2520*/  @!P3 FADD.FTZ R17, R19, R17 ;  /* 0x000000111311b221 */ /* 0x001fe40000010000 */
[----:B-1----:R-:W-:-:S02]  /*2530*/  @!P0 FADD.FTZ R5, R26, R5 ;  /* 0x000000051a058221 */ /* 0x002fc40000010000 */
[----:B--2---:R-:W-:Y:S01]  /*2540*/  @!P0 FADD.FTZ R4, R17, R4 ;  /* 0x0000000411048221 */ /* 0x004fe20000010000 */
[----:B------:R-:W-:Y:S05]  /*2550*/  BRA.DIV ~URZ, `(.L_x_2036) ;  /* 0x00000c827f007947 */ /* 0x000fea000b800000 */
[----:B------:R0:W1:Y:S02]  /*2560*/  SHFL.UP PT, R9, R16, 0x1, RZ ;  /* 0x0420000010097989 */ /* 0x00006400000e00ff */
.L_x_2040:
        /* <DEDUP_REMOVED lines=54> */
[----:B------:R0:W2:Y:S04]  /*28d0*/  SHFL.UP PT, R18, R6, 0x1, RZ ;  /* 0x0420000006127989 */ /* 0x0000a800000e00ff */
[----:B------:R0:W3:Y:S02]  /*28e0*/  SHFL.UP PT, R11, R7, 0x1, RZ ;  /* 0x04200000070b7989 */ /* 0x0000e400000e00ff */
.L_x_2041:
[----:B------:R-:W4:Y:S01]  /*28f0*/  LDS R24, [R2+0x10] ;  /* 0x0000100002187984 */ /* 0x000f220000000800 */
[----:B------:R-:W-:Y:S02]  /*2900*/  ISETP.NE.AND P1, PT, R0, RZ, PT ;  /* 0x000000ff0000720c */ /* 0x000fe40003f25270 */
[----:B------:R-:W-:Y:S01]  /*2910*/  PLOP3.LUT P0, PT, PT, PT, PT, 0x80, 0x0 ;  /* 0x000000000000781c */ /* 0x000fe20003f0f070 */
[----:B------:R-:W5:Y:S04]  /*2920*/  LDS R15, [R2+0x1c] ;  /* 0x00001c00020f7984 */ /* 0x000f680000000800 */
[----:B------:R-:W-:Y:S04]  /*2930*/  LDS R5, [R2+0x18] ;  /* 0x0000180002057984 */ /* 0x000fe80000000800 */
[----:B0-----:R-:W-:Y:S04]  /*2940*/  LDS R7, [R2+0x14] ;  /* 0x0000140002077984 */ /* 0x001fe80000000800 */
[----:B------:R-:W0:Y:S04]  /*2950*/  LDS R16, [R2+0x28] ;  /* 0x0000280002107984 */ /* 0x000e280000000800 */
[----:B------:R-:W3:Y:S04]  /*2960*/  LDS R14, [R2+0x34] ;  /* 0x00003400020e7984 */ /* 0x000ee80000000800 */
[----:B------:R-:W2:Y:S04]  /*2970*/  LDS R0, [R2+0x40] ;  /* 0x0000400002007984 */ /* 0x000ea80000000800 */
[----:B------:R-:W1:Y:S04]  /*2980*/  LDS R10, [R2+0x24] ;  /* 0x00002400020a7984 */ /* 0x000e680000000800 */
[----:B------:R-:W1:Y:S04]  /*2990*/  LDS R4, [R2+0x4c] ;  /* 0x00004c0002047984 */ /* 0x000e680000000800 */
[----:B------:R-:W-:Y:S01]  /*29a0*/  LDS R12, [R2+0x2c] ;  /* 0x00002c00020c7984 */ /* 0x000fe20000000800 */
[C---:B----4-:R-:W-:Y:S01]  /*29b0*/  @P1 ISETP.NE.AND P2, PT, R24.reuse, RZ, PT ;  /* 0x000000ff1800120c */ /* 0x050fe20003f45270 */
[----:B-1----:R-:W-:-:S02]  /*29c0*/  @P1 IMAD.IADD R24, R24, 0x1, R9 ;  /* 0x0000000118181824 */ /* 0x002fc400078e0209 */
[----:B------:R-:W1:Y:S01]  /*29d0*/  LDS R13, [R2+0x30] ;  /* 0x00003000020d7984 */ /* 0x000e620000000800 */
[----:B------:R-:W-:Y:S01]  /*29e0*/  @P1 PLOP3.LUT P0, PT, P2, PT, PT, 0x80, 0x0 ;  /* 0x000000000000181c */ /* 0x000fe2000170f070 */
[C---:B-----5:R-:W-:Y:S02]  /*29f0*/  IMAD.IADD R25, R15.reuse, 0x1, R24 ;  /* 0x000000010f197824 */ /* 0x060fe400078e0218 */
[----:B------:R-:W4:Y:S01]  /*2a00*/  LDS R9, [R2+0x20] ;  /* 0x0000200002097984 */ /* 0x000f220000000800 */
[----:B------:R-:W-:-:S03]  /*2a10*/  ISETP.NE.AND P6, PT, R15, RZ, PT ;  /* 0x000000ff0f00720c */ /* 0x000fc60003fc5270 */
[----:B------:R-:W5:Y:S04]  /*2a20*/  LDS R6, [R2+0x58] ;  /* 0x0000580002067984 */ /* 0x000f680000000800 */
[----:B------:R-:W5:Y:S01]  /*2a30*/  LDS R17, [R2+0x38] ;  /* 0x0000380002117984 */ /* 0x000f620000000800 */
[C---:B0-----:R-:W-:Y:S01]  /*2a40*/  ISETP.NE.AND P5, PT, R16.reuse, RZ, PT ;  /* 0x000000ff1000720c */ /* 0x041fe20003fa5270 */
[----:B---3--:R-:W-:Y:S02]  /*2a50*/  @!P0 FADD.FTZ R5, R5, R11 ;  /* 0x0000000b05058221 */ /* 0x008fe40000010000 */
[----:B------:R-:W0:Y:S01]  /*2a60*/  LDS R15, [R2+0x3c] ;  /* 0x00003c00020f7984 */ /* 0x000e220000000800 */
[----:B--2---:R-:W-:Y:S01]  /*2a70*/  @!P0 FADD.FTZ R7, R7, R18 ;  /* 0x0000001207078221 */ /* 0x004fe20000010000 */
[----:B------:R-:W-:-:S02]  /*2a80*/  IADD3 R29, R16, R25, RZ ;  /* 0x00000019101d7210 */ /* 0x000fc40007ffe0ff */
[----:B------:R-:W2:Y:S01]  /*2a90*/  LDS R11, [R2+0x64] ;  /* 0x00006400020b7984 */ /* 0x000ea20000000800 */
[C---:B------:R-:W-:Y:S02]  /*2aa0*/  ISETP.NE.AND P4, PT, R14.reuse, RZ, PT ;  /* 0x000000ff0e00720c */ /* 0x040fe40003f85270 */
[----:B------:R-:W-:Y:S01]  /*2ab0*/  IMAD.IADD R26, R14, 0x1, R29 ;  /* 0x000000010e1a7824 */ /* 0x000fe200078e021d */
[----:B------:R-:W3:Y:S01]  /*2ac0*/  LDS R18, [R2+0x44] ;  /* 0x0000440002127984 */ /* 0x000ee20000000800 */
[----:B------:R-:W-:Y:S01]  /*2ad0*/  ISETP.NE.AND P3, PT, R0, RZ, PT ;  /* 0x000000ff0000720c */ /* 0x000fe20003f65270 */
[----:B------:R-:W-:Y:S02]  /*2ae0*/  @!P6 FADD.FTZ R10, R10, R5 ;  /* 0x000000050a0ae221 */ /* 0x000fe40000010000 */
[----:B------:R-:W3:Y:S01]  /*2af0*/  LDS R16, [R2+0x48] ;  /* 0x0000480002107984 */ /* 0x000ee20000000800 */
[----:B------:R-:W-:Y:S01]  /*2b00*/  IMAD.IADD R0, R0, 0x1, R26 ;  /* 0x0000000100007824 */ /* 0x000fe200078e021a */
[----:B------:R-:W-:-:S02]  /*2b10*/  ISETP.NE.AND P2, PT, R4, RZ, PT ;  /* 0x000000ff0400720c */ /* 0x000fc40003f45270 */
[----:B------:R-:W3:Y:S04]  /*2b20*/  LDS R23, [R2+0x50] ;  /* 0x0000500002177984 */ /* 0x000ee80000000800 */
[----:B------:R-:W3:Y:S04]  /*2b30*/  LDS R19, [R2+0x54] ;  /* 0x0000540002137984 */ /* 0x000ee80000000800 */
[----:B------:R-:W-:Y:S01]  /*2b40*/  STS [R2+0x10], R24 ;  /* 0x0000101802007388 */ /* 0x000fe20000000800 */
[----:B-1----:R-:W-:-:S03]  /*2b50*/  @!P5 FADD.FTZ R13, R13, R10 ;  /* 0x0000000a0d0dd221 */ /* 0x002fc60000010000 */
[----:B------:R-:W1:Y:S01]  /*2b60*/  LDS R24, [R2+0x5c] ;  /* 0x00005c0002187984 */ /* 0x000e620000000800 */
[----:B----4-:R-:W-:-:S03]  /*2b70*/  @!P6 FADD.FTZ R9, R9, R7 ;  /* 0x000000070909e221 */ /* 0x010fc60000010000 */
[----:B------:R-:W4:Y:S01]  /*2b80*/  LDS R14, [R2+0x60] ;  /* 0x00006000020e7984 */ /* 0x000f220000000800 */
[----:B------:R-:W-:Y:S01]  /*2b90*/  @!P5 FADD.FTZ R12, R12, R9 ;  /* 0x000000090c0cd221 */ /* 0x000fe20000010000 */
[----:B-----5:R-:W-:Y:S02]  /*2ba0*/  ISETP.NE.AND P0, PT, R6, RZ, PT ;  /* 0x000000ff0600720c */ /* 0x020fe40003f05270 */
[----:B------:R-:W-:Y:S01]  /*2bb0*/  STS [R2+0x1c], R25 ;  /* 0x00001c1902007388 */ /* 0x000fe20000000800 */
[----:B------:R-:W-:-:S03]  /*2bc0*/  @!P4 FADD.FTZ R17, R17, R12 ;  /* 0x0000000c1111c221 */ /* 0x000fc60000010000 */
[----:B------:R-:W5:Y:S01]  /*2bd0*/  LDS R25, [R2+0x68] ;  /* 0x0000680002197984 */ /* 0x000f620000000800 */
[----:B0-----:R-:W-:-:S03]  /*2be0*/  @!P4 FADD.FTZ R15, R15, R13 ;  /* 0x0000000d0f0fc221 */ /* 0x001fc60000010000 */
[----:B------:R-:W0:Y:S01]  /*2bf0*/  LDS R27, [R2+0x6c] ;  /* 0x00006c00021b7984 */ /* 0x000e220000000800 */
[----:B--2---:R-:W-:Y:S01]  /*2c00*/  ISETP.NE.AND P1, PT, R11, RZ, PT ;  /* 0x000000ff0b00720c */ /* 0x004fe20003f25270 */
[----:B---3--:R-:W-:Y:S02]  /*2c10*/  @!P3 FADD.FTZ R18, R18, R17 ;  /* 0x000000111212b221 */ /* 0x008fe40000010000 */
[----:B------:R2:W-:Y:S01]  /*2c20*/  STS [R2+0x28], R29 ;  /* 0x0000281d02007388 */ /* 0x0005e20000000800 */
[----:B------:R-:W-:-:S03]  /*2c30*/  @!P3 FADD.FTZ R16, R16, R15 ;  /* 0x0000000f1010b221 */ /* 0x000fc60000010000 */
[----:B------:R3:W-:Y:S01]  /*2c40*/  STS [R2+0x40], R0 ;  /* 0x0000400002007388 */ /* 0x0007e20000000800 */
[----:B------:R-:W-:-:S03]  /*2c50*/  @!P2 FADD.FTZ R23, R23, R18 ;  /* 0x000000121717a221 */ /* 0x000fc60000010000 */
[----:B------:R0:W-:Y:S01]  /*2c60*/  STS [R2+0x34], R26 ;  /* 0x0000341a02007388 */ /* 0x0001e20000000800 */
[----:B--2---:R-:W-:Y:S01]  /*2c70*/  IADD3 R29, R4, R0, RZ ;  /* 0x00000000041d7210 */ /* 0x004fe20007ffe0ff */
[----:B------:R-:W-:Y:S02]  /*2c80*/  @!P2 FADD.FTZ R19, R19, R16 ;  /* 0x000000101313a221 */ /* 0x000fe40000010000 */
[----:B------:R2:W-:Y:S02]  /*2c90*/  STS [R2+0x14], R7 ;  /* 0x0000140702007388 */ /* 0x0005e40000000800 */
[----:B------:R-:W-:Y:S02]  /*2ca0*/  IMAD.IADD R6, R6, 0x1, R29 ;  /* 0x0000000106067824 */ /* 0x000fe400078e021d */
[----:B------:R2:W-:Y:S01]  /*2cb0*/  STS [R2+0x4c], R29 ;  /* 0x00004c1d02007388 */ /* 0x0005e20000000800 */
[----:B-1----:R-:W-:-:S03]  /*2cc0*/  @!P0 FADD.FTZ R24, R24, R23 ;  /* 0x0000001718188221 */ /* 0x002fc60000010000 */
[----:B------:R2:W-:Y:S01]  /*2cd0*/  STS [R2+0x18], R5 ;  /* 0x0000180502007388 */ /* 0x0005e20000000800 */
[----:B---3--:R-:W-:Y:S02]  /*2ce0*/  IMAD.IADD R0, R11, 0x1, R6 ;  /* 0x000000010b007824 */ /* 0x008fe400078e0206 */
[----:B----4-:R-:W-:Y:S01]  /*2cf0*/  @!P0 FADD.FTZ R14, R14, R19 ;  /* 0x000000130e0e8221 */ /* 0x010fe20000010000 */
[----:B------:R2:W-:Y:S04]  /*2d00*/  STS [R2+0x58], R6 ;  /* 0x0000580602007388 */ /* 0x0005e80000000800 */
[----:B------:R2:W-:Y:S01]  /*2d10*/  STS [R2+0x64], R0 ;  /* 0x0000640002007388 */ /* 0x0005e20000000800 */
[----:B-----5:R-:W-:-:S03]  /*2d20*/  @!P1 FADD.FTZ R25, R25, R24 ;  /* 0x0000001819199221 */ /* 0x020fc60000010000 */
        /* <DEDUP_REMOVED lines=15> */
.L_x_2035:
[----:B--2---:R-:W-:Y:S05]  /*2e20*/  BSYNC B0 ;  /* 0x0000000000007941 */ /* 0x004fea0003800000 */
.L_x_2034:
[----:B------:R-:W2:Y:S01]  /*2e30*/  S2R R13, SR_TID.X ;  /* 0x00000000000d7919 */ /* 0x000ea20000002100 */
[----:B------:R-:W-:Y:S01]  /*2e40*/  IMAD R0, R3, c[0x0][0x204], RZ ;  /* 0x0000810003007a24 */ /* 0x000fe200078e02ff */
[----:B------:R-:W-:Y:S04]  /*2e50*/  WARPSYNC 0xffffffff ;  /* 0xffffffff00007948 */ /* 0x000fe80003800000 */
[----:B--2---:R-:W-:-:S02]  /*2e60*/  LEA R0, R13, -R0, 0x1 ;  /* 0x800000000d007211 */ /* 0x004fc400078e08ff */
[----:B------:R-:W-:Y:S01]  /*2e70*/  ULDC UR4, c[0x0][0x204] ;  /* 0x0000810000047ab9 */ /* 0x000fe20000000800 */
[----:B------:R-:W-:Y:S01]  /*2e80*/  BAR.SYNC.DEFER_BLOCKING 0x0 ;  /* 0x0000000000007b1d */ /* 0x000fe20000010000 */
[----:B------:R-:W-:-:S05]  /*2e90*/  UIADD3 UR4, UR4, -0x2, URZ ;  /* 0xfffffffe04047890 */ /* 0x000fca000fffe03f */
[----:B------:R-:W2:Y:S01]  /*2ea0*/  S2R R6, SR_CTAID.X ;  /* 0x0000000000067919 */ /* 0x000ea20000002500 */
[----:B------:R-:W-:Y:S01]  /*2eb0*/  ISETP.NE.AND P2, PT, R0, UR4, PT ;  /* 0x0000000400007c0c */ /* 0x000fe2000bf45270 */
[----:B------:R-:W-:-:S12]  /*2ec0*/  BSSY B0, `(.L_x_2038) ;  /* 0x000001a000007945 */ /* 0x000fd80003800000 */
[----:B------:R-:W-:-:S05]  /*2ed0*/  @!P2 LEA.HI R0, R13, R13, RZ, 0x1d ;  /* 0x0000000d0d00a211 */ /* 0x000fca00078fe8ff */
[----:B------:R-:W-:-:S05]  /*2ee0*/  @!P2 IMAD R2, R0, 0xc, RZ ;  /* 0x0000000c0002a824 */ /* 0x000fca00078e02ff */
[----:B-1----:R-:W-:Y:S01]  /*2ef0*/  @!P2 LDS R5, [R2+0x18] ;  /* 0x000018000205a984 */ /* 0x002fe20000000800 */
[C-C-:B--2---:R-:W-:Y:S02]  /*2f00*/  IMAD R0, R6.reuse, c[0x0][0x200], R13.reuse ;  /* 0x0000800006007a24 */ /* 0x144fe400078e020d */
[----:B------:R-:W-:Y:S01]  /*2f10*/  IMAD R9, R6, c[0x0][0x208], R13 ;  /* 0x0000820006097a24 */ /* 0x000fe200078e020d */
[----:B------:R-:W1:Y:S02]  /*2f20*/  @!P2 LDS R4, [R2+0x14] ;  /* 0x000014000204a984 */ /* 0x000e640000000800 */
[----:B------:R-:W-:Y:S02]  /*2f30*/  ISETP.GE.AND P0, PT, R0, c[0x0][0x1f0], PT ;  /* 0x00007c0000007a0c */ /* 0x000fe40003f06270 */
[----:B------:R-:W-:Y:S02]  /*2f40*/  ISETP.GE.U32.AND P1, PT, R9, c[0x0][0x1d8], PT ;  /* 0x0000760009007a0c */ /* 0x000fe40003f26070 */
[----:B------:R-:W-:-:S02]  /*2f50*/  ISETP.LT.U32.AND P0, PT, R13, c[0x0][0x200], !P0 ;  /* 0x000080000d007a0c */ /* 0x000fc40004701070 */
[----:B------:R-:W-:-:S04]  /*2f60*/  SHF.R.S32.HI R11, RZ, 0x1f, R9 ;  /* 0x0000001fff0b7819 */ /* 0x000fc80000011409 */
[----:B------:R-:W-:Y:S01]  /*2f70*/  ISETP.GE.AND.EX P1, PT, R11, c[0x0][0x1dc], PT, P1 ;  /* 0x000077000b007a0c */ /* 0x000fe20003f26310 */
[----:B-1----:R1:W-:Y:S04]  /*2f80*/  @!P2 STS.64 [R3.X8+0xda0], R4 ;  /* 0x000da0040300a388 */ /* 0x0023e80000008a00 */
[----:B------:R-:W-:Y:S06]  /*2f90*/  BAR.SYNC.DEFER_BLOCKING 0x0 ;  /* 0x0000000000007b1d */ /* 0x000fec0000010000 */
[----:B------:R-:W-:Y:S05]  /*2fa0*/  @!P0 BRA `(.L_x_2039) ;  /* 0x000000b000008947 */ /* 0x000fea0003800000 */
[----:B-1----:R-:W1:Y:S01]  /*2fb0*/  S2R R5, SR_CTAID.Z ;  /* 0x0000000000057919 */ /* 0x002e620000002700 */
[----:B------:R-:W-:-:S03]  /*2fc0*/  IMAD.MOV.U32 R6, RZ, RZ, 0x4 ;  /* 0x00000004ff067424 */ /* 0x000fc600078e00ff */
        /* <DEDUP_REMOVED lines=9> */
.L_x_2039:
[----:B------:R-:W-:Y:S05]  /*3060*/  BSYNC B0 ;  /* 0x0000000000007941 */ /* 0x000fea0003800000 */
.L_x_2038:
[----:B------:R-:W-:Y:S05]  /*3070*/  @P1 EXIT ;  /* 0x000000000000194d */ /* 0x000fea0003800000 */
[----:B------:R-:W-:Y:S01]  /*3080*/  MOV R0, c[0x0][0x1c0] ;  /* 0x0000700000007a02 */ /* 0x000fe20000000f00 */
[----:B------:R-:W-:Y:S01]  /*3090*/  ULDC.64 UR4, c[0x0][0x1d8] ;  /* 0x0000760000047ab9 */ /* 0x000fe20000000a00 */
[----:B-1----:R-:W-:Y:S01]  /*30a0*/  IMAD.MOV.U32 R3, RZ, RZ, 0x4 ;  /* 0x00000004ff037424 */ /* 0x002fe200078e00ff */
        /* <DEDUP_REMOVED lines=19> */
.L_x_2036:
[----:B------:R-:W-:Y:S01]  /*31e0*/  MOV R13, R16 ;  /* 0x00000010000d7202 */ /* 0x000fe20000000f00 */
[----:B------:R-:W-:Y:S01]  /*31f0*/  IMAD.MOV.U32 R12, RZ, RZ, 0x1 ;  /* 0x00000001ff0c7424 */ /* 0x000fe200078e00ff */
[----:B------:R-:W-:Y:S01]  /*3200*/  MOV R11, 0xffffffff ;  /* 0xffffffff000b7802 */ /* 0x000fe20000000f00 */
[----:B------:R-:W-:Y:S01]  /*3210*/  IMAD.MOV.U32 R10, RZ, RZ, RZ ;  /* 0x000000ffff0a7224 */ /* 0x000fe200078e00ff */
[----:B------:R-:W-:-:S02]  /*3220*/  MOV R6, 0x3240 ;  /* 0x0000324000067802 */ /* 0x000fc40000000f00 */
[----:B------:R-:W-:Y:S05]  /*3230*/  CALL.REL.NOINC `($__internal_46_$__cuda_sm70_shflsync_up) ;  /* 0x000009a000007944 */ /* 0x000fea0003c00000 */
[----:B-1----:R-:W-:Y:S01]  /*3240*/  IMAD.MOV.U32 R9, RZ, RZ, R11 ;  /* 0x000000ffff097224 */ /* 0x002fe200078e000b */
[----:B0-----:R-:W-:Y:S05]  /*3250*/  BRA `(.L_x_2040) ;  /* 0xfffff31000007947 */ /* 0x001fea000383ffff */
.L_x_2037:
[----:B------:R-:W-:Y:S01]  /*3260*/  HFMA2.MMA R12, -RZ, RZ, 0, 5.9604644775390625e-08 ;  /* 0x00000001ff0c7435 */ /* 0x000fe200000001ff */
[----:B------:R-:W-:Y:S01]  /*3270*/  IMAD.MOV.U32 R13, RZ, RZ, R5 ;  /* 0x000000ffff0d7224 */ /* 0x000fe200078e0005 */
[----:B------:R-:W-:Y:S01]  /*3280*/  MOV R6, 0x32c0 ;  /* 0x000032c000067802 */ /* 0x000fe20000000f00 */
[----:B------:R-:W-:-:S02]  /*3290*/  IMAD.MOV.U32 R10, RZ, RZ, RZ ;  /* 0x000000ffff0a7224 */ /* 0x000fc400078e00ff */
[----:B------:R-:W-:Y:S02]  /*32a0*/  IMAD.MOV.U32 R11, RZ, RZ, -0x1 ;  /* 0xffffffffff0b7424 */ /* 0x000fe400078e00ff */
[----:B012---:R-:W-:Y:S05]  /*32b0*/  CALL.REL.NOINC `($__internal_46_$__cuda_sm70_shflsync_up) ;  /* 0x0000092000007944 */ /* 0x007fea0003c00000 */
[----:B0-----:R-:W-:Y:S01]  /*32c0*/  HFMA2.MMA R10, -RZ, RZ, 0, 0 ;  /* 0x00000000ff0a7435 */ /* 0x001fe200000001ff */
[----:B-1----:R-:W-:Y:S01]  /*32d0*/  MOV R14, R11 ;  /* 0x0000000b000e7202 */ /* 0x002fe20000000f00 */
[----:B------:R-:W-:Y:S01]  /*32e0*/  IMAD.MOV.U32 R13, RZ, RZ, R4 ;  /* 0x000000ffff0d7224 */ /* 0x000fe200078e0004 */
[----:B------:R-:W-:Y:S01]  /*32f0*/  MOV R6, 0x3330 ;  /* 0x0000333000067802 */ /* 0x000fe20000000f00 */
[----:B------:R-:W-:Y:S02]  /*3300*/  IMAD.MOV.U32 R12, RZ, RZ, 0x1 ;  /* 0x00000001ff0c7424 */ /* 0x000fe400078e00ff */
[----:B------:R-:W-:Y:S02]  /*3310*/  IMAD.MOV.U32 R11, RZ, RZ, -0x1 ;  /* 0xffffffffff0b7424 */ /* 0x000fe400078e00ff */
[----:B------:R-:W-:Y:S05]  /*3320*/  CALL.REL.NOINC `($__internal_46_$__cuda_sm70_shflsync_up) ;  /* 0x000008b000007944 */ /* 0x000fea0003c00000 */
[----:B------:R-:W-:Y:S01]  /*3330*/  FADD.FTZ R6, R5, R14 ;  /* 0x0000000e05067221 */ /* 0x000fe20000010000 */
[----:B------:R-:W-:Y:S01]  /*3340*/  ISETP.NE.AND P0, PT, R16, RZ, PT ;  /* 0x000000ff1000720c */ /* 0x000fe20003f05270 */
[----:B-1----:R-:W-:Y:S01]  /*3350*/  FADD.FTZ R7, R4, R11 ;  /* 0x0000000b04077221 */ /* 0x002fe20000010000 */
        /* <DEDUP_REMOVED lines=12> */
[----:B------:R-:W-:Y:S05]  /*3420*/  CALL.REL.NOINC `($__internal_46_$__cuda_sm70_shflsync_up) ;  /* 0x000007b000007944 */ /* 0x000fea0003c00000 */
[----:B0-----:R-:W-:Y:S01]  /*3430*/  HFMA2.MMA R12, -RZ, RZ, 0, 1.1920928955078125e-07 ;  /* 0x00000002ff0c7435 */ /* 0x001fe200000001ff */
[----:B-1----:R-:W-:Y:S01]  /*3440*/  IMAD.MOV.U32 R4, RZ, RZ, R11 ;  /* 0x000000ffff047224 */ /* 0x002fe200078e000b */
[----:B------:R-:W-:Y:S01]  /*3450*/  MOV R6, 0x34a0 ;  /* 0x000034a000067802 */ /* 0x000fe20000000f00 */
[----:B------:R-:W-:-:S02]  /*3460*/  IMAD.MOV.U32 R13, RZ, RZ, R14 ;  /* 0x000000ffff0d7224 */ /* 0x000fc400078e000e */
[----:B------:R-:W-:Y:S02]  /*3470*/  IMAD.MOV.U32 R10, RZ, RZ, RZ ;  /* 0x000000ffff0a7224 */ /* 0x000fe400078e00ff */
[----:B------:R-:W-:Y:S02]  /*3480*/  IMAD.MOV.U32 R11, RZ, RZ, -0x1 ;  /* 0xffffffffff0b7424 */ /* 0x000fe400078e00ff */
[----:B------:R-:W-:Y:S05]  /*3490*/  CALL.REL.NOINC `($__internal_46_$__cuda_sm70_shflsync_up) ;  /* 0x0000074000007944 */ /* 0x000fea0003c00000 */
[----:B0-----:R-:W-:Y:S01]  /*34a0*/  HFMA2.MMA R10, -RZ, RZ, 0, 0 ;  /* 0x00000000ff0a7435 */ /* 0x001fe200000001ff */
[----:B-1----:R-:W-:Y:S01]  /*34b0*/  MOV R5, R11 ;  /* 0x0000000b00057202 */ /* 0x002fe20000000f00 */
[----:B------:R-:W-:Y:S01]  /*34c0*/  IMAD.MOV.U32 R13, RZ, RZ, R16 ;  /* 0x000000ffff0d7224 */ /* 0x000fe200078e0010 */
[----:B------:R-:W-:Y:S01]  /*34d0*/  MOV R6, 0x3510 ;  /* 0x0000351000067802 */ /* 0x000fe20000000f00 */
[----:B------:R-:W-:Y:S02]  /*34e0*/  IMAD.MOV.U32 R12, RZ, RZ, 0x2 ;  /* 0x00000002ff0c7424 */ /* 0x000fe400078e00ff */
[----:B------:R-:W-:Y:S02]  /*34f0*/  IMAD.MOV.U32 R11, RZ, RZ, -0x1 ;  /* 0xffffffffff0b7424 */ /* 0x000fe400078e00ff */
[----:B------:R-:W-:Y:S05]  /*3500*/  CALL.REL.NOINC `($__internal_46_$__cuda_sm70_shflsync_up) ;  /* 0x000006d000007944 */ /* 0x000fea0003c00000 */
[----:B------:R-:W-:Y:S01]  /*3510*/  ISETP.GE.AND P1, PT, R15, 0x2, PT ;  /* 0x000000020f00780c */ /* 0x000fe20003f26270 */
[----:B------:R-:W-:Y:S01]  /*3520*/  FADD.FTZ R5, R5, R14 ;  /* 0x0000000e05057221 */ /* 0x000fe20000010000 */
[----:B------:R-:W-:Y:S01]  /*3530*/  ISETP.NE.AND P0, PT, R9, RZ, PT ;  /* 0x000000ff0900720c */ /* 0x000fe20003f05270 */
[----:B-1----:R-:W-:Y:S01]  /*3540*/  FADD.FTZ R7, R16, R11 ;  /* 0x0000000b10077221 */ /* 0x002fe20000010000 */
[----:B0-----:R-:W-:Y:S01]  /*3550*/  MOV R12, 0x4 ;  /* 0x00000004000c7802 */ /* 0x001fe20000000f00 */
[----:B------:R-:W-:Y:S01]  /*3560*/  IMAD.MOV.U32 R10, RZ, RZ, RZ ;  /* 0x000000ffff0a7224 */ /* 0x000fe200078e00ff */
[----:B------:R-:W-:Y:S01]  /*3570*/  MOV R6, 0x35e0 ;  /* 0x000035e000067802 */ /* 0x000fe20000000f00 */
[----:B------:R-:W-:-:S06]  /*3580*/  IMAD.MOV.U32 R11, RZ, RZ, -0x1 ;  /* 0xffffffffff0b7424 */ /* 0x000fcc00078e00ff */
[----:B------:R-:W-:Y:S01]  /*3590*/  @P1 IMAD.IADD R9, R4, 0x1, R9 ;  /* 0x0000000104091824 */ /* 0x000fe200078e0209 */
[----:B------:R-:W-:Y:S02]  /*35a0*/  @P1 FSEL R14, R5, R14, !P0 ;  /* 0x0000000e050e1208 */ /* 0x000fe40004000000 */
[----:B------:R-:W-:Y:S02]  /*35b0*/  @P1 FSEL R16, R7, R16, !P0 ;  /* 0x0000001007101208 */ /* 0x000fe40004000000 */
[----:B------:R-:W-:Y:S02]  /*35c0*/  MOV R13, R9 ;  /* 0x00000009000d7202 */ /* 0x000fe40000000f00 */
[----:B------:R-:W-:Y:S05]  /*35d0*/  CALL.REL.NOINC `($__internal_46_$__cuda_sm70_shflsync_up) ;  /* 0x0000060000007944 */ /* 0x000fea0003c00000 */
[----:B0-----:R-:W-:Y:S01]  /*35e0*/  HFMA2.MMA R12, -RZ, RZ, 0, 2.384185791015625e-07 ;  /* 0x00000004ff0c7435 */ /* 0x001fe200000001ff */
[----:B-1----:R-:W-:Y:S01]  /*35f0*/  IMAD.MOV.U32 R4, RZ, RZ, R11 ;  /* 0x000000ffff047224 */ /* 0x002fe200078e000b */
[----:B------:R-:W-:Y:S01]  /*3600*/  MOV R6, 0x3650 ;  /* 0x0000365000067802 */ /* 0x000fe20000000f00 */
[----:B------:R-:W-:Y:S02]  /*3610*/  IMAD.MOV.U32 R13, RZ, RZ, R14 ;  /* 0x000000ffff0d7224 */ /* 0x000fe400078e000e */
[----:B------:R-:W-:-:S02]  /*3620*/  IMAD.MOV.U32 R10, RZ, RZ, RZ ;  /* 0x000000ffff0a7224 */ /* 0x000fc400078e00ff */
        /* <DEDUP_REMOVED lines=22> */
[----:B0-----:R-:W-:Y:S01]  /*3790*/  HFMA2.MMA R12, -RZ, RZ, 0, 4.76837158203125e-07 ;  /* 0x00000008ff0c7435 */ /* 0x001fe200000001ff */
[----:B-1----:R-:W-:Y:S01]  /*37a0*/  IMAD.MOV.U32 R4, RZ, RZ, R11 ;  /* 0x000000ffff047224 */ /* 0x002fe200078e000b */
[----:B------:R-:W-:Y:S01]  /*37b0*/  MOV R11, 0xffffffff ;  /* 0xffffffff000b7802 */ /* 0x000fe20000000f00 */
[----:B------:R-:W-:Y:S01]  /*37c0*/  IMAD.MOV.U32 R13, RZ, RZ, R14 ;  /* 0x000000ffff0d7224 */ /* 0x000fe200078e000e */
[----:B------:R-:W-:Y:S01]  /*37d0*/  MOV R6, 0x3800 ;  /* 0x0000380000067802 */ /* 0x000fe20000000f00 */
[----:B------:R-:W-:-:S02]  /*37e0*/  IMAD.MOV.U32 R10, RZ, RZ, RZ ;  /* 0x000000ffff0a7224 */ /* 0x000fc400078e00ff */
[----:B------:R-:W-:Y:S05]  /*37f0*/  CALL.REL.NOINC `($__internal_46_$__cuda_sm70_shflsync_up) ;  /* 0x000003e000007944 */ /* 0x000fea0003c00000 */
[----:B0-----:R-:W-:Y:S01]  /*3800*/  HFMA2.MMA R10, -RZ, RZ, 0, 0 ;  /* 0x00000000ff0a7435 */ /* 0x001fe200000001ff */
[----:B-1----:R-:W-:Y:S01]  /*3810*/  IMAD.MOV.U32 R5, RZ, RZ, R11 ;  /* 0x000000ffff057224 */ /* 0x002fe200078e000b */
[----:B------:R-:W-:Y:S01]  /*3820*/  MOV R13, R16 ;  /* 0x00000010000d7202 */ /* 0x000fe20000000f00 */
[----:B------:R-:W-:Y:S01]  /*3830*/  IMAD.MOV.U32 R12, RZ, RZ, 0x8 ;  /* 0x00000008ff0c7424 */ /* 0x000fe200078e00ff */
[----:B------:R-:W-:Y:S01]  /*3840*/  MOV R6, 0x3870 ;  /* 0x0000387000067802 */ /* 0x000fe20000000f00 */
[----:B------:R-:W-:-:S02]  /*3850*/  IMAD.MOV.U32 R11, RZ, RZ, -0x1 ;  /* 0xffffffffff0b7424 */ /* 0x000fc400078e00ff */
[----:B------:R-:W-:Y:S05]  /*3860*/  CALL.REL.NOINC `($__internal_46_$__cuda_sm70_shflsync_up) ;  /* 0x0000037000007944 */ /* 0x000fea0003c00000 */
[----:B------:R-:W-:Y:S01]  /*3870*/  ISETP.GE.AND P1, PT, R15, 0x8, PT ;  /* 0x000000080f00780c */ /* 0x000fe20003f26270 */
[----:B------:R-:W-:Y:S01]  /*3880*/  FADD.FTZ R5, R5, R14 ;  /* 0x0000000e05057221 */ /* 0x000fe20000010000 */
[----:B------:R-:W-:Y:S01]  /*3890*/  ISETP.NE.AND P0, PT, R9, RZ, PT ;  /* 0x000000ff0900720c */ /* 0x000fe20003f05270 */
[----:B-1----:R-:W-:Y:S01]  /*38a0*/  FADD.FTZ R7, R16, R11 ;  /* 0x0000000b10077221 */ /* 0x002fe20000010000 */
        /* <DEDUP_REMOVED lines=16> */
[----:B0-----:R-:W-:Y:S01]  /*39b0*/  HFMA2.MMA R12, -RZ, RZ, 0, 9.5367431640625e-07 ;  /* 0x00000010ff0c7435 */ /* 0x001fe200000001ff */
[----:B-1----:R-:W-:Y:S01]  /*39c0*/  MOV R5, R11 ;  /* 0x0000000b00057202 */ /* 0x002fe20000000f00 */
[----:B------:R-:W-:Y:S01]  /*39d0*/  IMAD.MOV.U32 R13, RZ, RZ, R16 ;  /* 0x000000ffff0d7224 */ /* 0x000fe200078e0010 */
[----:B------:R-:W-:Y:S01]  /*39e0*/  MOV R11, 0xffffffff ;  /* 0xffffffff000b7802 */ /* 0x000fe20000000f00 */
[----:B------:R-:W-:Y:S01]  /*39f0*/  IMAD.MOV.U32 R10, RZ, RZ, RZ ;  /* 0x000000ffff0a7224 */ /* 0x000fe200078e00ff */
[----:B------:R-:W-:-:S02]  /*3a00*/  MOV R6, 0x3a20 ;  /* 0x00003a2000067802 */ /* 0x000fc40000000f00 */
[----:B------:R-:W-:Y:S05]  /*3a10*/  CALL.REL.NOINC `($__internal_46_$__cuda_sm70_shflsync_up) ;  /* 0x000001c000007944 */ /* 0x000fea0003c00000 */
        /* <DEDUP_REMOVED lines=12> */
[----:B------:R-:W-:Y:S05]  /*3ae0*/  CALL.REL.NOINC `($__internal_46_$__cuda_sm70_shflsync_up) ;  /* 0x000000f000007944 */ /* 0x000fea0003c00000 */
[----:B0-----:R-:W-:Y:S01]  /*3af0*/  HFMA2.MMA R12, -RZ, RZ, 0, 5.9604644775390625e-08 ;  /* 0x00000001ff0c7435 */ /* 0x001fe200000001ff */
[----:B-1----:R-:W-:Y:S01]  /*3b00*/  MOV R9, R11 ;  /* 0x0000000b00097202 */ /* 0x002fe20000000f00 */
[----:B------:R-:W-:Y:S01]  /*3b10*/  IMAD.MOV.U32 R13, RZ, RZ, R14 ;  /* 0x000000ffff0d7224 */ /* 0x000fe200078e000e */
[----:B------:R-:W-:Y:S01]  /*3b20*/  MOV R11, 0xffffffff ;  /* 0xffffffff000b7802 */ /* 0x000fe20000000f00 */
[----:B------:R-:W-:Y:S01]  /*3b30*/  IMAD.MOV.U32 R10, RZ, RZ, RZ ;  /* 0x000000ffff0a7224 */ /* 0x000fe200078e00ff */
[----:B------:R-:W-:Y:S02]  /*3b40*/  MOV R6, 0x3b60 ;  /* 0x00003b6000067802 */ /* 0x000fe40000000f00 */
        /* <DEDUP_REMOVED lines=8> */
[----:B01----:R-:W-:Y:S05]  /*3bd0*/  BRA `(.L_x_2041) ;  /* 0xffffed1000007947 */ /* 0x003fea000383ffff */
        .weak           $__internal_46_$__cuda_sm70_shflsync_up
        .type           $__internal_46_$__cuda_sm70_shflsync_up,@function
        .size           $__internal_46_$__cuda_sm70_shflsync_up,(.L_x_3129 - $__internal_46_$__cuda_sm70_shflsync_up)
$__internal_46_$__cuda_sm70_shflsync_up:
[----:B------:R-:W-:Y:S01]  /*3be0*/  MOV R7, 0x0 ;  /* 0x0000000000077802 */ /* 0x000fe20000000f00 */
[----:B------:R-:W-:Y:S04]  /*3bf0*/  WARPSYNC R11 ;  /* 0x0000000b00007348 */ /* 0x000fe80003800000 */
[----:B------:R0:W1:Y:S01]  /*3c00*/  SHFL.UP PT, R11, R13, R12, R10 ;  /* 0x0400000c0d0b7389 */ /* 0x00006200000e000a */
[----:B------:R-:W-:Y:S05]  /*3c10*/  RET.REL.NODEC R6 `(_Z30group_norm_nhwc_bwd_sum_kernelI11Bf16IOBf16WLi256EEv26Group_norm_nhwc_bwd_params) ;  /* 0xffffc3e006007950 */ /* 0x000fea0003c3ffff */
.L_x_2042:
        /* <DEDUP_REMOVED lines=14> */
.L_x_3129:


//--------------------- .text._Z30group_norm_nhwc_bwd_sum_kernelI11Bf16IOBf16WLi120EEv26Group_norm_nhwc_bwd_params --------------------------
	.section	.text._Z30group_norm_nhwc_bwd_sum_kernelI11Bf16IOBf16WLi120EEv26Group_norm_nhwc_bwd_params,"ax",@progbits
	.sectioninfo	@"SHI_REGISTERS=36"
	.align	128
        .global         _Z30group_norm_nhwc_bwd_sum_kernelI11Bf16IOBf16WLi120EEv26Group_norm_nhwc_bwd_params
        .type           _Z30group_norm_nhwc_bwd_sum_kernelI11Bf16IOBf16WLi120EEv26Group_norm_nhwc_bwd_params,@function
        .size           _Z30group_norm_nhwc_bwd_sum_kernelI11Bf16IOBf16WLi120EEv26Group_norm_nhwc_bwd_params,(.L_x_3130 - _Z30group_norm_nhwc_bwd_sum_kernelI11Bf16IOBf16WLi120EEv26Group_norm_nhwc_bwd_params)
        .other          _Z30group_norm_nhwc_bwd_sum_kernelI11Bf16IOBf16WLi120EEv26Group_norm_nhwc_bwd_params,@"STO_CUDA_ENTRY STV_DEFAULT"
_Z30group_norm_nhwc_bwd_sum_kernelI11Bf16IOBf16WLi120EEv26Group_norm_nhwc_bwd_params:
.text._Z30group_norm_nhwc_bwd_sum_kernelI11Bf16IOBf16WLi120EEv26Group_norm_nhwc_bwd_params:
        /* <DEDUP_REMOVED lines=97> */
.L_x_2044:
[----:B------:R-:W-:Y:S05]  /*0610*/  BSYNC B0 ;  /* 0x0000000000007941 */ /* 0x000fea0003800000 */
.L_x_2043:
        /* <DEDUP_REMOVED lines=82> */
.L_x_2047:
[----:B------:R-:W-:Y:S05]  /*0b40*/  @!P2 BRA `(.L_x_2045) ;  /* 0x000016400000a947 */ /* 0x000fea0003800000 */
[----:B------:R-:W-:-:S04]  /*0b50*/  IADD3 R23, R20, 0x1, RZ ;  /* 0x0000000114177810 */ /* 0x000fc80007ffe0ff */
[----:B------:R-:W-:Y:S02]  /*0b60*/  SHF.R.S32.HI R27, RZ, 0x1f, R23 ;  /* 0x0000001fff1b7819 */ /* 0x000fe40000011417 */
.L_x_2048:
        /* <DEDUP_REMOVED lines=124> */
.L_x_2046:
        /* <DEDUP_REMOVED lines=8> */
.L_x_2050:
        /* <DEDUP_REMOVED lines=46> */
.L_x_2049:
[----:B------:R-:W-:-:S13]  /*1690*/  ISETP.GE.U32.AND P0, PT, R28, 0x3, PT ;  /* 0x000000031c00780c */ /* 0x000fda0003f06070 */
[----:B------:R-:W-:Y:S05]  /*16a0*/  @!P0 BRA `(.L_x_2045) ;  /* 0x00000ae000008947 */ /* 0x000fea0003800000 */
[----:B------:R-:W-:Y:S02]  /*16b0*/  ISETP.GE.U32.AND P0, PT, R14, c[0x0][0x1d8], PT ;  /* 0x000076000e007a0c */ /* 0x000fe40003f06070 */
[----:B------:R-:W-:Y:S02]  /*16c0*/  SHF.R.S32.HI R23, RZ, 0x1f, R20 ;  /* 0x0000001fff177819 */ /* 0x000fe40000011414 */
[----:B------:R-:W-:Y:S02]  /*16d0*/  ISETP.GE.AND.EX P0, PT, R15, c[0x0][0x1dc], PT, P0 ;  /* 0x000077000f007a0c */ /* 0x000fe40003f06300 */
[----:B------:R-:W-:-:S11]  /*16e0*/  MOV R22, R20 ;  /* 0x0000001400167202 */ /* 0x000fd60000000f00 */
.L_x_2051:
        /* <DEDUP_REMOVED lines=170> */
.L_x_2045:
[----:B------:R-:W-:Y:S01]  /*2190*/  ISETP.NE.AND P0, PT, R8, RZ, PT ;  /* 0x000000ff0800720c */ /* 0x000fe20003f05270 */
[----:B------:R-:W-:Y:S01]  /*21a0*/  BSSY B0, `(.L_x_2052) ;  /* 0x00000e9000007945 */ /* 0x000fe20003800000 */
[C---:B------:R-:W-:Y:S02]  /*21b0*/  LEA.HI R4, R0.reuse, R0, RZ, 0x1e ;  /* 0x0000000000047211 */ /* 0x040fe400078ff0ff */
        /* <DEDUP_REMOVED lines=32> */
[----:B------:R-:W-:Y:S01]  /*23c0*/  @!P1 FADD.FTZ R23, R14, R23 ;  /* 0x000000170e179221 */ /* 0x000fe20000010000 */
[----:B------:R-:W-:Y:S01]  /*23d0*/  IADD3 R15, R20, R25, RZ ;  /* 0x00000019140f7210 */ /* 0x000fe20007ffe0ff */
[----:B------:R-:W-:Y:S02]  /*23e0*/  IMAD R14, R11, 0xc, RZ ;  /* 0x0000000c0b0e7824 */ /* 0x000fe400078e02ff */
[----:B------:R-:W-:-:S03]  /*23f0*/  @!P1 FADD.FTZ R22, R18, R22 ;  /* 0x0000001612169221 */ /* 0x000fc60000010000 */
        /* <DEDUP_REMOVED lines=8> */
[----:B0-----:R-:W-:Y:S05]  /*2480*/  CALL.REL.NOINC `($__internal_47_$__cuda_sm70_warpsync) ;  /* 0x00000ef000007944 */ /* 0x001fea0003c00000 */
.L_x_2054:
        /* <DEDUP_REMOVED lines=13> */
.L_x_2056:
[----:B------:R-:W-:Y:S05]  /*2560*/  BSYNC B1 ;  /* 0x0000000000017941 */ /* 0x000fea0003800000 */
.L_x_2055:
[----:B------:R-:W-:-:S03]  /*2570*/  UMOV UR4, 0x3fffffff ;  /* 0x3fffffff00047882 */ /* 0x000fc60000000000 */
[----:B------:R-:W-:Y:S05]  /*2580*/  BRA.CONV UR4, `(.L_x_2057) ;  /* 0x0000003304007947 */ /* 0x000fea000b800000 */
[----:B------:R-:W-:Y:S02]  /*2590*/  MOV R7, 0x3fffffff ;  /* 0x3fffffff00077802 */ /* 0x000fe40000000f00 */
[----:B------:R-:W-:Y:S02]  /*25a0*/  MOV R6, 0x25c0 ;  /* 0x000025c000067802 */ /* 0x000fe40000000f00 */
[----:B0-----:R-:W-:Y:S05]  /*25b0*/  CALL.REL.NOINC `($__internal_47_$__cuda_sm70_warpsync) ;  /* 0x00000dc000007944 */ /* 0x001fea0003c00000 */
.L_x_2057:
        /* <DEDUP_REMOVED lines=8> */
[----:B01----:R-:W-:Y:S05]  /*2640*/  CALL.REL.NOINC `($__internal_47_$__cuda_sm70_warpsync) ;  /* 0x00000d3000007944 */ /* 0x003fea0003c00000 */
.L_x_2058:
        /* <DEDUP_REMOVED lines=13> */
.L_x_2060:
[----:B------:R-:W-:Y:S05]  /*2720*/  BSYNC B1 ;  /* 0x0000000000017941 */ /* 0x000fea0003800000 */
.L_x_2059:
[----:B------:R-:W-:-:S03]  /*2730*/  UMOV UR4, 0x3fffffff ;  /* 0x3fffffff00047882 */ /* 0x000fc60000000000 */
[----:B------:R-:W-:Y:S05]  /*2740*/  BRA.CONV UR4, `(.L_x_2061) ;  /* 0x0000003304007947 */ /* 0x000fea000b800000 */
[----:B------:R-:W-:Y:S02]  /*2750*/  MOV R7, 0x3fffffff ;  /* 0x3fffffff00077802 */ /* 0x000fe40000000f00 */
[----:B------:R-:W-:Y:S02]  /*2760*/  MOV R6, 0x2780 ;  /* 0x0000278000067802 */ /* 0x000fe40000000f00 */
[----:B01----:R-:W-:Y:S05]  /*2770*/  CALL.REL.NOINC `($__internal_47_$__cuda_sm70_warpsync) ;  /* 0x00000c0000007944 */ /* 0x003fea0003c00000 */
.L_x_2061:
        /* <DEDUP_REMOVED lines=8> */
[----:B012---:R-:W-:Y:S05]  /*2800*/  CALL.REL.NOINC `($__internal_47_$__cuda_sm70_warpsync) ;  /* 0x00000b7000007944 */ /* 0x007fea0003c00000 */
.L_x_2062:
        /* <DEDUP_REMOVED lines=13> */
.L_x_2064:
[----:B------:R-:W-:Y:S05]  /*28e0*/  BSYNC B1 ;  /* 0x0000000000017941 */ /* 0x000fea0003800000 */
.L_x_2063:
[----:B------:R-:W-:-:S03]  /*28f0*/  UMOV UR4, 0x3fffffff ;  /* 0x3fffffff00047882 */ /* 0x000fc60000000000 */
[----:B------:R-:W-:Y:S05]  /*2900*/  BRA.CONV UR4, `(.L_x_2065) ;  /* 0x0000003304007947 */ /* 0x000fea000b800000 */
[----:B------:R-:W-:Y:S02]  /*2910*/  MOV R7, 0x3fffffff ;  /* 0x3fffffff00077802 */ /* 0x000fe40000000f00 */
[----:B------:R-:W-:Y:S02]  /*2920*/  MOV R6, 0x2940 ;  /* 0x0000294000067802 */ /* 0x000fe40000000f00 */
[----:B012---:R-:W-:Y:S05]  /*2930*/  CALL.REL.NOINC `($__internal_47_$__cuda_sm70_warpsync) ;  /* 0x00000a4000007944 */ /* 0x007fea0003c00000 */
.L_x_2065:
        /* <DEDUP_REMOVED lines=8> */
[----:B0123--:R-:W-:Y:S05]  /*29c0*/  CALL.REL.NOINC `($__internal_47_$__cuda_sm70_warpsync) ;  /* 0x000009b000007944 */ /* 0x00ffea0003c00000 */
.L_x_2066:
        /* <DEDUP_REMOVED lines=13> */
.L_x_2068:
[----:B------:R-:W-:Y:S05]  /*2aa0*/  BSYNC B1 ;  /* 0x0000000000017941 */ /* 0x000fea0003800000 */
.L_x_2067:
[----:B------:R-:W-:Y:S01]  /*2ab0*/  UMOV UR4, 0x3fffffff ;  /* 0x3fffffff00047882 */ /* 0x000fe20000000000 */
[----:B------:R-:W-:Y:S01]  /*2ac0*/  MOV R20, R16 ;  /* 0x0000001000147202 */ /* 0x000fe20000000f00 */
[----:B------:R-:W-:Y:S01]  /*2ad0*/  IMAD.MOV.U32 R18, RZ, RZ, R17 ;  /* 0x000000ffff127224 */ /* 0x000fe200078e0011 */
[----:B------:R-:W-:Y:S05]  /*2ae0*/  BRA.CONV UR4, `(.L_x_2069) ;  /* 0x0000003304007947 */ /* 0x000fea000b800000 */
[----:B------:R-:W-:Y:S01]  /*2af0*/  IMAD.MOV.U32 R7, RZ, RZ, 0x3fffffff ;  /* 0x3fffffffff077424 */ /* 0x000fe200078e00ff */
[----:B------:R-:W-:Y:S02]  /*2b00*/  MOV R6, 0x2b20 ;  /* 0x00002b2000067802 */ /* 0x000fe40000000f00 */
[----:B0123--:R-:W-:Y:S05]  /*2b10*/  CALL.REL.NOINC `($__internal_47_$__cuda_sm70_warpsync) ;  /* 0x0000086000007944 */ /* 0x00ffea0003c00000 */
.L_x_2069:
        /* <DEDUP_REMOVED lines=8> */
[----:B01234-:R-:W-:Y:S05]  /*2ba0*/  CALL.REL.NOINC `($__internal_47_$__cuda_sm70_warpsync) ;  /* 0x000007d000007944 */ /* 0x01ffea0003c00000 */
.L_x_2070:
        /* <DEDUP_REMOVED lines=9> */
[----:B------:R-:W-:Y:S02]  /*2c40*/  @!P1 FADD.FTZ R20, R11, R20 ;  /* 0x000000140b149221 */ /* 0x000fe40000010000 */
[----:B------:R-:W-:-:S03]  /*2c50*/  @P0 IMAD.MOV.U32 R17, RZ, RZ, R18 ;  /* 0x000000ffff110224 */ /* 0x000fc600078e0012 */
[----:B------:R-:W-:Y:S01]  /*2c60*/  @P0 MOV R16, R20 ;  /* 0x0000001400100202 */ /* 0x000fe20000000f00 */
[----:B------:R-:W-:Y:S05]  /*2c70*/  BRA.CONV UR4, `(.L_x_2071) ;  /* 0x0000003304007947 */ /* 0x000fea000b800000 */
[----:B------:R-:W-:Y:S01]  /*2c80*/  IMAD.MOV.U32 R7, RZ, RZ, 0x3fffffff ;  /* 0x3fffffffff077424 */ /* 0x000fe200078e00ff */
[----:B------:R-:W-:Y:S02]  /*2c90*/  MOV R6, 0x2cb0 ;  /* 0x00002cb000067802 */ /* 0x000fe40000000f00 */
[----:B------:R-:W-:Y:S05]  /*2ca0*/  CALL.REL.NOINC `($__internal_47_$__cuda_sm70_warpsync) ;  /* 0x000006d000007944 */ /* 0x000fea0003c00000 */
.L_x_2071:
        /* <DEDUP_REMOVED lines=8> */
[----:B0-----:R-:W-:Y:S05]  /*2d30*/  CALL.REL.NOINC `($__internal_47_$__cuda_sm70_warpsync) ;  /* 0x0000064000007944 */ /* 0x001fea0003c00000 */
.L_x_2072:
        /* <DEDUP_REMOVED lines=47> */
.L_x_2053:
[----:B0-----:R-:W-:Y:S05]  /*3030*/  BSYNC B0 ;  /* 0x0000000000007941 */ /* 0x001fea0003800000 */
.L_x_2052:
        /* <DEDUP_REMOVED lines=28> */
.L_x_2074:
[----:B------:R-:W-:Y:S05]  /*3200*/  BSYNC B0 ;  /* 0x0000000000007941 */ /* 0x000fea0003800000 */
.L_x_2073:
        /* <DEDUP_REMOVED lines=23> */
        .weak           $__internal_47_$__cuda_sm70_warpsync
        .type           $__internal_47_$__cuda_sm70_warpsync,@function
        .size           $__internal_47_$__cuda_sm70_warpsync,(.L_x_3130 - $__internal_47_$__cuda_sm70_warpsync)
$__internal_47_$__cuda_sm70_warpsync:
[----:B------:R-:W-:Y:S04]  /*3380*/  WARPSYNC R7 ;  /* 0x0000000700007348 */ /* 0x000fe80003800000 */
[----:B------:R-:W-:-:S06]  /*3390*/  HFMA2.MMA R7, -RZ, RZ, 0, 0 ;  /* 0x00000000ff077435 */ /* 0x000fcc00000001ff */
[----:B------:R-:W-:Y:S05]  /*33a0*/  RET.REL.NODEC R6 `(_Z30group_norm_nhwc_bwd_sum_kernelI11Bf16IOBf16WLi120EEv26Group_norm_nhwc_bwd_params) ;  /* 0xffffcc5006007950 */ /* 0x000fea0003c3ffff */
.L_x_2075:
        /* <DEDUP_REMOVED lines=13> */
.L_x_3130:


//--------------------- .text._Z30group_norm_nhwc_bwd_sum_kernelI11Bf16IOBf16WLi140EEv26Group_norm_nhwc_bwd_params --------------------------
	.section	.text._Z30group_norm_nhwc_bwd_sum_kernelI11Bf16IOBf16WLi140EEv26Group_norm_nhwc_bwd_params,"ax",@progbits
	.sectioninfo	@"SHI_REGISTERS=36"
	.align	128
        .global         _Z30group_norm_nhwc_bwd_sum_kernelI11Bf16IOBf16WLi140EEv26Group_norm_nhwc_bwd_params
        .type           _Z30group_norm_nhwc_bwd_sum_kernelI11Bf16IOBf16WLi140EEv26Group_norm_nhwc_bwd_params,@function
        .size           _Z30group_norm_nhwc_bwd_sum_kernelI11Bf16IOBf16WLi140EEv26Group_norm_nhwc_bwd_params,(.L_x_3131 - _Z30group_norm_nhwc_bwd_sum_kernelI11Bf16IOBf16WLi140EEv26Group_norm_nhwc_bwd_params)
        .other          _Z30group_norm_nhwc_bwd_sum_kernelI11Bf16IOBf16WLi140EEv26Group_norm_nhwc_bwd_params,@"STO_CUDA_ENTRY STV_DEFAULT"
_Z30group_norm_nhwc_bwd_sum_kernelI11Bf16IOBf16WLi140EEv26Group_norm_nhwc_bwd_params:
.text._Z30group_norm_nhwc_bwd_sum_kernelI11Bf16IOBf16WLi140EEv26Group_norm_nhwc_bwd_params:
        /* <DEDUP_REMOVED lines=97> */
.L_x_2077:
[----:B------:R-:W-:Y:S05]  /*0610*/  BSYNC B0 ;  /* 0x0000000000007941 */ /* 0x000fea0003800000 */
.L_x_2076:
        /* <DEDUP_REMOVED lines=82> */
.L_x_2080:
[----:B------:R-:W-:Y:S05]  /*0b40*/  @!P2 BRA `(.L_x_2078) ;  /* 0x000016400000a947 */ /* 0x000fea0003800000 */
[----:B------:R-:W-:-:S04]  /*0b50*/  IADD3 R23, R20, 0x1, RZ ;  /* 0x0000000114177810 */ /* 0x000fc80007ffe0ff */
[----:B------:R-:W-:Y:S02]  /*0b60*/  SHF.R.S32.HI R27, RZ, 0x1f, R23 ;  /* 0x0000001fff1b7819 */ /* 0x000fe40000011417 */
.L_x_2081:
        /* <DEDUP_REMOVED lines=124> */
.L_x_2079:
        /* <DEDUP_REMOVED lines=8> */
.L_x_2083:
        /* <DEDUP_REMOVED lines=46> */
.L_x_2082:
[----:B------:R-:W-:-:S13]  /*1690*/  ISETP.GE.U32.AND P0, PT, R28, 0x3, PT ;  /* 0x000000031c00780c */ /* 0x000fda0003f06070 */
[----:B------:R-:W-:Y:S05]  /*16a0*/  @!P0 BRA `(.L_x_2078) ;  /* 0x00000ae000008947 */ /* 0x000fea0003800000 */
[----:B------:R-:W-:Y:S02]  /*16b0*/  ISETP.GE.U32.AND P0, PT, R14, c[0x0][0x1d8], PT ;  /* 0x000076000e007a0c */ /* 0x000fe40003f06070 */
[----:B------:R-:W-:Y:S02]  /*16c0*/  SHF.R.S32.HI R23, RZ, 0x1f, R20 ;  /* 0x0000001fff177819 */ /* 0x000fe40000011414 */
[----:B------:R-:W-:Y:S02]  /*16d0*/  ISETP.GE.AND.EX P0, PT, R15, c[0x0][0x1dc], PT, P0 ;  /* 0x000077000f007a0c */ /* 0x000fe40003f06300 */
[----:B------:R-:W-:-:S11]  /*16e0*/  MOV R22, R20 ;  /* 0x0000001400167202 */ /* 0x000fd60000000f00 */
.L_x_2084:
        /* <DEDUP_REMOVED lines=170> */
.L_x_2078:
        /* <DEDUP_REMOVED lines=50> */
[----:B------:R-:W-:Y:S02]  /*24b0*/  MOV R7, 0xfffffff ;  /* 0x0fffffff00077802 */ /* 0x000fe40000000f00 */
[----:B------:R-:W-:Y:S02]  /*24c0*/  MOV R6, 0x24e0 ;  /* 0x000024e000067802 */ /* 0x000fe40000000f00 */
[----:B-1----:R-:W-:Y:S05]  /*24d0*/  CALL.REL.NOINC `($__internal_48_$__cuda_sm70_warpsync) ;  /* 0x00000f9000007944 */ /* 0x002fea0003c00000 */
.L_x_2087:
        /* <DEDUP_REMOVED lines=13> */
.L_x_2089:
[----:B------:R-:W-:Y:S05]  /*25b0*/  BSYNC B1 ;  /* 0x0000000000017941 */ /* 0x000fea0003800000 */
.L_x_2088:
[----:B------:R-:W-:-:S03]  /*25c0*/  UMOV UR4, 0xfffffff ;  /* 0x0fffffff00047882 */ /* 0x000fc60000000000 */
[----:B------:R-:W-:Y:S05]  /*25d0*/  BRA.CONV UR4, `(.L_x_2090) ;  /* 0x0000003304007947 */ /* 0x000fea000b800000 */
[----:B------:R-:W-:Y:S01]  /*25e0*/  IMAD.MOV.U32 R7, RZ, RZ, 0xfffffff ;  /* 0x0fffffffff077424 */ /* 0x000fe200078e00ff */
[----:B------:R-:W-:Y:S02]  /*25f0*/  MOV R6, 0x2610 ;  /* 0x0000261000067802 */ /* 0x000fe40000000f00 */
[----:B-1----:R-:W-:Y:S05]  /*2600*/  CALL.REL.NOINC `($__internal_48_$__cuda_sm70_warpsync) ;  /* 0x00000e6000007944 */ /* 0x002fea0003c00000 */
.L_x_2090:
        /* <DEDUP_REMOVED lines=8> */
[----:B01----:R-:W-:Y:S05]  /*2690*/  CALL.REL.NOINC `($__internal_48_$__cuda_sm70_warpsync) ;  /* 0x00000dd000007944 */ /* 0x003fea0003c00000 */
.L_x_2091:
        /* <DEDUP_REMOVED lines=13> */
.L_x_2093:
[----:B------:R-:W-:Y:S05]  /*2770*/  BSYNC B1 ;  /* 0x0000000000017941 */ /* 0x000fea0003800000 */
.L_x_2092:
[----:B------:R-:W-:-:S03]  /*2780*/  UMOV UR4, 0xfffffff ;  /* 0x0fffffff00047882 */ /* 0x000fc60000000000 */
[----:B------:R-:W-:Y:S05]  /*2790*/  BRA.CONV UR4, `(.L_x_2094) ;  /* 0x0000003304007947 */ /* 0x000fea000b800000 */
[----:B------:R-:W-:Y:S01]  /*27a0*/  IMAD.MOV.U32 R7, RZ, RZ, 0xfffffff ;  /* 0x0fffffffff077424 */ /* 0x000fe200078e00ff */
[----:B------:R-:W-:Y:S02]  /*27b0*/  MOV R6, 0x27d0 ;  /* 0x000027d000067802 */ /* 0x000fe40000000f00 */
[----:B01----:R-:W-:Y:S05]  /*27c0*/  CALL.REL.NOINC `($__internal_48_$__cuda_sm70_warpsync) ;  /* 0x00000ca000007944 */ /* 0x003fea0003c00000 */
.L_x_2094:
        /* <DEDUP_REMOVED lines=8> */
[----:B012---:R-:W-:Y:S05]  /*2850*/  CALL.REL.NOINC `($__internal_48_$__cuda_sm70_warpsync) ;  /* 0x00000c1000007944 */ /* 0x007fea0003c00000 */
.L_x_2095:
        /* <DEDUP_REMOVED lines=13> */
.L_x_2097:
[----:B------:R-:W-:Y:S05]  /*2930*/  BSYNC B1 ;  /* 0x0000000000017941 */ /* 0x000fea0003800000 */
.L_x_2096:
[----:B------:R-:W-:-:S03]  /*2940*/  UMOV UR4, 0xfffffff ;  /* 0x0fffffff00047882 */ /* 0x000fc60000000000 */
[----:B------:R-:W-:Y:S05]  /*2950*/  BRA.CONV UR4, `(.L_x_2098) ;  /* 0x0000003304007947 */ /* 0x000fea000b800000 */
[----:B------:R-:W-:Y:S01]  /*2960*/  IMAD.MOV.U32 R7, RZ, RZ, 0xfffffff ;  /* 0x0fffffffff077424 */ /* 0x000fe200078e00ff */
[----:B------:R-:W-:Y:S02]  /*2970*/  MOV R6, 0x2990 ;  /* 0x0000299000067802 */ /* 0x000fe40000000f00 */
[----:B012---:R-:W-:Y:S05]  /*2980*/  CALL.REL.NOINC `($__internal_48_$__cuda_sm70_warpsync) ;  /* 0x00000ae000007944 */ /* 0x007fea0003c00000 */
.L_x_2098:
        /* <DEDUP_REMOVED lines=8> */
[----:B0123--:R-:W-:Y:S05]  /*2a10*/  CALL.REL.NOINC `($__internal_48_$__cuda_sm70_warpsync) ;  /* 0x00000a5000007944 */ /* 0x00ffea0003c00000 */
.L_x_2099:
        /* <DEDUP_REMOVED lines=13> */
.L_x_2101:
[----:B------:R-:W-:Y:S05]  /*2af0*/  BSYNC B1 ;  /* 0x0000000000017941 */ /* 0x000fea0003800000 */
.L_x_2100:
[----:B------:R-:W-:Y:S01]  /*2b00*/  UMOV UR4, 0xfffffff ;  /* 0x0fffffff00047882 */ /* 0x000fe20000000000 */
[----:B------:R-:W-:Y:S01]  /*2b10*/  IMAD.MOV.U32 R20, RZ, RZ, R16 ;  /* 0x000000ffff147224 */ /* 0x000fe200078e0010 */
[----:B------:R-:W-:Y:S01]  /*2b20*/  MOV R18, R17 ;  /* 0x0000001100127202 */ /* 0x000fe20000000f00 */
[----:B------:R-:W-:Y:S05]  /*2b30*/  BRA.CONV UR4, `(.L_x_2102) ;  /* 0x0000003304007947 */ /* 0x000fea000b800000 */
[----:B------:R-:W-:Y:S01]  /*2b40*/  IMAD.MOV.U32 R7, RZ, RZ, 0xfffffff ;  /* 0x0fffffffff077424 */ /* 0x000fe200078e00ff */
[----:B------:R-:W-:Y:S02]  /*2b50*/  MOV R6, 0x2b70 ;  /* 0x00002b7000067802 */ /* 0x000fe40000000f00 */
[----:B0123--:R-:W-:Y:S05]  /*2b60*/  CALL.REL.NOINC `($__internal_48_$__cuda_sm70_warpsync) ;  /* 0x0000090000007944 */ /* 0x00ffea0003c00000 */
.L_x_2102:
        /* <DEDUP_REMOVED lines=8> */
[----:B01234-:R-:W-:Y:S05]  /*2bf0*/  CALL.REL.NOINC `($__internal_48_$__cuda_sm70_warpsync) ;  /* 0x0000087000007944 */ /* 0x01ffea0003c00000 */
.L_x_2103:
        /* <DEDUP_REMOVED lines=15> */
[----:B------:R-:W-:Y:S05]  /*2cf0*/  CALL.REL.NOINC `($__internal_48_$__cuda_sm70_warpsync) ;  /* 0x0000077000007944 */ /* 0x000fea0003c00000 */
.L_x_2104:
        /* <DEDUP_REMOVED lines=8> */
[----:B0-----:R-:W-:Y:S05]  /*2d80*/  CALL.REL.NOINC `($__internal_48_$__cuda_sm70_warpsync) ;  /* 0x000006e000007944 */ /* 0x001fea0003c00000 */
.L_x_2105:
        /* <DEDUP_REMOVED lines=57> */
.L_x_2086:
[----:B0-----:R-:W-:Y:S05]  /*3120*/  BSYNC B0 ;  /* 0x0000000000007941 */ /* 0x001fea0003800000 */
.L_x_2085:
        /* <DEDUP_REMOVED lines=28> */
.L_x_2107:
[----:B------:R-:W-:Y:S05]  /*32f0*/  BSYNC B0 ;  /* 0x0000000000007941 */ /* 0x000fea0003800000 */
.L_x_2106:
        /* <DEDUP_REMOVED lines=23> */
        .weak           $__internal_48_$__cuda_sm70_warpsync
        .type           $__internal_48_$__cuda_sm70_warpsync,@function
        .size           $__internal_48_$__cuda_sm70_warpsync,(.L_x_3131 - $__internal_48_$__cuda_sm70_warpsync)
$__internal_48_$__cuda_sm70_warpsync:
[----:B------:R-:W-:Y:S04]  /*3470*/  WARPSYNC R7 ;  /* 0x0000000700007348 */ /* 0x000fe80003800000 */
[----:B------:R-:W-:-:S06]  /*3480*/  HFMA2.MMA R7, -RZ, RZ, 0, 0 ;  /* 0x00000000ff077435 */ /* 0x000fcc00000001ff */
[----:B------:R-:W-:Y:S05]  /*3490*/  RET.REL.NODEC R6 `(_Z30group_norm_nhwc_bwd_sum_kernelI11Bf16IOBf16WLi140EEv26Group_norm_nhwc_bwd_params) ;  /* 0xffffcb6006007950 */ /* 0x000fea0003c3ffff */
.L_x_2108:
        /* <DEDUP_REMOVED lines=14> */
.L_x_3131:


//--------------------- .text._Z30group_norm_nhwc_bwd_sum_kernelI11Bf16IOBf16WLi160EEv26Group_norm_nhwc_bwd_params --------------------------
	.section	.text._Z30group_norm_nhwc_bwd_sum_kernelI11Bf16IOBf16WLi160EEv26Group_norm_nhwc_bwd_params,"ax",@progbits
	.sectioninfo	@"SHI_REGISTERS=32"
	.align	128
        .global         _Z30group_norm_nhwc_bwd_sum_kernelI11Bf16IOBf16WLi160EEv26Group_norm_nhwc_bwd_params
        .type           _Z30group_norm_nhwc_bwd_sum_kernelI11Bf16IOBf16WLi160EEv26Group_norm_nhwc_bwd_params,@function
        .size           _Z30group_norm_nhwc_bwd_sum_kernelI11Bf16IOBf16WLi160EEv26Group_norm_nhwc_bwd_params,(.L_x_3132 - _Z30group_norm_nhwc_bwd_sum_kernelI11Bf16IOBf16WLi160EEv26Group_norm_nhwc_bwd_params)
        .other          _Z30group_norm_nhwc_bwd_sum_kernelI11Bf16IOBf16WLi160EEv26Group_norm_nhwc_bwd_params,@"STO_CUDA_ENTRY STV_DEFAULT"
_Z30group_norm_nhwc_bwd_sum_kernelI11Bf16IOBf16WLi160EEv26Group_norm_nhwc_bwd_params:
.text._Z30group_norm_nhwc_bwd_sum_kernelI11Bf16IOBf16WLi160EEv26Group_norm_nhwc_bwd_params:
        /* <DEDUP_REMOVED lines=97> */
.L_x_2110:
[----:B------:R-:W-:Y:S05]  /*0610*/  BSYNC B0 ;  /* 0x0000000000007941 */ /* 0x000fea0003800000 */
.L_x_2109:
        /* <DEDUP_REMOVED lines=82> */
.L_x_2113:
[----:B------:R-:W-:Y:S05]  /*0b40*/  @!P2 BRA `(.L_x_2111) ;  /* 0x000016300000a947 */ /* 0x000fea0003800000 */
[----:B------:R-:W-:-:S04]  /*0b50*/  IADD3 R17, R17, 0x1, RZ ;  /* 0x0000000111117810 */ /* 0x000fc80007ffe0ff */
[----:B------:R-:W-:Y:S02]  /*0b60*/  SHF.R.S32.HI R23, RZ, 0x1f, R17 ;  /* 0x0000001fff177819 */ /* 0x000fe40000011411 */
.L_x_2114:
        /* <DEDUP_REMOVED lines=124> */
.L_x_2112:
        /* <DEDUP_REMOVED lines=9> */
.L_x_2116:
        /* <DEDUP_REMOVED lines=45> */
.L_x_2115:
[----:B------:R-:W-:-:S13]  /*1690*/  ISETP.GE.U32.AND P0, PT, R26, 0x3, PT ;  /* 0x000000031a00780c */ /* 0x000fda0003f06070 */
[----:B------:R-:W-:Y:S05]  /*16a0*/  @!P0 BRA `(.L_x_2111) ;  /* 0x00000ad000008947 */ /* 0x000fea0003800000 */
[----:B------:R-:W-:-:S04]  /*16b0*/  ISETP.GE.U32.AND P0, PT, R10, c[0x0][0x1d8], PT ;  /* 0x000076000a007a0c */ /* 0x000fc80003f06070 */
[----:B------:R-:W-:Y:S02]  /*16c0*/  ISETP.GE.AND.EX P0, PT, R11, c[0x0][0x1dc], PT, P0 ;  /* 0x000077000b007a0c */ /* 0x000fe40003f06300 */
[----:B------:R-:W-:-:S11]  /*16d0*/  SHF.R.S32.HI R11, RZ, 0x1f, R17 ;  /* 0x0000001fff0b7819 */ /* 0x000fd60000011411 */
.L_x_2117:
        /* <DEDUP_REMOVED lines=170> */
.L_x_2111:
        /* <DEDUP_REMOVED lines=14> */
[----:B------:R-:W5:Y:S04]  /*2260*/  LDS R19, [R2+0x40] ;  /* 0x0000400002137984 */ /* 0x000f680000000800 */
[----:B-1----:R-:W-:Y:S04]  /*2270*/  LDS R5, [R2+0x20] ;  /* 0x0000200002057984 */ /* 0x002fe80000000800 */
[----:B------:R-:W1:Y:S04]  /*2280*/  LDS R10, [R2+0x14] ;  /* 0x00001400020a7984 */ /* 0x000e680000000800 */
[----:B------:R-:W-:Y:S04]  /*2290*/  LDS R9, [R2+0x24] ;  /* 0x0000240002097984 */ /* 0x000fe80000000800 */
[----:B0-----:R-:W0:Y:S04]  /*22a0*/  LDS R12, [R2+0x18] ;  /* 0x00001800020c7984 */ /* 0x001e280000000800 */
[----:B------:R-:W0:Y:S04]  /*22b0*/  LDS R14, [R2+0x2c] ;  /* 0x00002c00020e7984 */ /* 0x000e280000000800 */
[----:B------:R-:W0:Y:S04]  /*22c0*/  LDS R16, [R2+0x30] ;  /* 0x0000300002107984 */ /* 0x000e280000000800 */
[----:B------:R-:W0:Y:S01]  /*22d0*/  LDS R11, [R2+0x10] ;  /* 0x00001000020b7984 */ /* 0x000e220000000800 */
        /* <DEDUP_REMOVED lines=8> */
[----:B-1----:R-:W-:Y:S02]  /*2360*/  @!P0 FADD.FTZ R5, R5, R10 ;  /* 0x0000000a05058221 */ /* 0x002fe40000010000 */
[----:B0-----:R-:W-:Y:S02]  /*2370*/  @!P0 FADD.FTZ R9, R9, R12 ;  /* 0x0000000c09098221 */ /* 0x001fe40000010000 */
[----:B------:R-:W-:Y:S02]  /*2380*/  @!P1 FADD.FTZ R14, R5, R14 ;  /* 0x0000000e050e9221 */ /* 0x000fe40000010000 */
[----:B------:R-:W-:Y:S01]  /*2390*/  @!P1 FADD.FTZ R16, R9, R16 ;  /* 0x0000001009109221 */ /* 0x000fe20000010000 */
[----:B------:R-:W-:Y:S01]  /*23a0*/  IADD3 R11, R13, R4, R11 ;  /* 0x000000040d0b7210 */ /* 0x000fe20007ffe00b */
[----:B--2---:R-:W-:-:S03]  /*23b0*/  @!P2 FADD.FTZ R15, R14, R15 ;  /* 0x0000000f0e0fa221 */ /* 0x004fc60000010000 */
[----:B------:R-:W-:Y:S01]  /*23c0*/  IADD3 R9, R19, R11, R18 ;  /* 0x0000000b13097210 */ /* 0x000fe20007ffe012 */
[----:B---3--:R-:W-:Y:S02]  /*23d0*/  @!P2 FADD.FTZ R17, R16, R17 ;  /* 0x000000111011a221 */ /* 0x008fe40000010000 */
[----:B----4-:R-:W-:Y:S02]  /*23e0*/  @!P3 FADD.FTZ R7, R15, R7 ;  /* 0x000000070f07b221 */ /* 0x010fe40000010000 */
[----:B-----5:R-:W-:Y:S01]  /*23f0*/  @!P3 FADD.FTZ R6, R17, R6 ;  /* 0x000000061106b221 */ /* 0x020fe20000010000 */
[----:B------:R-:W-:Y:S05]  /*2400*/  BRA.DIV ~URZ, `(.L_x_2120) ;  /* 0x00000a927f007947 */ /* 0x000fea000b800000 */
[----:B------:R0:W1:Y:S02]  /*2410*/  SHFL.UP PT, R10, R9, 0x1, RZ ;  /* 0x04200000090a7989 */ /* 0x00006400000e00ff */
.L_x_2124:
        /* <DEDUP_REMOVED lines=56> */
.L_x_2125:
        /* <DEDUP_REMOVED lines=17> */
[----:B0-----:R-:W-:Y:S01]  /*28b0*/  ISETP.NE.AND P2, PT, R4, RZ, PT ;  /* 0x000000ff0400720c */ /* 0x001fe20003f45270 */
[----:B------:R-:W0:Y:S04]  /*28c0*/  LDS R17, [R2+0x3c] ;  /* 0x00003c0002117984 */ /* 0x000e280000000800 */
[----:B------:R-:W4:Y:S04]  /*28d0*/  LDS R16, [R2+0x44] ;  /* 0x0000440002107984 */ /* 0x000f280000000800 */
[----:B------:R-:W4:Y:S02]  /*28e0*/  LDS R18, [R2+0x48] ;  /* 0x0000480002127984 */ /* 0x000f240000000800 */
[----:B-1---5:R-:W-:-:S02]  /*28f0*/  @!P0 FADD.FTZ R24, R24, R7 ;  /* 0x0000000718188221 */ /* 0x022fc40000010000 */
[----:B---3--:R-:W-:Y:S01]  /*2900*/  @!P0 FADD.FTZ R26, R26, R11 ;  /* 0x0000000b1a1a8221 */ /* 0x008fe20000010000 */
[----:B------:R-:W-:Y:S01]  /*2910*/  ISETP.NE.AND P0, PT, R10, RZ, PT ;  /* 0x000000ff0a00720c */ /* 0x000fe20003f05270 */
[----:B------:R-:W-:Y:S01]  /*2920*/  IMAD.IADD R7, R4, 0x1, R19 ;  /* 0x0000000104077824 */ /* 0x000fe200078e0213 */
[----:B------:R-:W-:Y:S01]  /*2930*/  ISETP.NE.AND P3, PT, R13, RZ, PT ;  /* 0x000000ff0d00720c */ /* 0x000fe20003f65270 */
[----:B------:R1:W-:Y:S01]  /*2940*/  STS [R2+0x10], R19 ;  /* 0x0000101302007388 */ /* 0x0003e20000000800 */
[----:B------:R-:W-:Y:S01]  /*2950*/  ISETP.NE.AND P1, PT, R14, RZ, PT ;  /* 0x000000ff0e00720c */ /* 0x000fe20003f25270 */
[----:B------:R-:W-:Y:S02]  /*2960*/  IMAD.IADD R10, R10, 0x1, R7 ;  /* 0x000000010a0a7824 */ /* 0x000fe400078e0207 */
[----:B------:R-:W-:Y:S01]  /*2970*/  @!P2 FADD.FTZ R5, R5, R24 ;  /* 0x000000180505a221 */ /* 0x000fe20000010000 */
[----:B------:R1:W-:Y:S02]  /*2980*/  STS [R2+0x1c], R7 ;  /* 0x00001c0702007388 */ /* 0x0003e40000000800 */
        /* <DEDUP_REMOVED lines=22> */
.L_x_2119:
[----:B--2---:R-:W-:Y:S05]  /*2af0*/  BSYNC B0 ;  /* 0x0000000000007941 */ /* 0x004fea0003800000 */
.L_x_2118:
[----:B-1----:R-:W1:Y:S01]  /*2b00*/  S2R R13, SR_TID.X ;  /* 0x00000000000d7919 */ /* 0x002e620000002100 */
[----:B------:R-:W-:Y:S01]  /*2b10*/  IMAD R0, R3, c[0x0][0x204], RZ ;  /* 0x0000810003007a24 */ /* 0x000fe200078e02ff */
[----:B------:R-:W-:Y:S03]  /*2b20*/  WARPSYNC 0xffffffff ;  /* 0xffffffff00007948 */ /* 0x000fe60003800000 */
[----:B-1----:R-:W-:-:S02]  /*2b30*/  IMAD R0, R13, 0x2, -R0 ;  /* 0x000000020d007824 */ /* 0x002fc400078e0a00 */
[----:B------:R-:W-:Y:S01]  /*2b40*/  ULDC UR4, c[0x0][0x204] ;  /* 0x0000810000047ab9 */ /* 0x000fe20000000800 */
[----:B------:R-:W-:Y:S01]  /*2b50*/  BAR.SYNC.DEFER_BLOCKING 0x0 ;  /* 0x0000000000007b1d */ /* 0x000fe20000010000 */
[----:B------:R-:W-:-:S05]  /*2b60*/  UIADD3 UR4, UR4, -0x2, URZ ;  /* 0xfffffffe04047890 */ /* 0x000fca000fffe03f */
[----:B------:R-:W1:Y:S01]  /*2b70*/  S2R R6, SR_CTAID.X ;  /* 0x0000000000067919 */ /* 0x000e620000002500 */
[----:B------:R-:W-:Y:S01]  /*2b80*/  ISETP.NE.AND P2, PT, R0, UR4, PT ;  /* 0x0000000400007c0c */ /* 0x000fe2000bf45270 */
[----:B------:R-:W-:-:S12]  /*2b90*/  BSSY B0, `(.L_x_2122) ;  /* 0x0000019000007945 */ /* 0x000fd80003800000 */
[----:B------:R-:W-:-:S05]  /*2ba0*/  @!P2 IMAD R2, R13, 0xc, RZ ;  /* 0x0000000c0d02a824 */ /* 0x000fca00078e02ff */
        /* <DEDUP_REMOVED lines=13> */
[----:B------:R-:W-:-:S03]  /*2c80*/  IMAD.MOV.U32 R6, RZ, RZ, 0x4 ;  /* 0x00000004ff067424 */ /* 0x000fc600078e00ff */
[----:B------:R-:W2:Y:S01]  /*2c90*/  LDS.64 R2, [R13.X8+0x7a0] ;  /* 0x0007a0000d027984 */ /* 0x000ea20000008a00 */
[----:B-1----:R-:W-:-:S04]  /*2ca0*/  SHF.L.U32 R5, R5, 0x1, RZ ;  /* 0x0000000105057819 */ /* 0x002fc800000006ff */
[C---:B------:R-:W-:Y:S01]  /*2cb0*/  IADD3 R7, R5.reuse, 0x1, RZ ;  /* 0x0000000105077810 */ /* 0x040fe20007ffe0ff */
[----:B------:R-:W-:-:S04]  /*2cc0*/  IMAD R5, R5, c[0x0][0x1f0], R0 ;  /* 0x00007c0005057a24 */ /* 0x000fc800078e0200 */
[----:B------:R-:W-:Y:S02]  /*2cd0*/  IMAD R7, R7, c[0x0][0x1f0], R0 ;  /* 0x00007c0007077a24 */ /* 0x000fe400078e0200 */
[----:B------:R-:W-:-:S04]  /*2ce0*/  IMAD.WIDE R4, R5, R6, c[0x0][0x1b8] ;  /* 0x00006e0005047625 */ /* 0x000fc800078e0206 */
[----:B------:R-:W-:Y:S01]  /*2cf0*/  IMAD.WIDE R6, R7, R6, c[0x0][0x1b8] ;  /* 0x00006e0007067625 */ /* 0x000fe200078e0206 */
[----:B--2---:R1:W-:Y:S04]  /*2d00*/  RED.E.ADD.F32.FTZ.RN.STRONG.GPU [R4.64], R2 ;  /* 0x000000020400798e */ /* 0x0043e8000c10e788 */
[----:B------:R1:W-:Y:S02]  /*2d10*/  RED.E.ADD.F32.FTZ.RN.STRONG.GPU [R6.64], R3 ;  /* 0x000000030600798e */ /* 0x0003e4000c10e788 */
.L_x_2123:
[----:B------:R-:W-:Y:S05]  /*2d20*/  BSYNC B0 ;  /* 0x0000000000007941 */ /* 0x000fea0003800000 */
.L_x_2122:
[----:B------:R-:W-:Y:S05]  /*2d30*/  @P1 EXIT ;  /* 0x000000000000194d */ /* 0x000fea0003800000 */
[----:B------:R-:W-:Y:S01]  /*2d40*/  IMAD.MOV.U32 R0, RZ, RZ, c[0x0][0x1c0] ;  /* 0x00007000ff007624 */ /* 0x000fe200078e00ff */
[----:B------:R-:W-:Y:S01]  /*2d50*/  ULDC.64 UR4, c[0x0][0x1d8] ;  /* 0x0000760000047ab9 */ /* 0x000fe20000000a00 */
[----:B-1----:R-:W-:Y:S01]  /*2d60*/  IMAD.MOV.U32 R3, RZ, RZ, 0x4 ;  /* 0x00000004ff037424 */ /* 0x002fe200078e00ff */
        /* <DEDUP_REMOVED lines=19> */
.L_x_2120:
[----:B------:R-:W-:Y:S01]  /*2ea0*/  HFMA2.MMA R13, -RZ, RZ, 0, 5.9604644775390625e-08 ;  /* 0x00000001ff0d7435 */ /* 0x000fe200000001ff */
[----:B------:R-:W-:Y:S01]  /*2eb0*/  IMAD.MOV.U32 R14, RZ, RZ, R9 ;  /* 0x000000ffff0e7224 */ /* 0x000fe200078e0009 */
[----:B------:R-:W-:Y:S01]  /*2ec0*/  MOV R4, 0x2f00 ;  /* 0x00002f0000047802 */ /* 0x000fe20000000f00 */
[----:B------:R-:W-:-:S02]  /*2ed0*/  IMAD.MOV.U32 R12, RZ, RZ, RZ ;  /* 0x000000ffff0c7224 */ /* 0x000fc400078e00ff */
[----:B------:R-:W-:Y:S02]  /*2ee0*/  IMAD.MOV.U32 R11, RZ, RZ, -0x1 ;  /* 0xffffffffff0b7424 */ /* 0x000fe400078e00ff */
[----:B------:R-:W-:Y:S05]  /*2ef0*/  CALL.REL.NOINC `($__internal_49_$__cuda_sm70_shflsync_up) ;  /* 0x000009a000007944 */ /* 0x000fea0003c00000 */
[----:B-1----:R-:W-:Y:S01]  /*2f00*/  MOV R10, R11 ;  /* 0x0000000b000a7202 */ /* 0x002fe20000000f00 */
[----:B0-----:R-:W-:Y:S05]  /*2f10*/  BRA `(.L_x_2124) ;  /* 0xfffff50000007947 */ /* 0x001fea000383ffff */
.L_x_2121:
[----:B------:R-:W-:Y:S01]  /*2f20*/  HFMA2.MMA R12, -RZ, RZ, 0, 0 ;  /* 0x00000000ff0c7435 */ /* 0x000fe200000001ff */
[----:B------:R-:W-:Y:S01]  /*2f30*/  IMAD.MOV.U32 R14, RZ, RZ, R7 ;  /* 0x000000ffff0e7224 */ /* 0x000fe200078e0007 */
[----:B------:R-:W-:Y:S01]  /*2f40*/  MOV R4, 0x2f80 ;  /* 0x00002f8000047802 */ /* 0x000fe20000000f00 */
[----:B------:R-:W-:Y:S02]  /*2f50*/  IMAD.MOV.U32 R13, RZ, RZ, 0x1 ;  /* 0x00000001ff0d7424 */ /* 0x000fe400078e00ff */
[----:B------:R-:W-:Y:S02]  /*2f60*/  IMAD.MOV.U32 R11, RZ, RZ, -0x1 ;  /* 0xffffffffff0b7424 */ /* 0x000fe400078e00ff */
[----:B012---:R-:W-:Y:S05]  /*2f70*/  CALL.REL.NOINC `($__internal_49_$__cuda_sm70_shflsync_up) ;  /* 0x0000092000007944 */ /* 0x007fea0003c00000 */
[----:B-1----:R-:W-:Y:S01]  /*2f80*/  IMAD.MOV.U32 R16, RZ, RZ, R11 ;  /* 0x000000ffff107224 */ /* 0x002fe200078e000b */
[----:B0-----:R-:W-:Y:S01]  /*2f90*/  MOV R14, R6 ;  /* 0x00000006000e7202 */ /* 0x001fe20000000f00 */
[----:B------:R-:W-:Y:S01]  /*2fa0*/  IMAD.MOV.U32 R13, RZ, RZ, 0x1 ;  /* 0x00000001ff0d7424 */ /* 0x000fe200078e00ff */
[----:B------:R-:W-:Y:S01]  /*2fb0*/  MOV R11, 0xffffffff ;  /* 0xffffffff000b7802 */ /* 0x000fe20000000f00 */
[----:B------:R-:W-:Y:S01]  /*2fc0*/  IMAD.MOV.U32 R12, RZ, RZ, RZ ;  /* 0x000000ffff0c7224 */ /* 0x000fe200078e00ff */
[----:B------:R-:W-:-:S02]  /*2fd0*/  MOV R4, 0x2ff0 ;  /* 0x00002ff000047802 */ /* 0x000fc40000000f00 */
[----:B------:R-:W-:Y:S05]  /*2fe0*/  CALL.REL.NOINC `($__internal_49_$__cuda_sm70_shflsync_up) ;  /* 0x000008b000007944 */ /* 0x000fea0003c00000 */
        /* <DEDUP_REMOVED lines=15> */
[----:B------:R-:W-:Y:S05]  /*30e0*/  CALL.REL.NOINC `($__internal_49_$__cuda_sm70_shflsync_up) ;  /* 0x000007b000007944 */ /* 0x000fea0003c00000 */
[----:B0-----:R-:W-:Y:S01]  /*30f0*/  HFMA2.MMA R12, -RZ, RZ, 0, 0 ;  /* 0x00000000ff0c7435 */ /* 0x001fe200000001ff */
[----:B-1----:R-:W-:Y:S01]  /*3100*/  MOV R6, R11 ;  /* 0x0000000b00067202 */ /* 0x002fe20000000f00 */
[----:B------:R-:W-:Y:S01]  /*3110*/  IMAD.MOV.U32 R14, RZ, RZ, R10 ;  /* 0x000000ffff0e7224 */ /* 0x000fe200078e000a */
[----:B------:R-:W-:Y:S01]  /*3120*/  MOV R4, 0x3160 ;  /* 0x0000316000047802 */ /* 0x000fe20000000f00 */
[----:B------:R-:W-:Y:S02]  /*3130*/  IMAD.MOV.U32 R13, RZ, RZ, 0x2 ;  /* 0x00000002ff0d7424 */ /* 0x000fe400078e00ff */
[----:B------:R-:W-:Y:S02]  /*3140*/  IMAD.MOV.U32 R11, RZ, RZ, -0x1 ;  /* 0xffffffffff0b7424 */ /* 0x000fe400078e00ff */
[----:B------:R-:W-:Y:S05]  /*3150*/  CALL.REL.NOINC `($__internal_49_$__cuda_sm70_shflsync_up) ;  /* 0x0000074000007944 */ /* 0x000fea0003c00000 */
[----:B-1----:R-:W-:Y:S01]  /*3160*/  IMAD.MOV.U32 R7, RZ, RZ, R11 ;  /* 0x000000ffff077224 */ /* 0x002fe200078e000b */
[----:B0-----:R-:W-:Y:S01]  /*3170*/  MOV R14, R16 ;  /* 0x00000010000e7202 */ /* 0x001fe20000000f00 */
[----:B------:R-:W-:Y:S01]  /*3180*/  IMAD.MOV.U32 R13, RZ, RZ, 0x2 ;  /* 0x00000002ff0d7424 */ /* 0x000fe200078e00ff */
[----:B------:R-:W-:Y:S01]  /*3190*/  MOV R11, 0xffffffff ;  /* 0xffffffff000b7802 */ /* 0x000fe20000000f00 */
[----:B------:R-:W-:Y:S01]  /*31a0*/  IMAD.MOV.U32 R12, RZ, RZ, RZ ;  /* 0x000000ffff0c7224 */ /* 0x000fe200078e00ff */
[----:B------:R-:W-:-:S02]  /*31b0*/  MOV R4, 0x31d0 ;  /* 0x000031d000047802 */ /* 0x000fc40000000f00 */
[----:B------:R-:W-:Y:S05]  /*31c0*/  CALL.REL.NOINC `($__internal_49_$__cuda_sm70_shflsync_up) ;  /* 0x000006d000007944 */ /* 0x000fea0003c00000 */
        /* <DEDUP_REMOVED lines=12> */
[----:B------:R-:W-:Y:S05]  /*3290*/  CALL.REL.NOINC `($__internal_49_$__cuda_sm70_shflsync_up) ;  /* 0x0000060000007944 */ /* 0x000fea0003c00000 */
[----:B0-----:R-:W-:Y:S01]  /*32a0*/  HFMA2.MMA R12, -RZ, RZ, 0, 0 ;  /* 0x00000000ff0c7435 */ /* 0x001fe200000001ff */
[----:B-1----:R-:W-:Y:S01]  /*32b0*/  MOV R6, R11 ;  /* 0x0000000b00067202 */ /* 0x002fe20000000f00 */
[----:B------:R-:W-:Y:S01]  /*32c0*/  IMAD.MOV.U32 R14, RZ, RZ, R10 ;  /* 0x000000ffff0e7224 */ /* 0x000fe200078e000a */
[----:B------:R-:W-:Y:S01]  /*32d0*/  MOV R4, 0x3310 ;  /* 0x0000331000047802 */ /* 0x000fe20000000f00 */
[----:B------:R-:W-:Y:S02]  /*32e0*/  IMAD.MOV.U32 R13, RZ, RZ, 0x4 ;  /* 0x00000004ff0d7424 */ /* 0x000fe400078e00ff */
[----:B------:R-:W-:-:S02]  /*32f0*/  IMAD.MOV.U32 R11, RZ, RZ, -0x1 ;  /* 0xffffffffff0b7424 */ /* 0x000fc400078e00ff */
        /* <DEDUP_REMOVED lines=45> */
[----:B------:R-:W-:Y:S02]  /*35d0*/  @P1 FSEL R16, R7, R16, !P0 ;  /* 0x0000001007101208 */ /* 0x000fe40004000000 */
[----:B------:R-:W-:Y:S02]  /*35e0*/  MOV R14, R9 ;  /* 0x00000009000e7202 */ /* 0x000fe40000000f00 */
[----:B------:R-:W-:Y:S05]  /*35f0*/  CALL.REL.NOINC `($__internal_49_$__cuda_sm70_shflsync_up) ;  /* 0x000002a000007944 */ /* 0x000fea0003c00000 */
[----:B0-----:R-:W-:Y:S01]  /*3600*/  HFMA2.MMA R12, -RZ, RZ, 0, 0 ;  /* 0x00000000ff0c7435 */ /* 0x001fe200000001ff */
[----:B-1----:R-:W-:Y:S01]  /*3610*/  IMAD.MOV.U32 R6, RZ, RZ, R11 ;  /* 0x000000ffff067224 */ /* 0x002fe200078e000b */
[----:B------:R-:W-:Y:S01]  /*3620*/  MOV R14, R10 ;  /* 0x0000000a000e7202 */ /* 0x000fe20000000f00 */
[----:B------:R-:W-:Y:S01]  /*3630*/  IMAD.MOV.U32 R13, RZ, RZ, 0x10 ;  /* 0x00000010ff0d7424 */ /* 0x000fe200078e00ff */
[----:B------:R-:W-:Y:S01]  /*3640*/  MOV R4, 0x3670 ;  /* 0x0000367000047802 */ /* 0x000fe20000000f00 */
[----:B------:R-:W-:-:S02]  /*3650*/  IMAD.MOV.U32 R11, RZ, RZ, -0x1 ;  /* 0xffffffffff0b7424 */ /* 0x000fc400078e00ff */
[----:B------:R-:W-:Y:S05]  /*3660*/  CALL.REL.NOINC `($__internal_49_$__cuda_sm70_shflsync_up) ;  /* 0x0000023000007944 */ /* 0x000fea0003c00000 */
[----:B0-----:R-:W-:Y:S01]  /*3670*/  HFMA2.MMA R13, -RZ, RZ, 0, 9.5367431640625e-07 ;  /* 0x00000010ff0d7435 */ /* 0x001fe200000001ff */
[----:B-1----:R-:W-:Y:S01]  /*3680*/  MOV R7, R11 ;  /* 0x0000000b00077202 */ /* 0x002fe20000000f00 */
[----:B------:R-:W-:Y:S01]  /*3690*/  IMAD.MOV.U32 R14, RZ, RZ, R16 ;  /* 0x000000ffff0e7224 */ /* 0x000fe200078e0010 */
[----:B------:R-:W-:Y:S01]  /*36a0*/  MOV R11, 0xffffffff ;  /* 0xffffffff000b7802 */ /* 0x000fe20000000f00 */
[----:B------:R-:W-:Y:S01]  /*36b0*/  IMAD.MOV.U32 R12, RZ, RZ, RZ ;  /* 0x000000ffff0c7224 */ /* 0x000fe200078e00ff */
[----:B------:R-:W-:-:S02]  /*36c0*/  MOV R4, 0x36e0 ;  /* 0x000036e000047802 */ /* 0x000fc40000000f00 */
[----:B------:R-:W-:Y:S05]  /*36d0*/  CALL.REL.NOINC `($__internal_49_$__cuda_sm70_shflsync_up) ;  /* 0x000001c000007944 */ /* 0x000fea0003c00000 */
        /* <DEDUP_REMOVED lines=12> */
[----:B------:R-:W-:Y:S05]  /*37a0*/  CALL.REL.NOINC `($__internal_49_$__cuda_sm70_shflsync_up) ;  /* 0x000000f000007944 */ /* 0x000fea0003c00000 */
[----:B0-----:R-:W-:Y:S01]  /*37b0*/  HFMA2.MMA R13, -RZ, RZ, 0, 5.9604644775390625e-08 ;  /* 0x00000001ff0d7435 */ /* 0x001fe200000001ff */
[----:B-1----:R-:W-:Y:S01]  /*37c0*/  MOV R6, R11 ;  /* 0x0000000b00067202 */ /* 0x002fe20000000f00 */
[----:B------:R-:W-:Y:S01]  /*37d0*/  IMAD.MOV.U32 R14, RZ, RZ, R10 ;  /* 0x000000ffff0e7224 */ /* 0x000fe200078e000a */
[----:B------:R-:W-:Y:S01]  /*37e0*/  MOV R11, 0xffffffff ;  /* 0xffffffff000b7802 */ /* 0x000fe20000000f00 */
[----:B------:R-:W-:Y:S01]  /*37f0*/  IMAD.MOV.U32 R12, RZ, RZ, RZ ;  /* 0x000000ffff0c7224 */ /* 0x000fe200078e00ff */
[----:B------:R-:W-:Y:S02]  /*3800*/  MOV R4, 0x3820 ;  /* 0x0000382000047802 */ /* 0x000fe40000000f00 */
        /* <DEDUP_REMOVED lines=8> */
[----:B01----:R-:W-:Y:S05]  /*3890*/  BRA `(.L_x_2125) ;  /* 0xffffef0000007947 */ /* 0x003fea000383ffff */
        .weak           $__internal_49_$__cuda_sm70_shflsync_up
        .type           $__internal_49_$__cuda_sm70_shflsync_up,@function
        .size           $__internal_49_$__cuda_sm70_shflsync_up,(.L_x_3132 - $__internal_49_$__cuda_sm70_shflsync_up)
$__internal_49_$__cuda_sm70_shflsync_up:
[----:B------:R-:W-:Y:S01]  /*38a0*/  MOV R5, 0x0 ;  /* 0x0000000000057802 */ /* 0x000fe20000000f00 */
[----:B------:R-:W-:Y:S04]  /*38b0*/  WARPSYNC R11 ;  /* 0x0000000b00007348 */ /* 0x000fe80003800000 */
[----:B------:R0:W1:Y:S01]  /*38c0*/  SHFL.UP PT, R11, R14, R13, R12 ;  /* 0x0400000d0e0b7389 */ /* 0x00006200000e000c */
[----:B------:R-:W-:Y:S05]  /*38d0*/  RET.REL.NODEC R4 `(_Z30group_norm_nhwc_bwd_sum_kernelI11Bf16IOBf16WLi160EEv26Group_norm_nhwc_bwd_params) ;  /* 0xffffc72004007950 */ /* 0x000fea0003c3ffff */
.L_x_2126:
        /* <DEDUP_REMOVED lines=10> */
.L_x_3132:


//--------------------- .text._Z30group_norm_nhwc_bwd_sum_kernelI11Bf16IOFp16WLi196EEv26Group_norm_nhwc_bwd_params --------------------------
	.section	.text._Z30group_norm_nhwc_bwd_sum_kernelI11Bf16IOFp16WLi196EEv26Group_norm_nhwc_bwd_params,"ax",@progbits
	.sectioninfo	@"SHI_REGISTERS=36"
	.align	128
        .global         _Z30group_norm_nhwc_bwd_sum_kernelI11Bf16IOFp16WLi196EEv26Group_norm_nhwc_bwd_params
        .type           _Z30group_norm_nhwc_bwd_sum_kernelI11Bf16IOFp16WLi196EEv26Group_norm_nhwc_bwd_params,@function
        .size           _Z30group_norm_nhwc_bwd_sum_kernelI11Bf16IOFp16WLi196EEv26Group_norm_nhwc_bwd_params,(.L_x_3133 - _Z30group_norm_nhwc_bwd_sum_kernelI11Bf16IOFp16WLi196EEv26Group_norm_nhwc_bwd_params)
        .other          _Z30group_norm_nhwc_bwd_sum_kernelI11Bf16IOFp16WLi196EEv26Group_norm_nhwc_bwd_params,@"STO_CUDA_ENTRY STV_DEFAULT"
_Z30group_norm_nhwc_bwd_sum_kernelI11Bf16IOFp16WLi196EEv26Group_norm_nhwc_bwd_params:
.text._Z30group_norm_nhwc_bwd_sum_kernelI11Bf16IOFp16WLi196EEv26Group_norm_nhwc_bwd_params:
        /* <DEDUP_REMOVED lines=97> */
.L_x_2128:
[----:B------:R-:W-:Y:S05]  /*0610*/  BSYNC B0 ;  /* 0x0000000000007941 */ /* 0x000fea0003800000 */
.L_x_2127:
        /* <DEDUP_REMOVED lines=82> */
.L_x_2131:
[----:B------:R-:W-:Y:S05]  /*0b40*/  @!P2 BRA `(.L_x_2129) ;  /* 0x000016400000a947 */ /* 0x000fea0003800000 */
[----:B------:R-:W-:-:S04]  /*0b50*/  IADD3 R23, R20, 0x1, RZ ;  /* 0x0000000114177810 */ /* 0x000fc80007ffe0ff */
[----:B------:R-:W-:Y:S02]  /*0b60*/  SHF.R.S32.HI R27, RZ, 0x1f, R23 ;  /* 0x0000001fff1b7819 */ /* 0x000fe40000011417 */
.L_x_2132:
        /* <DEDUP_REMOVED lines=124> */
.L_x_2130:
        /* <DEDUP_REMOVED lines=8> */
.L_x_2134:
        /* <DEDUP_REMOVED lines=46> */
.L_x_2133:
[----:B------:R-:W-:-:S13]  /*1690*/  ISETP.GE.U32.AND P0, PT, R28, 0x3, PT ;  /* 0x000000031c00780c */ /* 0x000fda0003f06070 */
[----:B------:R-:W-:Y:S05]  /*16a0*/  @!P0 BRA `(.L_x_2129) ;  /* 0x00000ae000008947 */ /* 0x000fea0003800000 */
[----:B------:R-:W-:Y:S02]  /*16b0*/  ISETP.GE.U32.AND P0, PT, R14, c[0x0][0x1d8], PT ;  /* 0x000076000e007a0c */ /* 0x000fe40003f06070 */
[----:B------:R-:W-:Y:S02]  /*16c0*/  SHF.R.S32.HI R23, RZ, 0x1f, R20 ;  /* 0x0000001fff177819 */ /* 0x000fe40000011414 */
[----:B------:R-:W-:Y:S02]  /*16d0*/  ISETP.GE.AND.EX P0, PT, R15, c[0x0][0x1dc], PT, P0 ;  /* 0x000077000f007a0c */ /* 0x000fe40003f06300 */
[----:B------:R-:W-:-:S11]  /*16e0*/  MOV R22, R20 ;  /* 0x0000001400167202 */ /* 0x000fd60000000f00 */
.L_x_2135:
        /* <DEDUP_REMOVED lines=123> */
[----:B------:R-:W-:Y:S02]  /*1ea0*/  FADD.FTZ R10, R10, R13 ;  /* 0x0000000d0a0a7221 */ /* 0x000fe40000010000 */
[----:B------:R-:W-:Y:S01]  /*1eb0*/  FFMA.FTZ R24, R13, R27, R24 ;  /* 0x0000001b0d187223 */ /* 0x000fe20000010018 */
[----:B------:R-:W-:Y:S01]  /*1ec0*/  @!P0 MOV R13, R19 ;  /* 0x00000013000d8202 */ /* 0x000fe20000000f00 */
[----:B------:R-:W-:Y:S02]  /*1ed0*/  FFMA.FTZ R26, R27, R28, R26 ;  /* 0x0000001c1b1a7223 */ /* 0x000fe4000001001a */
[----:B------:R-:W-:Y:S02]  /*1ee0*/  @!P0 IMAD R27, R15, c[0x0][0x1dc], R12 ;  /* 0x000077000f1b8a24 */ /* 0x000fe400078e020c */
[----:B------:R-:W-:-:S04]  /*1ef0*/  @!P0 IMAD.MOV.U32 R12, RZ, RZ, R16 ;  /* 0x000000ffff0c8224 */ /* 0x000fc800078e0010 */
        /* <DEDUP_REMOVED lines=41> */
.L_x_2129:
        /* <DEDUP_REMOVED lines=65> */
[----:B0-----:R-:W-:Y:S05]  /*25a0*/  CALL.REL.NOINC `($__internal_50_$__cuda_sm70_warpsync) ;  /* 0x000010d000007944 */ /* 0x001fea0003c00000 */
.L_x_2138:
        /* <DEDUP_REMOVED lines=13> */
.L_x_2140:
[----:B------:R-:W-:Y:S05]  /*2680*/  BSYNC B1 ;  /* 0x0000000000017941 */ /* 0x000fea0003800000 */
.L_x_2139:
[----:B------:R-:W-:-:S03]  /*2690*/  UMOV UR4, 0xfffffff ;  /* 0x0fffffff00047882 */ /* 0x000fc60000000000 */
[----:B------:R-:W-:Y:S05]  /*26a0*/  BRA.CONV UR4, `(.L_x_2141) ;  /* 0x0000003304007947 */ /* 0x000fea000b800000 */
[----:B------:R-:W-:Y:S02]  /*26b0*/  MOV R7, 0xfffffff ;  /* 0x0fffffff00077802 */ /* 0x000fe40000000f00 */
[----:B------:R-:W-:Y:S02]  /*26c0*/  MOV R6, 0x26e0 ;  /* 0x000026e000067802 */ /* 0x000fe40000000f00 */
[----:B0-----:R-:W-:Y:S05]  /*26d0*/  CALL.REL.NOINC `($__internal_50_$__cuda_sm70_warpsync) ;  /* 0x00000fa000007944 */ /* 0x001fea0003c00000 */
.L_x_2141:
        /* <DEDUP_REMOVED lines=8> */
[----:B01----:R-:W-:Y:S05]  /*2760*/  CALL.REL.NOINC `($__internal_50_$__cuda_sm70_warpsync) ;  /* 0x00000f1000007944 */ /* 0x003fea0003c00000 */
.L_x_2142:
        /* <DEDUP_REMOVED lines=13> */
.L_x_2144:
[----:B------:R-:W-:Y:S05]  /*2840*/  BSYNC B1 ;  /* 0x0000000000017941 */ /* 0x000fea0003800000 */
.L_x_2143:
[----:B------:R-:W-:-:S03]  /*2850*/  UMOV UR4, 0xfffffff ;  /* 0x0fffffff00047882 */ /* 0x000fc60000000000 */
[----:B------:R-:W-:Y:S05]  /*2860*/  BRA.CONV UR4, `(.L_x_2145) ;  /* 0x0000003304007947 */ /* 0x000fea000b800000 */
[----:B------:R-:W-:Y:S01]  /*2870*/  IMAD.MOV.U32 R7, RZ, RZ, 0xfffffff ;  /* 0x0fffffffff077424 */ /* 0x000fe200078e00ff */
[----:B------:R-:W-:Y:S02]  /*2880*/  MOV R6, 0x28a0 ;  /* 0x000028a000067802 */ /* 0x000fe40000000f00 */
[----:B01----:R-:W-:Y:S05]  /*2890*/  CALL.REL.NOINC `($__internal_50_$__cuda_sm70_warpsync) ;  /* 0x00000de000007944 */ /* 0x003fea0003c00000 */
.L_x_2145:
        /* <DEDUP_REMOVED lines=8> */
[----:B012---:R-:W-:Y:S05]  /*2920*/  CALL.REL.NOINC `($__internal_50_$__cuda_sm70_warpsync) ;  /* 0x00000d5000007944 */ /* 0x007fea0003c00000 */
.L_x_2146:
        /* <DEDUP_REMOVED lines=13> */
.L_x_2148:
[----:B------:R-:W-:Y:S05]  /*2a00*/  BSYNC B1 ;  /* 0x0000000000017941 */ /* 0x000fea0003800000 */
.L_x_2147:
[----:B------:R-:W-:-:S03]  /*2a10*/  UMOV UR4, 0xfffffff ;  /* 0x0fffffff00047882 */ /* 0x000fc60000000000 */
[----:B------:R-:W-:Y:S05]  /*2a20*/  BRA.CONV UR4, `(.L_x_2149) ;  /* 0x0000003304007947 */ /* 0x000fea000b800000 */
[----:B------:R-:W-:Y:S02]  /*2a30*/  MOV R7, 0xfffffff ;  /* 0x0fffffff00077802 */ /* 0x000fe40000000f00 */
[----:B------:R-:W-:Y:S02]  /*2a40*/  MOV R6, 0x2a60 ;  /* 0x00002a6000067802 */ /* 0x000fe40000000f00 */
[----:B012---:R-:W-:Y:S05]  /*2a50*/  CALL.REL.NOINC `($__internal_50_$__cuda_sm70_warpsync) ;  /* 0x00000c2000007944 */ /* 0x007fea0003c00000 */
.L_x_2149:
        /* <DEDUP_REMOVED lines=8> */
[----:B0123--:R-:W-:Y:S05]  /*2ae0*/  CALL.REL.NOINC `($__internal_50_$__cuda_sm70_warpsync) ;  /* 0x00000b9000007944 */ /* 0x00ffea0003c00000 */
.L_x_2150:
        /* <DEDUP_REMOVED lines=13> */
.L_x_2152:
[----:B------:R-:W-:Y:S05]  /*2bc0*/  BSYNC B1 ;  /* 0x0000000000017941 */ /* 0x000fea0003800000 */
.L_x_2151:
[----:B------:R-:W-:Y:S01]  /*2bd0*/  UMOV UR4, 0xfffffff ;  /* 0x0fffffff00047882 */ /* 0x000fe20000000000 */
[----:B------:R-:W-:Y:S01]  /*2be0*/  IMAD.MOV.U32 R21, RZ, RZ, R15 ;  /* 0x000000ffff157224 */ /* 0x000fe200078e000f */
[----:B------:R-:W-:Y:S01]  /*2bf0*/  MOV R19, R17 ;  /* 0x0000001100137202 */ /* 0x000fe20000000f00 */
[----:B------:R-:W-:Y:S05]  /*2c00*/  BRA.CONV UR4, `(.L_x_2153) ;  /* 0x0000003304007947 */ /* 0x000fea000b800000 */
[----:B------:R-:W-:Y:S01]  /*2c10*/  IMAD.MOV.U32 R7, RZ, RZ, 0xfffffff ;  /* 0x0fffffffff077424 */ /* 0x000fe200078e00ff */
[----:B------:R-:W-:Y:S02]  /*2c20*/  MOV R6, 0x2c40 ;  /* 0x00002c4000067802 */ /* 0x000fe40000000f00 */
[----:B0123--:R-:W-:Y:S05]  /*2c30*/  CALL.REL.NOINC `($__internal_50_$__cuda_sm70_warpsync) ;  /* 0x00000a4000007944 */ /* 0x00ffea0003c00000 */
.L_x_2153:
        /* <DEDUP_REMOVED lines=8> */
[----:B01234-:R-:W-:Y:S05]  /*2cc0*/  CALL.REL.NOINC `($__internal_50_$__cuda_sm70_warpsync) ;  /* 0x000009b000007944 */ /* 0x01ffea0003c00000 */
.L_x_2154:
        /* <DEDUP_REMOVED lines=15> */
[----:B------:R-:W-:Y:S05]  /*2dc0*/  CALL.REL.NOINC `($__internal_50_$__cuda_sm70_warpsync) ;  /* 0x000008b000007944 */ /* 0x000fea0003c00000 */
.L_x_2155:
        /* <DEDUP_REMOVED lines=8> */
[----:B0-----:R-:W-:Y:S05]  /*2e50*/  CALL.REL.NOINC `($__internal_50_$__cuda_sm70_warpsync) ;  /* 0x0000082000007944 */ /* 0x001fea0003c00000 */
.L_x_2156:
        /* <DEDUP_REMOVED lines=77> */
.L_x_2137:
[----:B0-----:R-:W-:Y:S05]  /*3330*/  BSYNC B0 ;  /* 0x0000000000007941 */ /* 0x001fea0003800000 */
.L_x_2136:
        /* <DEDUP_REMOVED lines=28> */
.L_x_2158:
[----:B------:R-:W-:Y:S05]  /*3500*/  BSYNC B0 ;  /* 0x0000000000007941 */ /* 0x000fea0003800000 */
.L_x_2157:
        /* <DEDUP_REMOVED lines=23> */
        .weak           $__internal_50_$__cuda_sm70_warpsync
        .type           $__internal_50_$__cuda_sm70_warpsync,@function
        .size           $__internal_50_$__cuda_sm70_warpsync,(.L_x_3133 - $__internal_50_$__cuda_sm70_warpsync)
$__internal_50_$__cuda_sm70_warpsync:
[----:B------:R-:W-:Y:S04]  /*3680*/  WARPSYNC R7 ;  /* 0x0000000700007348 */ /* 0x000fe80003800000 */
[----:B------:R-:W-:-:S06]  /*3690*/  HFMA2.MMA R7, -RZ, RZ, 0, 0 ;  /* 0x00000000ff077435 */ /* 0x000fcc00000001ff */
[----:B------:R-:W-:Y:S05]  /*36a0*/  RET.REL.NODEC R6 `(_Z30group_norm_nhwc_bwd_sum_kernelI11Bf16IOFp16WLi196EEv26Group_norm_nhwc_bwd_params) ;  /* 0xffffc95006007950 */ /* 0x000fea0003c3ffff */
.L_x_2159:
        /* <DEDUP_REMOVED lines=13> */
.L_x_3133:


//--------------------- .text._Z30group_norm_nhwc_bwd_sum_kernelI11Bf16IOFp16WLi168EEv26Group_norm_nhwc_bwd_params --------------------------
	.section	.text._Z30group_norm_nhwc_bwd_sum_kernelI11Bf16IOFp16WLi168EEv26Group_norm_nhwc_bwd_params,"ax",@progbits
	.sectioninfo	@"SHI_REGISTERS=37"
	.align	128
        .global         _Z30group_norm_nhwc_bwd_sum_kernelI11Bf16IOFp16WLi168EEv26Group_norm_nhwc_bwd_params
        .type           _Z30group_norm_nhwc_bwd_sum_kernelI11Bf16IOFp16WLi168EEv26Group_norm_nhwc_bwd_params,@function
        .size           _Z30group_norm_nhwc_bwd_sum_kernelI11Bf16IOFp16WLi168EEv26Group_norm_nhwc_bwd_params,(.L_x_3134 - _Z30group_norm_nhwc_bwd_sum_kernelI11Bf16IOFp16WLi168EEv26Group_norm_nhwc_bwd_params)
        .other          _Z30group_norm_nhwc_bwd_sum_kernelI11Bf16IOFp16WLi168EEv26Group_norm_nhwc_bwd_params,@"STO_CUDA_ENTRY STV_DEFAULT"
_Z30group_norm_nhwc_bwd_sum_kernelI11Bf16IOFp16WLi168EEv26Group_norm_nhwc_bwd_params:
.text._Z30group_norm_nhwc_bwd_sum_kernelI11Bf16IOFp16WLi168EEv26Group_norm_nhwc_bwd_params:
        /* <DEDUP_REMOVED lines=97> */
.L_x_2161:
[----:B------:R-:W-:Y:S05]  /*0610*/  BSYNC B0 ;  /* 0x0000000000007941 */ /* 0x000fea0003800000 */
.L_x_2160:
        /* <DEDUP_REMOVED lines=82> */
.L_x_2164:
[----:B------:R-:W-:Y:S05]  /*0b40*/  @!P2 BRA `(.L_x_2162) ;  /* 0x000016400000a947 */ /* 0x000fea0003800000 */
[----:B------:R-:W-:-:S04]  /*0b50*/  IADD3 R23, R20, 0x1, RZ ;  /* 0x0000000114177810 */ /* 0x000fc80007ffe0ff */
[----:B------:R-:W-:Y:S02]  /*0b60*/  SHF.R.S32.HI R27, RZ, 0x1f, R23 ;  /* 0x0000001fff1b7819 */ /* 0x000fe40000011417 */
.L_x_2165:
        /* <DEDUP_REMOVED lines=124> */
.L_x_2163:
        /* <DEDUP_REMOVED lines=8> */
.L_x_2167:
        /* <DEDUP_REMOVED lines=46> */
.L_x_2166:
[----:B------:R-:W-:-:S13]  /*1690*/  ISETP.GE.U32.AND P0, PT, R28, 0x3, PT ;  /* 0x000000031c00780c */ /* 0x000fda0003f06070 */
[----:B------:R-:W-:Y:S05]  /*16a0*/  @!P0 BRA `(.L_x_2162) ;  /* 0x00000ae000008947 */ /* 0x000fea0003800000 */
[----:B------:R-:W-:Y:S02]  /*16b0*/  ISETP.GE.U32.AND P0, PT, R14, c[0x0][0x1d8], PT ;  /* 0x000076000e007a0c */ /* 0x000fe40003f06070 */
[----:B------:R-:W-:Y:S02]  /*16c0*/  SHF.R.S32.HI R23, RZ, 0x1f, R20 ;  /* 0x0000001fff177819 */ /* 0x000fe40000011414 */
[----:B------:R-:W-:Y:S02]  /*16d0*/  ISETP.GE.AND.EX P0, PT, R15, c[0x0][0x1dc], PT, P0 ;  /* 0x000077000f007a0c */ /* 0x000fe40003f06300 */
[----:B------:R-:W-:-:S11]  /*16e0*/  MOV R22, R20 ;  /* 0x0000001400167202 */ /* 0x000fd60000000f00 */
.L_x_2168:
        /* <DEDUP_REMOVED lines=170> */
.L_x_2162:
        /* <DEDUP_REMOVED lines=61> */
[----:B-1----:R-:W-:Y:S05]  /*2560*/  CALL.REL.NOINC `($__internal_51_$__cuda_sm70_warpsync) ;  /* 0x0000103000007944 */ /* 0x002fea0003c00000 */
.L_x_2171:
        /* <DEDUP_REMOVED lines=13> */
.L_x_2173:
[----:B------:R-:W-:Y:S05]  /*2640*/  BSYNC B1 ;  /* 0x0000000000017941 */ /* 0x000fea0003800000 */
.L_x_2172:
[----:B------:R-:W-:-:S03]  /*2650*/  UMOV UR4, 0xfffffff ;  /* 0x0fffffff00047882 */ /* 0x000fc60000000000 */
[----:B------:R-:W-:Y:S05]  /*2660*/  BRA.CONV UR4, `(.L_x_2174) ;  /* 0x0000003304007947 */ /* 0x000fea000b800000 */
[----:B------:R-:W-:Y:S01]  /*2670*/  IMAD.MOV.U32 R7, RZ, RZ, 0xfffffff ;  /* 0x0fffffffff077424 */ /* 0x000fe200078e00ff */
[----:B------:R-:W-:Y:S02]  /*2680*/  MOV R6, 0x26a0 ;  /* 0x000026a000067802 */ /* 0x000fe40000000f00 */
[----:B-1----:R-:W-:Y:S05]  /*2690*/  CALL.REL.NOINC `($__internal_51_$__cuda_sm70_warpsync) ;  /* 0x00000f0000007944 */ /* 0x002fea0003c00000 */
.L_x_2174:
        /* <DEDUP_REMOVED lines=8> */
[----:B01----:R-:W-:Y:S05]  /*2720*/  CALL.REL.NOINC `($__internal_51_$__cuda_sm70_warpsync) ;  /* 0x00000e7000007944 */ /* 0x003fea0003c00000 */
.L_x_2175:
        /* <DEDUP_REMOVED lines=13> */
.L_x_2177:
[----:B------:R-:W-:Y:S05]  /*2800*/  BSYNC B1 ;  /* 0x0000000000017941 */ /* 0x000fea0003800000 */
.L_x_2176:
[----:B------:R-:W-:-:S03]  /*2810*/  UMOV UR4, 0xfffffff ;  /* 0x0fffffff00047882 */ /* 0x000fc60000000000 */
[----:B------:R-:W-:Y:S05]  /*2820*/  BRA.CONV UR4, `(.L_x_2178) ;  /* 0x0000003304007947 */ /* 0x000fea000b800000 */
[----:B------:R-:W-:Y:S02]  /*2830*/  MOV R7, 0xfffffff ;  /* 0x0fffffff00077802 */ /* 0x000fe40000000f00 */
[----:B------:R-:W-:Y:S02]  /*2840*/  MOV R6, 0x2860 ;  /* 0x0000286000067802 */ /* 0x000fe40000000f00 */
[----:B01----:R-:W-:Y:S05]  /*2850*/  CALL.REL.NOINC `($__internal_51_$__cuda_sm70_warpsync) ;  /* 0x00000d4000007944 */ /* 0x003fea0003c00000 */
.L_x_2178:
        /* <DEDUP_REMOVED lines=8> */
[----:B012---:R-:W-:Y:S05]  /*28e0*/  CALL.REL.NOINC `($__internal_51_$__cuda_sm70_warpsync) ;  /* 0x00000cb000007944 */ /* 0x007fea0003c00000 */
.L_x_2179:
        /* <DEDUP_REMOVED lines=13> */
.L_x_2181:
[----:B------:R-:W-:Y:S05]  /*29c0*/  BSYNC B1 ;  /* 0x0000000000017941 */ /* 0x000fea0003800000 */
.L_x_2180:
[----:B------:R-:W-:-:S03]  /*29d0*/  UMOV UR4, 0xfffffff ;  /* 0x0fffffff00047882 */ /* 0x000fc60000000000 */
[----:B------:R-:W-:Y:S05]  /*29e0*/  BRA.CONV UR4, `(.L_x_2182) ;  /* 0x0000003304007947 */ /* 0x000fea000b800000 */
[----:B------:R-:W-:Y:S01]  /*29f0*/  IMAD.MOV.U32 R7, RZ, RZ, 0xfffffff ;  /* 0x0fffffffff077424 */ /* 0x000fe200078e00ff */
[----:B------:R-:W-:Y:S02]  /*2a00*/  MOV R6, 0x2a20 ;  /* 0x00002a2000067802 */ /* 0x000fe40000000f00 */
[----:B012---:R-:W-:Y:S05]  /*2a10*/  CALL.REL.NOINC `($__internal_51_$__cuda_sm70_warpsync) ;  /* 0x00000b8000007944 */ /* 0x007fea0003c00000 */
.L_x_2182:
        /* <DEDUP_REMOVED lines=8> */
[----:B0123--:R-:W-:Y:S05]  /*2aa0*/  CALL.REL.NOINC `($__internal_51_$__cuda_sm70_warpsync) ;  /* 0x00000af000007944 */ /* 0x00ffea0003c00000 */
.L_x_2183:
        /* <DEDUP_REMOVED lines=13> */
.L_x_2185:
[----:B------:R-:W-:Y:S05]  /*2b80*/  BSYNC B1 ;  /* 0x0000000000017941 */ /* 0x000fea0003800000 */
.L_x_2184:
[----:B------:R-:W-:Y:S01]  /*2b90*/  UMOV UR4, 0xfffffff ;  /* 0x0fffffff00047882 */ /* 0x000fe20000000000 */
[----:B------:R-:W-:Y:S01]  /*2ba0*/  MOV R20, R16 ;  /* 0x0000001000147202 */ /* 0x000fe20000000f00 */
[----:B------:R-:W-:Y:S01]  /*2bb0*/  IMAD.MOV.U32 R18, RZ, RZ, R17 ;  /* 0x000000ffff127224 */ /* 0x000fe200078e0011 */
[----:B------:R-:W-:Y:S05]  /*2bc0*/  BRA.CONV UR4, `(.L_x_2186) ;  /* 0x0000003304007947 */ /* 0x000fea000b800000 */
[----:B------:R-:W-:Y:S02]  /*2bd0*/  MOV R7, 0xfffffff ;  /* 0x0fffffff00077802 */ /* 0x000fe40000000f00 */
[----:B------:R-:W-:Y:S02]  /*2be0*/  MOV R6, 0x2c00 ;  /* 0x00002c0000067802 */ /* 0x000fe40000000f00 */
[----:B0123--:R-:W-:Y:S05]  /*2bf0*/  CALL.REL.NOINC `($__internal_51_$__cuda_sm70_warpsync) ;  /* 0x000009a000007944 */ /* 0x00ffea0003c00000 */
.L_x_2186:
        /* <DEDUP_REMOVED lines=8> */
[----:B01234-:R-:W-:Y:S05]  /*2c80*/  CALL.REL.NOINC `($__internal_51_$__cuda_sm70_warpsync) ;  /* 0x0000091000007944 */ /* 0x01ffea0003c00000 */
.L_x_2187:
        /* <DEDUP_REMOVED lines=15> */
[----:B------:R-:W-:Y:S05]  /*2d80*/  CALL.REL.NOINC `($__internal_51_$__cuda_sm70_warpsync) ;  /* 0x0000081000007944 */ /* 0x000fea0003c00000 */
.L_x_2188:
        /* <DEDUP_REMOVED lines=8> */
[----:B0-----:R-:W-:Y:S05]  /*2e10*/  CALL.REL.NOINC `($__internal_51_$__cuda_sm70_warpsync) ;  /* 0x0000078000007944 */ /* 0x001fea0003c00000 */
.L_x_2189:
        /* <DEDUP_REMOVED lines=67> */
.L_x_2170:
[----:B0-----:R-:W-:Y:S05]  /*3250*/  BSYNC B0 ;  /* 0x0000000000007941 */ /* 0x001fea0003800000 */
.L_x_2169:
        /* <DEDUP_REMOVED lines=28> */
.L_x_2191:
[----:B------:R-:W-:Y:S05]  /*3420*/  BSYNC B0 ;  /* 0x0000000000007941 */ /* 0x000fea0003800000 */
.L_x_2190:
        /* <DEDUP_REMOVED lines=23> */
        .weak           $__internal_51_$__cuda_sm70_warpsync
        .type           $__internal_51_$__cuda_sm70_warpsync,@function
        .size           $__internal_51_$__cuda_sm70_warpsync,(.L_x_3134 - $__internal_51_$__cuda_sm70_warpsync)
$__internal_51_$__cuda_sm70_warpsync:
[----:B------:R-:W-:Y:S04]  /*35a0*/  WARPSYNC R7 ;  /* 0x0000000700007348 */ /* 0x000fe80003800000 */
[----:B------:R-:W-:-:S06]  /*35b0*/  HFMA2.MMA R7, -RZ, RZ, 0, 0 ;  /* 0x00000000ff077435 */ /* 0x000fcc00000001ff */
[----:B------:R-:W-:Y:S05]  /*35c0*/  RET.REL.NODEC R6 `(_Z30group_norm_nhwc_bwd_sum_kernelI11Bf16IOFp16WLi168EEv26Group_norm_nhwc_bwd_params) ;  /* 0xffffca3006007950 */ /* 0x000fea0003c3ffff */
.L_x_2192:
        /* <DEDUP_REMOVED lines=11> */
.L_x_3134:


//--------------------- .text._Z30group_norm_nhwc_bwd_sum_kernelI11Bf16IOFp16WLi64EEv26Group_norm_nhwc_bwd_params --------------------------
	.section	.text._Z30group_norm_nhwc_bwd_sum_kernelI11Bf16IOFp16WLi64EEv26Group_norm_nhwc_bwd_params,"ax",@progbits
	.sectioninfo	@"SHI_REGISTERS=32"
	.align	128
        .global         _Z30group_norm_nhwc_bwd_sum_kernelI11Bf16IOFp16WLi64EEv26Group_norm_nhwc_bwd_params
        .type           _Z30group_norm_nhwc_bwd_sum_kernelI11Bf16IOFp16WLi64EEv26Group_norm_nhwc_bwd_params,@function
        .size           _Z30group_norm_nhwc_bwd_sum_kernelI11Bf16IOFp16WLi64EEv26Group_norm_nhwc_bwd_params,(.L_x_3135 - _Z30group_norm_nhwc_bwd_sum_kernelI11Bf16IOFp16WLi64EEv26Group_norm_nhwc_bwd_params)
        .other          _Z30group_norm_nhwc_bwd_sum_kernelI11Bf16IOFp16WLi64EEv26Group_norm_nhwc_bwd_params,@"STO_CUDA_ENTRY STV_DEFAULT"
_Z30group_norm_nhwc_bwd_sum_kernelI11Bf16IOFp16WLi64EEv26Group_norm_nhwc_bwd_params:
.text._Z30group_norm_nhwc_bwd_sum_kernelI11Bf16IOFp16WLi64EEv26Group_norm_nhwc_bwd_params:
        /* <DEDUP_REMOVED lines=67> */
.L_x_2194:
[----:B------:R-:W-:Y:S05]  /*0430*/  BSYNC B0 ;  /* 0x0000000000007941 */ /* 0x000fea0003800000 */
.L_x_2193:
        /* <DEDUP_REMOVED lines=102> */
.L_x_2197:
        /* <DEDUP_REMOVED lines=11> */
.L_x_2196:
[----:B------:R-:W-:Y:S01]  /*0b50*/  UIADD3 UR4, -UR4, -0x2, URZ ;  /* 0xfffffffe04047890 */ /* 0x000fe2000fffe13f */
[----:B------:R-:W-:-:S05]  /*0b60*/  LOP3.LUT R16, RZ, UR6, RZ, 0x33, !PT ;  /* 0x00000006ff107c12 */ /* 0x000fca000f8e33ff */
[----:B------:R-:W-:-:S13]  /*0b70*/  ISETP.NE.AND P1, PT, R16, UR4, PT ;  /* 0x0000000410007c0c */ /* 0x000fda000bf25270 */
[----:B------:R-:W-:Y:S05]  /*0b80*/  @!P1 BRA `(.L_x_2195) ;  /* 0x0000084000009947 */ /* 0x000fea0003800000 */
[----:B------:R-:W-:-:S04]  /*0b90*/  UIADD3 UR5, UR5, 0x1, URZ ;  /* 0x0000000105057890 */ /* 0x000fc8000fffe03f */
[----:B------:R-:W-:-:S05]  /*0ba0*/  USHF.R.S32.HI UR7, URZ, 0x1f, UR5 ;  /* 0x0000001f3f077899 */ /* 0x000fca0008011405 */
.L_x_2200:
        /* <DEDUP_REMOVED lines=53> */
.L_x_2198:
        /* <DEDUP_REMOVED lines=61> */
.L_x_2199:
        /* <DEDUP_REMOVED lines=16> */
.L_x_2195:
        /* <DEDUP_REMOVED lines=20> */
.L_x_2207:
        /* <DEDUP_REMOVED lines=56> */
.L_x_2208:
        /* <DEDUP_REMOVED lines=17> */
.L_x_2202:
[----:B0-----:R-:W-:Y:S05]  /*19a0*/  BSYNC B0 ;  /* 0x0000000000007941 */ /* 0x001fea0003800000 */
.L_x_2201:
        /* <DEDUP_REMOVED lines=34> */
.L_x_2206:
[----:B------:R-:W-:Y:S05]  /*1bd0*/  BSYNC B0 ;  /* 0x0000000000007941 */ /* 0x000fea0003800000 */
.L_x_2205:
        /* <DEDUP_REMOVED lines=23> */
.L_x_2203:
[----:B------:R-:W-:Y:S01]  /*1d50*/  HFMA2.MMA R10, -RZ, RZ, 0, 5.9604644775390625e-08 ;  /* 0x00000001ff0a7435 */ /* 0x000fe200000001ff */
[----:B------:R-:W-:Y:S01]  /*1d60*/  IMAD.MOV.U32 R15, RZ, RZ, R0 ;  /* 0x000000ffff0f7224 */ /* 0x000fe200078e0000 */
[----:B------:R-:W-:Y:S01]  /*1d70*/  MOV R12, 0x1db0 ;  /* 0x00001db0000c7802 */ /* 0x000fe20000000f00 */
[----:B------:R-:W-:-:S02]  /*1d80*/  IMAD.MOV.U32 R7, RZ, RZ, RZ ;  /* 0x000000ffff077224 */ /* 0x000fc400078e00ff */
[----:B------:R-:W-:Y:S02]  /*1d90*/  IMAD.MOV.U32 R8, RZ, RZ, -0x1 ;  /* 0xffffffffff087424 */ /* 0x000fe400078e00ff */
[----:B------:R-:W-:Y:S05]  /*1da0*/  CALL.REL.NOINC `($__internal_52_$__cuda_sm70_shflsync_up) ;  /* 0x000009c000007944 */ /* 0x000fea0003c00000 */
[----:B-1----:R-:W-:Y:S01]  /*1db0*/  MOV R5, R8 ;  /* 0x0000000800057202 */ /* 0x002fe20000000f00 */
[----:B0-----:R-:W-:Y:S05]  /*1dc0*/  BRA `(.L_x_2207) ;  /* 0xfffff74000007947 */ /* 0x001fea000383ffff */
.L_x_2204:
[----:B------:R-:W-:Y:S01]  /*1dd0*/  HFMA2.MMA R7, -RZ, RZ, 0, 0 ;  /* 0x00000000ff077435 */ /* 0x000fe200000001ff */
[----:B------:R-:W-:Y:S01]  /*1de0*/  IMAD.MOV.U32 R15, RZ, RZ, R2 ;  /* 0x000000ffff0f7224 */ /* 0x000fe200078e0002 */
[----:B------:R-:W-:Y:S01]  /*1df0*/  MOV R12, 0x1e30 ;  /* 0x00001e30000c7802 */ /* 0x000fe20000000f00 */
[----:B------:R-:W-:Y:S02]  /*1e00*/  IMAD.MOV.U32 R10, RZ, RZ, 0x1 ;  /* 0x00000001ff0a7424 */ /* 0x000fe400078e00ff */
[----:B------:R-:W-:Y:S02]  /*1e10*/  IMAD.MOV.U32 R8, RZ, RZ, -0x1 ;  /* 0xffffffffff087424 */ /* 0x000fe400078e00ff */
[----:B012---:R-:W-:Y:S05]  /*1e20*/  CALL.REL.NOINC `($__internal_52_$__cuda_sm70_shflsync_up) ;  /* 0x0000094000007944 */ /* 0x007fea0003c00000 */
[----:B-1----:R-:W-:Y:S01]  /*1e30*/  IMAD.MOV.U32 R17, RZ, RZ, R8 ;  /* 0x000000ffff117224 */ /* 0x002fe200078e0008 */
[----:B0-----:R-:W-:Y:S01]  /*1e40*/  MOV R15, R3 ;  /* 0x00000003000f7202 */ /* 0x001fe20000000f00 */
[----:B------:R-:W-:Y:S01]  /*1e50*/  IMAD.MOV.U32 R10, RZ, RZ, 0x1 ;  /* 0x00000001ff0a7424 */ /* 0x000fe200078e00ff */
[----:B------:R-:W-:Y:S01]  /*1e60*/  MOV R8, 0xffffffff ;  /* 0xffffffff00087802 */ /* 0x000fe20000000f00 */
[----:B------:R-:W-:Y:S01]  /*1e70*/  IMAD.MOV.U32 R7, RZ, RZ, RZ ;  /* 0x000000ffff077224 */ /* 0x000fe200078e00ff */
[----:B------:R-:W-:-:S02]  /*1e80*/  MOV R12, 0x1ea0 ;  /* 0x00001ea0000c7802 */ /* 0x000fc40000000f00 */
[----:B------:R-:W-:Y:S05]  /*1e90*/  CALL.REL.NOINC `($__internal_52_$__cuda_sm70_shflsync_up) ;  /* 0x000008d000007944 */ /* 0x000fea0003c00000 */
[----:B0-----:R-:W-:Y:S01]  /*1ea0*/  FADD.FTZ R7, R2, R17 ;  /* 0x0000001102077221 */ /* 0x001fe20000010000 */
[----:B------:R-:W-:Y:S01]  /*1eb0*/  ISETP.NE.AND P0, PT, R0, RZ, PT ;  /* 0x000000ff0000720c */ /* 0x000fe20003f05270 */
[----:B-1----:R-:W-:Y:S01]  /*1ec0*/  FADD.FTZ R8, R3, R8 ;  /* 0x0000000803087221 */ /* 0x002fe20000010000 */
[----:B------:R-:W-:Y:S01]  /*1ed0*/  ISETP.GE.AND P1, PT, R14, 0x1, PT ;  /* 0x000000010e00780c */ /* 0x000fe20003f26270 */
[----:B------:R-:W-:Y:S01]  /*1ee0*/  IMAD.IADD R5, R0, 0x1, R5 ;  /* 0x0000000100057824 */ /* 0x000fe200078e0205 */
[----:B------:R-:W-:Y:S01]  /*1ef0*/  FSEL R7, R7, R2, !P0 ;  /* 0x0000000207077208 */ /* 0x000fe20004000000 */
[----:B------:R-:W-:Y:S01]  /*1f00*/  HFMA2.MMA R10, -RZ, RZ, 0, 1.1920928955078125e-07 ;  /* 0x00000002ff0a7435 */ /* 0x000fe200000001ff */
[----:B------:R-:W-:-:S02]  /*1f10*/  FSEL R8, R8, R3, !P0 ;  /* 0x0000000308087208 */ /* 0x000fc40004000000 */
[----:B------:R-:W-:Y:S02]  /*1f20*/  SEL R17, R0, R5, !P1 ;  /* 0x0000000500117207 */ /* 0x000fe40004800000 */
[----:B------:R-:W-:Y:S01]  /*1f30*/  FSEL R5, R2, R7, !P1 ;  /* 0x0000000702057208 */ /* 0x000fe20004800000 */
[----:B------:R-:W-:Y:S01]  /*1f40*/  IMAD.MOV.U32 R7, RZ, RZ, RZ ;  /* 0x000000ffff077224 */ /* 0x000fe200078e00ff */
[----:B------:R-:W-:Y:S01]  /*1f50*/  FSEL R3, R3, R8, !P1 ;  /* 0x0000000803037208 */ /* 0x000fe20004800000 */
[----:B------:R-:W-:Y:S01]  /*1f60*/  IMAD.MOV.U32 R15, RZ, RZ, R17 ;  /* 0x000000ffff0f7224 */ /* 0x000fe200078e0011 */
[----:B------:R-:W-:Y:S02]  /*1f70*/  MOV R8, 0xffffffff ;  /* 0xffffffff00087802 */ /* 0x000fe40000000f00 */
[----:B------:R-:W-:Y:S02]  /*1f80*/  MOV R12, 0x1fa0 ;  /* 0x00001fa0000c7802 */ /* 0x000fe40000000f00 */
[----:B------:R-:W-:Y:S05]  /*1f90*/  CALL.REL.NOINC `($__internal_52_$__cuda_sm70_shflsync_up) ;  /* 0x000007d000007944 */ /* 0x000fea0003c00000 */
[----:B0-----:R-:W-:Y:S01]  /*1fa0*/  HFMA2.MMA R10, -RZ, RZ, 0, 1.1920928955078125e-07 ;  /* 0x00000002ff0a7435 */ /* 0x001fe200000001ff */
[----:B-1----:R-:W-:Y:S01]  /*1fb0*/  MOV R0, R8 ;  /* 0x0000000800007202 */ /* 0x002fe20000000f00 */
[----:B------:R-:W-:Y:S01]  /*1fc0*/  IMAD.MOV.U32 R15, RZ, RZ, R5 ;  /* 0x000000ffff0f7224 */ /* 0x000fe200078e0005 */
[----:B------:R-:W-:Y:S01]  /*1fd0*/  MOV R8, 0xffffffff ;  /* 0xffffffff00087802 */ /* 0x000fe20000000f00 */
[----:B------:R-:W-:Y:S01]  /*1fe0*/  IMAD.MOV.U32 R7, RZ, RZ, RZ ;  /* 0x000000ffff077224 */ /* 0x000fe200078e00ff */
[----:B------:R-:W-:-:S02]  /*1ff0*/  MOV R12, 0x2010 ;  /* 0x00002010000c7802 */ /* 0x000fc40000000f00 */
[----:B------:R-:W-:Y:S05]  /*2000*/  CALL.REL.NOINC `($__internal_52_$__cuda_sm70_shflsync_up) ;  /* 0x0000076000007944 */ /* 0x000fea0003c00000 */
[----:B0-----:R-:W-:Y:S01]  /*2010*/  HFMA2.MMA R7, -RZ, RZ, 0, 0 ;  /* 0x00000000ff077435 */ /* 0x001fe200000001ff */
[----:B-1----:R-:W-:Y:S01]  /*2020*/  IMAD.MOV.U32 R2, RZ, RZ, R8 ;  /* 0x000000ffff027224 */ /* 0x002fe200078e0008 */
[----:B------:R-:W-:Y:S01]  /*2030*/  MOV R15, R3 ;  /* 0x00000003000f7202 */ /* 0x000fe20000000f00 */
[----:B------:R-:W-:Y:S01]  /*2040*/  IMAD.MOV.U32 R10, RZ, RZ, 0x2 ;  /* 0x00000002ff0a7424 */ /* 0x000fe200078e00ff */
[----:B------:R-:W-:Y:S01]  /*2050*/  MOV R12, 0x2080 ;  /* 0x00002080000c7802 */ /* 0x000fe20000000f00 */
[----:B------:R-:W-:-:S02]  /*2060*/  IMAD.MOV.U32 R8, RZ, RZ, -0x1 ;  /* 0xffffffffff087424 */ /* 0x000fc400078e00ff */
[----:B------:R-:W-:Y:S05]  /*2070*/  CALL.REL.NOINC `($__internal_52_$__cuda_sm70_shflsync_up) ;  /* 0x000006f000007944 */ /* 0x000fea0003c00000 */
        /* <DEDUP_REMOVED lines=20> */
[----:B0-----:R-:W-:Y:S01]  /*21c0*/  HFMA2.MMA R10, -RZ, RZ, 0, 2.384185791015625e-07 ;  /* 0x00000004ff0a7435 */ /* 0x001fe200000001ff */
[----:B-1----:R-:W-:Y:S01]  /*21d0*/  MOV R2, R8 ;  /* 0x0000000800027202 */ /* 0x002fe20000000f00 */
[----:B------:R-:W-:Y:S01]  /*21e0*/  IMAD.MOV.U32 R15, RZ, RZ, R3 ;  /* 0x000000ffff0f7224 */ /* 0x000fe200078e0003 */
[----:B------:R-:W-:Y:S01]  /*21f0*/  MOV R8, 0xffffffff ;  /* 0xffffffff00087802 */ /* 0x000fe20000000f00 */
[----:B------:R-:W-:Y:S01]  /*2200*/  IMAD.MOV.U32 R7, RZ, RZ, RZ ;  /* 0x000000ffff077224 */ /* 0x000fe200078e00ff */
[----:B------:R-:W-:-:S02]  /*2210*/  MOV R12, 0x2230 ;  /* 0x00002230000c7802 */ /* 0x000fc40000000f00 */
[----:B------:R-:W-:Y:S05]  /*2220*/  CALL.REL.NOINC `($__internal_52_$__cuda_sm70_shflsync_up) ;  /* 0x0000054000007944 */ /* 0x000fea0003c00000 */
        /* <DEDUP_REMOVED lines=12> */
[----:B------:R-:W-:Y:S05]  /*22f0*/  CALL.REL.NOINC `($__internal_52_$__cuda_sm70_shflsync_up) ;  /* 0x0000047000007944 */ /* 0x000fea0003c00000 */
[----:B0-----:R-:W-:Y:S01]  /*2300*/  HFMA2.MMA R10, -RZ, RZ, 0, 4.76837158203125e-07 ;  /* 0x00000008ff0a7435 */ /* 0x001fe200000001ff */
        /* <DEDUP_REMOVED lines=27> */
[----:B------:R-:W-:Y:S05]  /*24c0*/  CALL.REL.NOINC `($__internal_52_$__cuda_sm70_shflsync_up) ;  /* 0x000002a000007944 */ /* 0x000fea0003c00000 */
[----:B0-----:R-:W-:Y:S01]  /*24d0*/  HFMA2.MMA R7, -RZ, RZ, 0, 0 ;  /* 0x00000000ff077435 */ /* 0x001fe200000001ff */
[----:B-1----:R-:W-:Y:S01]  /*24e0*/  IMAD.MOV.U32 R0, RZ, RZ, R8 ;  /* 0x000000ffff007224 */ /* 0x002fe200078e0008 */
[----:B------:R-:W-:Y:S01]  /*24f0*/  MOV R15, R5 ;  /* 0x00000005000f7202 */ /* 0x000fe20000000f00 */
[----:B------:R-:W-:Y:S01]  /*2500*/  IMAD.MOV.U32 R10, RZ, RZ, 0x10 ;  /* 0x00000010ff0a7424 */ /* 0x000fe200078e00ff */
[----:B------:R-:W-:Y:S01]  /*2510*/  MOV R12, 0x2540 ;  /* 0x00002540000c7802 */ /* 0x000fe20000000f00 */
[----:B------:R-:W-:Y:S02]  /*2520*/  IMAD.MOV.U32 R8, RZ, RZ, -0x1 ;  /* 0xffffffffff087424 */ /* 0x000fe400078e00ff */
[----:B------:R-:W-:Y:S05]  /*2530*/  CALL.REL.NOINC `($__internal_52_$__cuda_sm70_shflsync_up) ;  /* 0x0000023000007944 */ /* 0x000fea0003c00000 */
[----:B0-----:R-:W-:Y:S01]  /*2540*/  HFMA2.MMA R10, -RZ, RZ, 0, 9.5367431640625e-07 ;  /* 0x00000010ff0a7435 */ /* 0x001fe200000001ff */
        /* <DEDUP_REMOVED lines=19> */
[----:B0-----:R-:W-:Y:S01]  /*2680*/  HFMA2.MMA R10, -RZ, RZ, 0, 5.9604644775390625e-08 ;  /* 0x00000001ff0a7435 */ /* 0x001fe200000001ff */
        /* <DEDUP_REMOVED lines=13> */
[----:B01----:R-:W-:Y:S05]  /*2760*/  BRA `(.L_x_2208) ;  /* 0xfffff12000007947 */ /* 0x003fea000383ffff */
        .weak           $__internal_52_$__cuda_sm70_shflsync_up
        .type           $__internal_52_$__cuda_sm70_shflsync_up,@function
        .size           $__internal_52_$__cuda_sm70_shflsync_up,(.L_x_3135 - $__internal_52_$__cuda_sm70_shflsync_up)
$__internal_52_$__cuda_sm70_shflsync_up:
[----:B------:R-:W-:Y:S01]  /*2770*/  MOV R13, 0x0 ;  /* 0x00000000000d7802 */ /* 0x000fe20000000f00 */
[----:B------:R-:W-:Y:S04]  /*2780*/  WARPSYNC R8 ;  /* 0x0000000800007348 */ /* 0x000fe80003800000 */
[----:B------:R0:W1:Y:S01]  /*2790*/  SHFL.UP PT, R8, R15, R10, R7 ;  /* 0x0400000a0f087389 */ /* 0x00006200000e0007 */
[----:B------:R-:W-:Y:S05]  /*27a0*/  RET.REL.NODEC R12 `(_Z30group_norm_nhwc_bwd_sum_kernelI11Bf16IOFp16WLi64EEv26Group_norm_nhwc_bwd_params) ;  /* 0xffffd8500c007950 */ /* 0x000fea0003c3ffff */
.L_x_2209:
        /* <DEDUP_REMOVED lines=13> */
.L_x_3135:


//--------------------- .text._Z30group_norm_nhwc_bwd_sum_kernelI11Bf16IOFp16WLi128EEv26Group_norm_nhwc_bwd_params --------------------------
	.section	.text._Z30group_norm_nhwc_bwd_sum_kernelI11Bf16IOFp16WLi128EEv26Group_norm_nhwc_bwd_params,"ax",@progbits
	.sectioninfo	@"SHI_REGISTERS=32"
	.align	128
        .global         _Z30group_norm_nhwc_bwd_sum_kernelI11Bf16IOFp16WLi128EEv26Group_norm_nhwc_bwd_params
        .type           _Z30group_norm_nhwc_bwd_sum_kernelI11Bf16IOFp16WLi128EEv26Group_norm_nhwc_bwd_params,@function
        .size           _Z30group_norm_nhwc_bwd_sum_kernelI11Bf16IOFp16WLi128EEv26Group_norm_nhwc_bwd_params,(.L_x_3136 - _Z30group_norm_nhwc_bwd_sum_kernelI11Bf16IOFp16WLi128EEv26Group_norm_nhwc_bwd_params)
        .other          _Z30group_norm_nhwc_bwd_sum_kernelI11Bf16IOFp16WLi128EEv26Group_norm_nhwc_bwd_params,@"STO_CUDA_ENTRY STV_DEFAULT"
_Z30group_norm_nhwc_bwd_sum_kernelI11Bf16IOFp16WLi128EEv26Group_norm_nhwc_bwd_params:
.text._Z30group_norm_nhwc_bwd_sum_kernelI11Bf16IOFp16WLi128EEv26Group_norm_nhwc_bwd_params:
        /* <DEDUP_REMOVED lines=93> */
[----:B--2---:R-:W-:-:S02]  /*05d0*/  HADD2.F32 R9, -RZ, R9.H0_H0 ;  /* 0x20000009ff097230 */ /* 0x004fc40000004100 */
[----:B---3--:R-:W-:Y:S02]  /*05e0*/  HADD2.F32 R7, -RZ, R7.H0_H0 ;  /* 0x20000007ff077230 */ /* 0x008fe40000004100 */
[----:B----4-:R-:W-:Y:S02]  /*05f0*/  @P1 HADD2.F32 R18, -RZ, R25.H0_H0 ;  /* 0x20000019ff121230 */ /* 0x010fe40000004100 */
[----:B-----5:R-:W-:Y:S02]  /*0600*/  @P1 HADD2.F32 R16, -RZ, R24.H0_H0 ;  /* 0x20000018ff101230 */ /* 0x020fe40000004100 */
.L_x_2211:
[----:B------:R-:W-:Y:S05]  /*0610*/  BSYNC B0 ;  /* 0x0000000000007941 */ /* 0x000fea0003800000 */
.L_x_2210:
        /* <DEDUP_REMOVED lines=82> */
.L_x_2214:
[----:B------:R-:W-:Y:S05]  /*0b40*/  @!P2 BRA `(.L_x_2212) ;  /* 0x000016300000a947 */ /* 0x000fea0003800000 */
[----:B------:R-:W-:-:S04]  /*0b50*/  IADD3 R17, R17, 0x1, RZ ;  /* 0x0000000111117810 */ /* 0x000fc80007ffe0ff */
[----:B------:R-:W-:Y:S02]  /*0b60*/  SHF.R.S32.HI R23, RZ, 0x1f, R17 ;  /* 0x0000001fff177819 */ /* 0x000fe40000011411 */
.L_x_2215:
        /* <DEDUP_REMOVED lines=124> */
.L_x_2213:
        /* <DEDUP_REMOVED lines=9> */
.L_x_2217:
        /* <DEDUP_REMOVED lines=45> */
.L_x_2216:
[----:B------:R-:W-:-:S13]  /*1690*/  ISETP.GE.U32.AND P0, PT, R26, 0x3, PT ;  /* 0x000000031a00780c */ /* 0x000fda0003f06070 */
[----:B------:R-:W-:Y:S05]  /*16a0*/  @!P0 BRA `(.L_x_2212) ;  /* 0x00000ad000008947 */ /* 0x000fea0003800000 */
[----:B------:R-:W-:-:S04]  /*16b0*/  ISETP.GE.U32.AND P0, PT, R10, c[0x0][0x1d8], PT ;  /* 0x000076000a007a0c */ /* 0x000fc80003f06070 */
[----:B------:R-:W-:Y:S02]  /*16c0*/  ISETP.GE.AND.EX P0, PT, R11, c[0x0][0x1dc], PT, P0 ;  /* 0x000077000b007a0c */ /* 0x000fe40003f06300 */
[----:B------:R-:W-:-:S11]  /*16d0*/  SHF.R.S32.HI R11, RZ, 0x1f, R17 ;  /* 0x0000001fff0b7819 */ /* 0x000fd60000011411 */
.L_x_2218:
        /* <DEDUP_REMOVED lines=170> */
.L_x_2212:
        /* <DEDUP_REMOVED lines=37> */
.L_x_2225:
        /* <DEDUP_REMOVED lines=56> */
.L_x_2226:
        /* <DEDUP_REMOVED lines=43> */
.L_x_2220:
[----:B--2---:R-:W-:Y:S05]  /*2a00*/  BSYNC B0 ;  /* 0x0000000000007941 */ /* 0x004fea0003800000 */
.L_x_2219:
        /* <DEDUP_REMOVED lines=35> */
.L_x_2224:
[----:B------:R-:W-:Y:S05]  /*2c40*/  BSYNC B0 ;  /* 0x0000000000007941 */ /* 0x000fea0003800000 */
.L_x_2223:
        /* <DEDUP_REMOVED lines=23> */
.L_x_2221:
[----:B------:R-:W-:Y:S01]  /*2dc0*/  HFMA2.MMA R13, -RZ, RZ, 0, 5.9604644775390625e-08 ;  /* 0x00000001ff0d7435 */ /* 0x000fe200000001ff */
[----:B------:R-:W-:Y:S01]  /*2dd0*/  IMAD.MOV.U32 R14, RZ, RZ, R9 ;  /* 0x000000ffff0e7224 */ /* 0x000fe200078e0009 */
[----:B------:R-:W-:Y:S01]  /*2de0*/  MOV R4, 0x2e20 ;  /* 0x00002e2000047802 */ /* 0x000fe20000000f00 */
[----:B------:R-:W-:-:S02]  /*2df0*/  IMAD.MOV.U32 R12, RZ, RZ, RZ ;  /* 0x000000ffff0c7224 */ /* 0x000fc400078e00ff */
[----:B------:R-:W-:Y:S02]  /*2e00*/  IMAD.MOV.U32 R11, RZ, RZ, -0x1 ;  /* 0xffffffffff0b7424 */ /* 0x000fe400078e00ff */
[----:B------:R-:W-:Y:S05]  /*2e10*/  CALL.REL.NOINC `($__internal_53_$__cuda_sm70_shflsync_up) ;  /* 0x000009a000007944 */ /* 0x000fea0003c00000 */
[----:B-1----:R-:W-:Y:S01]  /*2e20*/  MOV R10, R11 ;  /* 0x0000000b000a7202 */ /* 0x002fe20000000f00 */
[----:B0-----:R-:W-:Y:S05]  /*2e30*/  BRA `(.L_x_2225) ;  /* 0xfffff59000007947 */ /* 0x001fea000383ffff */
.L_x_2222:
[----:B------:R-:W-:Y:S01]  /*2e40*/  HFMA2.MMA R12, -RZ, RZ, 0, 0 ;  /* 0x00000000ff0c7435 */ /* 0x000fe200000001ff */
[----:B------:R-:W-:Y:S01]  /*2e50*/  IMAD.MOV.U32 R14, RZ, RZ, R7 ;  /* 0x000000ffff0e7224 */ /* 0x000fe200078e0007 */
[----:B------:R-:W-:Y:S01]  /*2e60*/  MOV R4, 0x2ea0 ;  /* 0x00002ea000047802 */ /* 0x000fe20000000f00 */
[----:B------:R-:W-:Y:S02]  /*2e70*/  IMAD.MOV.U32 R13, RZ, RZ, 0x1 ;  /* 0x00000001ff0d7424 */ /* 0x000fe400078e00ff */
[----:B------:R-:W-:Y:S02]  /*2e80*/  IMAD.MOV.U32 R11, RZ, RZ, -0x1 ;  /* 0xffffffffff0b7424 */ /* 0x000fe400078e00ff */
[----:B012---:R-:W-:Y:S05]  /*2e90*/  CALL.REL.NOINC `($__internal_53_$__cuda_sm70_shflsync_up) ;  /* 0x0000092000007944 */ /* 0x007fea0003c00000 */
[----:B-1----:R-:W-:Y:S01]  /*2ea0*/  IMAD.MOV.U32 R16, RZ, RZ, R11 ;  /* 0x000000ffff107224 */ /* 0x002fe200078e000b */
[----:B0-----:R-:W-:Y:S01]  /*2eb0*/  MOV R14, R6 ;  /* 0x00000006000e7202 */ /* 0x001fe20000000f00 */
[----:B------:R-:W-:Y:S01]  /*2ec0*/  IMAD.MOV.U32 R13, RZ, RZ, 0x1 ;  /* 0x00000001ff0d7424 */ /* 0x000fe200078e00ff */
[----:B------:R-:W-:Y:S01]  /*2ed0*/  MOV R11, 0xffffffff ;  /* 0xffffffff000b7802 */ /* 0x000fe20000000f00 */
[----:B------:R-:W-:Y:S01]  /*2ee0*/  IMAD.MOV.U32 R12, RZ, RZ, RZ ;  /* 0x000000ffff0c7224 */ /* 0x000fe200078e00ff */
[----:B------:R-:W-:-:S02]  /*2ef0*/  MOV R4, 0x2f10 ;  /* 0x00002f1000047802 */ /* 0x000fc40000000f00 */
[----:B------:R-:W-:Y:S05]  /*2f00*/  CALL.REL.NOINC `($__internal_53_$__cuda_sm70_shflsync_up) ;  /* 0x000008b000007944 */ /* 0x000fea0003c00000 */
        /* <DEDUP_REMOVED lines=15> */
[----:B------:R-:W-:Y:S05]  /*3000*/  CALL.REL.NOINC `($__internal_53_$__cuda_sm70_shflsync_up) ;  /* 0x000007b000007944 */ /* 0x000fea0003c00000 */
[----:B0-----:R-:W-:Y:S01]  /*3010*/  HFMA2.MMA R12, -RZ, RZ, 0, 0 ;  /* 0x00000000ff0c7435 */ /* 0x001fe200000001ff */
[----:B-1----:R-:W-:Y:S01]  /*3020*/  MOV R6, R11 ;  /* 0x0000000b00067202 */ /* 0x002fe20000000f00 */
[----:B------:R-:W-:Y:S01]  /*3030*/  IMAD.MOV.U32 R14, RZ, RZ, R10 ;  /* 0x000000ffff0e7224 */ /* 0x000fe200078e000a */
[----:B------:R-:W-:Y:S01]  /*3040*/  MOV R4, 0x3080 ;  /* 0x0000308000047802 */ /* 0x000fe20000000f00 */
[----:B------:R-:W-:Y:S02]  /*3050*/  IMAD.MOV.U32 R13, RZ, RZ, 0x2 ;  /* 0x00000002ff0d7424 */ /* 0x000fe400078e00ff */
[----:B------:R-:W-:Y:S02]  /*3060*/  IMAD.MOV.U32 R11, RZ, RZ, -0x1 ;  /* 0xffffffffff0b7424 */ /* 0x000fe400078e00ff */
[----:B------:R-:W-:Y:S05]  /*3070*/  CALL.REL.NOINC `($__internal_53_$__cuda_sm70_shflsync_up) ;  /* 0x0000074000007944 */ /* 0x000fea0003c00000 */
[----:B-1----:R-:W-:Y:S01]  /*3080*/  IMAD.MOV.U32 R7, RZ, RZ, R11 ;  /* 0x000000ffff077224 */ /* 0x002fe200078e000b */
[----:B0-----:R-:W-:Y:S01]  /*3090*/  MOV R14, R16 ;  /* 0x00000010000e7202 */ /* 0x001fe20000000f00 */
[----:B------:R-:W-:Y:S01]  /*30a0*/  IMAD.MOV.U32 R13, RZ, RZ, 0x2 ;  /* 0x00000002ff0d7424 */ /* 0x000fe200078e00ff */
[----:B------:R-:W-:Y:S01]  /*30b0*/  MOV R11, 0xffffffff ;  /* 0xffffffff000b7802 */ /* 0x000fe20000000f00 */
[----:B------:R-:W-:Y:S01]  /*30c0*/  IMAD.MOV.U32 R12, RZ, RZ, RZ ;  /* 0x000000ffff0c7224 */ /* 0x000fe200078e00ff */
[----:B------:R-:W-:-:S02]  /*30d0*/  MOV R4, 0x30f0 ;  /* 0x000030f000047802 */ /* 0x000fc40000000f00 */
[----:B------:R-:W-:Y:S05]  /*30e0*/  CALL.REL.NOINC `($__internal_53_$__cuda_sm70_shflsync_up) ;  /* 0x000006d000007944 */ /* 0x000fea0003c00000 */
        /* <DEDUP_REMOVED lines=12> */
[----:B------:R-:W-:Y:S05]  /*31b0*/  CALL.REL.NOINC `($__internal_53_$__cuda_sm70_shflsync_up) ;  /* 0x0000060000007944 */ /* 0x000fea0003c00000 */
[----:B0-----:R-:W-:Y:S01]  /*31c0*/  HFMA2.MMA R12, -RZ, RZ, 0, 0 ;  /* 0x00000000ff0c7435 */ /* 0x001fe200000001ff */
[----:B-1----:R-:W-:Y:S01]  /*31d0*/  MOV R6, R11 ;  /* 0x0000000b00067202 */ /* 0x002fe20000000f00 */
[----:B------:R-:W-:Y:S01]  /*31e0*/  IMAD.MOV.U32 R14, RZ, RZ, R10 ;  /* 0x000000ffff0e7224 */ /* 0x000fe200078e000a */
[----:B------:R-:W-:Y:S01]  /*31f0*/  MOV R4, 0x3230 ;  /* 0x0000323000047802 */ /* 0x000fe20000000f00 */
[----:B------:R-:W-:Y:S02]  /*3200*/  IMAD.MOV.U32 R13, RZ, RZ, 0x4 ;  /* 0x00000004ff0d7424 */ /* 0x000fe400078e00ff */
[----:B------:R-:W-:-:S02]  /*3210*/  IMAD.MOV.U32 R11, RZ, RZ, -0x1 ;  /* 0xffffffffff0b7424 */ /* 0x000fc400078e00ff */
        /* <DEDUP_REMOVED lines=47> */
[----:B------:R-:W-:Y:S05]  /*3510*/  CALL.REL.NOINC `($__internal_53_$__cuda_sm70_shflsync_up) ;  /* 0x000002a000007944 */ /* 0x000fea0003c00000 */
[----:B0-----:R-:W-:Y:S01]  /*3520*/  HFMA2.MMA R12, -RZ, RZ, 0, 0 ;  /* 0x00000000ff0c7435 */ /* 0x001fe200000001ff */
[----:B-1----:R-:W-:Y:S01]  /*3530*/  IMAD.MOV.U32 R6, RZ, RZ, R11 ;  /* 0x000000ffff067224 */ /* 0x002fe200078e000b */
[----:B------:R-:W-:Y:S01]  /*3540*/  MOV R14, R10 ;  /* 0x0000000a000e7202 */ /* 0x000fe20000000f00 */
[----:B------:R-:W-:Y:S01]  /*3550*/  IMAD.MOV.U32 R13, RZ, RZ, 0x10 ;  /* 0x00000010ff0d7424 */ /* 0x000fe200078e00ff */
[----:B------:R-:W-:Y:S01]  /*3560*/  MOV R4, 0x3590 ;  /* 0x0000359000047802 */ /* 0x000fe20000000f00 */
[----:B------:R-:W-:-:S02]  /*3570*/  IMAD.MOV.U32 R11, RZ, RZ, -0x1 ;  /* 0xffffffffff0b7424 */ /* 0x000fc400078e00ff */
[----:B------:R-:W-:Y:S05]  /*3580*/  CALL.REL.NOINC `($__internal_53_$__cuda_sm70_shflsync_up) ;  /* 0x0000023000007944 */ /* 0x000fea0003c00000 */
[----:B0-----:R-:W-:Y:S01]  /*3590*/  HFMA2.MMA R13, -RZ, RZ, 0, 9.5367431640625e-07 ;  /* 0x00000010ff0d7435 */ /* 0x001fe200000001ff */
[----:B-1----:R-:W-:Y:S01]  /*35a0*/  MOV R7, R11 ;  /* 0x0000000b00077202 */ /* 0x002fe20000000f00 */
[----:B------:R-:W-:Y:S01]  /*35b0*/  IMAD.MOV.U32 R14, RZ, RZ, R16 ;  /* 0x000000ffff0e7224 */ /* 0x000fe200078e0010 */
[----:B------:R-:W-:Y:S01]  /*35c0*/  MOV R11, 0xffffffff ;  /* 0xffffffff000b7802 */ /* 0x000fe20000000f00 */
[----:B------:R-:W-:Y:S01]  /*35d0*/  IMAD.MOV.U32 R12, RZ, RZ, RZ ;  /* 0x000000ffff0c7224 */ /* 0x000fe200078e00ff */
[----:B------:R-:W-:-:S02]  /*35e0*/  MOV R4, 0x3600 ;  /* 0x0000360000047802 */ /* 0x000fc40000000f00 */
[----:B------:R-:W-:Y:S05]  /*35f0*/  CALL.REL.NOINC `($__internal_53_$__cuda_sm70_shflsync_up) ;  /* 0x000001c000007944 */ /* 0x000fea0003c00000 */
        /* <DEDUP_REMOVED lines=12> */
[----:B------:R-:W-:Y:S05]  /*36c0*/  CALL.REL.NOINC `($__internal_53_$__cuda_sm70_shflsync_up) ;  /* 0x000000f000007944 */ /* 0x000fea0003c00000 */
[----:B0-----:R-:W-:Y:S01]  /*36d0*/  HFMA2.MMA R13, -RZ, RZ, 0, 5.9604644775390625e-08 ;  /* 0x00000001ff0d7435 */ /* 0x001fe200000001ff */
[----:B-1----:R-:W-:Y:S01]  /*36e0*/  MOV R6, R11 ;  /* 0x0000000b00067202 */ /* 0x002fe20000000f00 */
[----:B------:R-:W-:Y:S01]  /*36f0*/  IMAD.MOV.U32 R14, RZ, RZ, R10 ;  /* 0x000000ffff0e7224 */ /* 0x000fe200078e000a */
[----:B------:R-:W-:Y:S01]  /*3700*/  MOV R11, 0xffffffff ;  /* 0xffffffff000b7802 */ /* 0x000fe20000000f00 */
[----:B------:R-:W-:Y:S01]  /*3710*/  IMAD.MOV.U32 R12, RZ, RZ, RZ ;  /* 0x000000ffff0c7224 */ /* 0x000fe200078e00ff */
[----:B------:R-:W-:Y:S02]  /*3720*/  MOV R4, 0x3740 ;  /* 0x0000374000047802 */ /* 0x000fe40000000f00 */
        /* <DEDUP_REMOVED lines=8> */
[----:B01----:R-:W-:Y:S05]  /*37b0*/  BRA `(.L_x_2226) ;  /* 0xffffef9000007947 */ /* 0x003fea000383ffff */
        .weak           $__internal_53_$__cuda_sm70_shflsync_up
        .type           $__internal_53_$__cuda_sm70_shflsync_up,@function
        .size           $__internal_53_$__cuda_sm70_shflsync_up,(.L_x_3136 - $__internal_53_$__cuda_sm70_shflsync_up)
$__internal_53_$__cuda_sm70_shflsync_up:
[----:B------:R-:W-:Y:S01]  /*37c0*/  MOV R5, 0x0 ;  /* 0x0000000000057802 */ /* 0x000fe20000000f00 */
[----:B------:R-:W-:Y:S04]  /*37d0*/  WARPSYNC R11 ;  /* 0x0000000b00007348 */ /* 0x000fe80003800000 */
[----:B------:R0:W1:Y:S01]  /*37e0*/  SHFL.UP PT, R11, R14, R13, R12 ;  /* 0x0400000d0e0b7389 */ /* 0x00006200000e000c */
[----:B------:R-:W-:Y:S05]  /*37f0*/  RET.REL.NODEC R4 `(_Z30group_norm_nhwc_bwd_sum_kernelI11Bf16IOFp16WLi128EEv26Group_norm_nhwc_bwd_params) ;  /* 0xffffc80004007950 */ /* 0x000fea0003c3ffff */
.L_x_2227:
        /* <DEDUP_REMOVED lines=16> */
.L_x_3136:


//--------------------- .text._Z30group_norm_nhwc_bwd_sum_kernelI11Bf16IOFp16WLi192EEv26Group_norm_nhwc_bwd_params --------------------------
	.section	.text._Z30group_norm_nhwc_bwd_sum_kernelI11Bf16IOFp16WLi192EEv26Group_norm_nhwc_bwd_params,"ax",@progbits
	.sectioninfo	@"SHI_REGISTERS=32"
	.align	128
        .global         _Z30group_norm_nhwc_bwd_sum_kernelI11Bf16IOFp16WLi192EEv26Group_norm_nhwc_bwd_params
        .type           _Z30group_norm_nhwc_bwd_sum_kernelI11Bf16IOFp16WLi192EEv26Group_norm_nhwc_bwd_params,@function
        .size           _Z30group_norm_nhwc_bwd_sum_kernelI11Bf16IOFp16WLi192EEv26Group_norm_nhwc_bwd_params,(.L_x_3137 - _Z30group_norm_nhwc_bwd_sum_kernelI11Bf16IOFp16WLi192EEv26Group_norm_nhwc_bwd_params)
        .other          _Z30group_norm_nhwc_bwd_sum_kernelI11Bf16IOFp16WLi192EEv26Group_norm_nhwc_bwd_params,@"STO_CUDA_ENTRY STV_DEFAULT"
_Z30group_norm_nhwc_bwd_sum_kernelI11Bf16IOFp16WLi192EEv26Group_norm_nhwc_bwd_params:
.text._Z30group_norm_nhwc_bwd_sum_kernelI11Bf16IOFp16WLi192EEv26Group_norm_nhwc_bwd_params:
        /* <DEDUP_REMOVED lines=97> */
.L_x_2229:
[----:B------:R-:W-:Y:S05]  /*0610*/  BSYNC B0 ;  /* 0x0000000000007941 */ /* 0x000fea0003800000 */
.L_x_2228:
        /* <DEDUP_REMOVED lines=82> */
.L_x_2232:
[----:B------:R-:W-:Y:S05]  /*0b40*/  @!P2 BRA `(.L_x_2230) ;  /* 0x000016300000a947 */ /* 0x000fea0003800000 */
[----:B------:R-:W-:-:S04]  /*0b50*/  IADD3 R17, R17, 0x1, RZ ;  /* 0x0000000111117810 */ /* 0x000fc80007ffe0ff */
[----:B------:R-:W-:Y:S02]  /*0b60*/  SHF.R.S32.HI R23, RZ, 0x1f, R17 ;  /* 0x0000001fff177819 */ /* 0x000fe40000011411 */
.L_x_2233:
        /* <DEDUP_REMOVED lines=124> */
.L_x_2231:
        /* <DEDUP_REMOVED lines=9> */
.L_x_2235:
        /* <DEDUP_REMOVED lines=45> */
.L_x_2234:
[----:B------:R-:W-:-:S13]  /*1690*/  ISETP.GE.U32.AND P0, PT, R26, 0x3, PT ;  /* 0x000000031a00780c */ /* 0x000fda0003f06070 */
[----:B------:R-:W-:Y:S05]  /*16a0*/  @!P0 BRA `(.L_x_2230) ;  /* 0x00000ad000008947 */ /* 0x000fea0003800000 */
[----:B------:R-:W-:-:S04]  /*16b0*/  ISETP.GE.U32.AND P0, PT, R10, c[0x0][0x1d8], PT ;  /* 0x000076000a007a0c */ /* 0x000fc80003f06070 */
[----:B------:R-:W-:Y:S02]  /*16c0*/  ISETP.GE.AND.EX P0, PT, R11, c[0x0][0x1dc], PT, P0 ;  /* 0x000077000b007a0c */ /* 0x000fe40003f06300 */
[----:B------:R-:W-:-:S11]  /*16d0*/  SHF.R.S32.HI R11, RZ, 0x1f, R17 ;  /* 0x0000001fff0b7819 */ /* 0x000fd60000011411 */
.L_x_2236:
        /* <DEDUP_REMOVED lines=170> */
.L_x_2230:
        /* <DEDUP_REMOVED lines=51> */
.L_x_2243:
        /* <DEDUP_REMOVED lines=56> */
.L_x_2244:
        /* <DEDUP_REMOVED lines=63> */
.L_x_2238:
[----:B-1----:R-:W-:Y:S05]  /*2c20*/  BSYNC B0 ;  /* 0x0000000000007941 */ /* 0x002fea0003800000 */
.L_x_2237:
        /* <DEDUP_REMOVED lines=33> */
.L_x_2242:
[----:B------:R-:W-:Y:S05]  /*2e40*/  BSYNC B0 ;  /* 0x0000000000007941 */ /* 0x000fea0003800000 */
.L_x_2241:
        /* <DEDUP_REMOVED lines=23> */
.L_x_2239:
[----:B------:R-:W-:Y:S01]  /*2fc0*/  IMAD.MOV.U32 R15, RZ, RZ, R10 ;  /* 0x000000ffff0f7224 */ /* 0x000fe200078e000a */
[----:B------:R-:W-:Y:S01]  /*2fd0*/  MOV R13, RZ ;  /* 0x000000ff000d7202 */ /* 0x000fe20000000f00 */
[----:B------:R-:W-:Y:S01]  /*2fe0*/  IMAD.MOV.U32 R14, RZ, RZ, 0x1 ;  /* 0x00000001ff0e7424 */ /* 0x000fe200078e00ff */
[----:B------:R-:W-:Y:S01]  /*2ff0*/  MOV R4, 0x3020 ;  /* 0x0000302000047802 */ /* 0x000fe20000000f00 */
[----:B------:R-:W-:-:S02]  /*3000*/  IMAD.MOV.U32 R12, RZ, RZ, -0x1 ;  /* 0xffffffffff0c7424 */ /* 0x000fc400078e00ff */
[----:B------:R-:W-:Y:S05]  /*3010*/  CALL.REL.NOINC `($__internal_54_$__cuda_sm70_shflsync_up) ;  /* 0x000009b000007944 */ /* 0x000fea0003c00000 */
[----:B-1----:R-:W-:Y:S01]  /*3020*/  IMAD.MOV.U32 R11, RZ, RZ, R12 ;  /* 0x000000ffff0b7224 */ /* 0x002fe200078e000c */
[----:B0-----:R-:W-:Y:S05]  /*3030*/  BRA `(.L_x_2243) ;  /* 0xfffff47000007947 */ /* 0x001fea000383ffff */
.L_x_2240:
[----:B------:R-:W-:Y:S01]  /*3040*/  MOV R15, R9 ;  /* 0x00000009000f7202 */ /* 0x000fe20000000f00 */
[----:B------:R-:W-:Y:S01]  /*3050*/  IMAD.MOV.U32 R14, RZ, RZ, 0x1 ;  /* 0x00000001ff0e7424 */ /* 0x000fe200078e00ff */
[----:B------:R-:W-:Y:S01]  /*3060*/  MOV R12, 0xffffffff ;  /* 0xffffffff000c7802 */ /* 0x000fe20000000f00 */
[----:B------:R-:W-:Y:S01]  /*3070*/  IMAD.MOV.U32 R13, RZ, RZ, RZ ;  /* 0x000000ffff0d7224 */ /* 0x000fe200078e00ff */
[----:B------:R-:W-:-:S02]  /*3080*/  MOV R4, 0x30a0 ;  /* 0x000030a000047802 */ /* 0x000fc40000000f00 */
[----:B012---:R-:W-:Y:S05]  /*3090*/  CALL.REL.NOINC `($__internal_54_$__cuda_sm70_shflsync_up) ;  /* 0x0000093000007944 */ /* 0x007fea0003c00000 */
[----:B0-----:R-:W-:Y:S01]  /*30a0*/  HFMA2.MMA R14, -RZ, RZ, 0, 5.9604644775390625e-08 ;  /* 0x00000001ff0e7435 */ /* 0x001fe200000001ff */
[----:B-1----:R-:W-:Y:S01]  /*30b0*/  IMAD.MOV.U32 R16, RZ, RZ, R12 ;  /* 0x000000ffff107224 */ /* 0x002fe200078e000c */
[----:B------:R-:W-:Y:S01]  /*30c0*/  MOV R4, 0x3110 ;  /* 0x0000311000047802 */ /* 0x000fe20000000f00 */
[----:B------:R-:W-:-:S02]  /*30d0*/  IMAD.MOV.U32 R15, RZ, RZ, R7 ;  /* 0x000000ffff0f7224 */ /* 0x000fc400078e0007 */
[----:B------:R-:W-:Y:S02]  /*30e0*/  IMAD.MOV.U32 R13, RZ, RZ, RZ ;  /* 0x000000ffff0d7224 */ /* 0x000fe400078e00ff */
[----:B------:R-:W-:Y:S02]  /*30f0*/  IMAD.MOV.U32 R12, RZ, RZ, -0x1 ;  /* 0xffffffffff0c7424 */ /* 0x000fe400078e00ff */
[----:B------:R-:W-:Y:S05]  /*3100*/  CALL.REL.NOINC `($__internal_54_$__cuda_sm70_shflsync_up) ;  /* 0x000008c000007944 */ /* 0x000fea0003c00000 */
        /* <DEDUP_REMOVED lines=15> */
[----:B------:R-:W-:Y:S05]  /*3200*/  CALL.REL.NOINC `($__internal_54_$__cuda_sm70_shflsync_up) ;  /* 0x000007c000007944 */ /* 0x000fea0003c00000 */
[----:B-1----:R-:W-:Y:S01]  /*3210*/  IMAD.MOV.U32 R7, RZ, RZ, R12 ;  /* 0x000000ffff077224 */ /* 0x002fe200078e000c */
[----:B0-----:R-:W-:Y:S01]  /*3220*/  MOV R15, R10 ;  /* 0x0000000a000f7202 */ /* 0x001fe20000000f00 */
[----:B------:R-:W-:Y:S01]  /*3230*/  IMAD.MOV.U32 R14, RZ, RZ, 0x2 ;  /* 0x00000002ff0e7424 */ /* 0x000fe200078e00ff */
[----:B------:R-:W-:Y:S01]  /*3240*/  MOV R12, 0xffffffff ;  /* 0xffffffff000c7802 */ /* 0x000fe20000000f00 */
[----:B------:R-:W-:Y:S01]  /*3250*/  IMAD.MOV.U32 R13, RZ, RZ, RZ ;  /* 0x000000ffff0d7224 */ /* 0x000fe200078e00ff */
[----:B------:R-:W-:-:S02]  /*3260*/  MOV R4, 0x3280 ;  /* 0x0000328000047802 */ /* 0x000fc40000000f00 */
[----:B------:R-:W-:Y:S05]  /*3270*/  CALL.REL.NOINC `($__internal_54_$__cuda_sm70_shflsync_up) ;  /* 0x0000075000007944 */ /* 0x000fea0003c00000 */
[----:B0-----:R-:W-:Y:S01]  /*3280*/  HFMA2.MMA R14, -RZ, RZ, 0, 1.1920928955078125e-07 ;  /* 0x00000002ff0e7435 */ /* 0x001fe200000001ff */
[----:B-1----:R-:W-:Y:S01]  /*3290*/  IMAD.MOV.U32 R9, RZ, RZ, R12 ;  /* 0x000000ffff097224 */ /* 0x002fe200078e000c */
[----:B------:R-:W-:Y:S01]  /*32a0*/  MOV R4, 0x32f0 ;  /* 0x000032f000047802 */ /* 0x000fe20000000f00 */
[----:B------:R-:W-:-:S02]  /*32b0*/  IMAD.MOV.U32 R15, RZ, RZ, R11 ;  /* 0x000000ffff0f7224 */ /* 0x000fc400078e000b */
[----:B------:R-:W-:Y:S02]  /*32c0*/  IMAD.MOV.U32 R13, RZ, RZ, RZ ;  /* 0x000000ffff0d7224 */ /* 0x000fe400078e00ff */
[----:B------:R-:W-:Y:S02]  /*32d0*/  IMAD.MOV.U32 R12, RZ, RZ, -0x1 ;  /* 0xffffffffff0c7424 */ /* 0x000fe400078e00ff */
[----:B------:R-:W-:Y:S05]  /*32e0*/  CALL.REL.NOINC `($__internal_54_$__cuda_sm70_shflsync_up) ;  /* 0x000006e000007944 */ /* 0x000fea0003c00000 */
        /* <DEDUP_REMOVED lines=20> */
[----:B0-----:R-:W-:Y:S01]  /*3430*/  HFMA2.MMA R14, -RZ, RZ, 0, 2.384185791015625e-07 ;  /* 0x00000004ff0e7435 */ /* 0x001fe200000001ff */
        /* <DEDUP_REMOVED lines=10> */
[----:B0-----:R-:W-:Y:S01]  /*34e0*/  MOV R13, RZ ;  /* 0x000000ff000d7202 */ /* 0x001fe20000000f00 */
[----:B------:R-:W-:Y:S02]  /*34f0*/  IMAD.MOV.U32 R14, RZ, RZ, 0x8 ;  /* 0x00000008ff0e7424 */ /* 0x000fe400078e00ff */
[----:B------:R-:W-:-:S06]  /*3500*/  IMAD.MOV.U32 R12, RZ, RZ, -0x1 ;  /* 0xffffffffff0c7424 */ /* 0x000fcc00078e00ff */
[----:B------:R-:W-:Y:S02]  /*3510*/  @P1 IADD3 R16, R7, R16, RZ ;  /* 0x0000001007101210 */ /* 0x000fe40007ffe0ff */
[----:B------:R-:W-:Y:S02]  /*3520*/  @P1 FSEL R11, R4, R11, !P0 ;  /* 0x0000000b040b1208 */ /* 0x000fe40004000000 */
[----:B------:R-:W-:Y:S02]  /*3530*/  @P1 FSEL R10, R5, R10, !P0 ;  /* 0x0000000a050a1208 */ /* 0x000fe40004000000 */
[----:B------:R-:W-:Y:S02]  /*3540*/  MOV R15, R16 ;  /* 0x00000010000f7202 */ /* 0x000fe40000000f00 */
[----:B------:R-:W-:Y:S02]  /*3550*/  MOV R4, 0x3570 ;  /* 0x0000357000047802 */ /* 0x000fe40000000f00 */
[----:B------:R-:W-:Y:S05]  /*3560*/  CALL.REL.NOINC `($__internal_54_$__cuda_sm70_shflsync_up) ;  /* 0x0000046000007944 */ /* 0x000fea0003c00000 */
[----:B0-----:R-:W-:Y:S01]  /*3570*/  HFMA2.MMA R13, -RZ, RZ, 0, 0 ;  /* 0x00000000ff0d7435 */ /* 0x001fe200000001ff */
[----:B-1----:R-:W-:Y:S01]  /*3580*/  IMAD.MOV.U32 R7, RZ, RZ, R12 ;  /* 0x000000ffff077224 */ /* 0x002fe200078e000c */
[----:B------:R-:W-:Y:S01]  /*3590*/  MOV R15, R10 ;  /* 0x0000000a000f7202 */ /* 0x000fe20000000f00 */
[----:B------:R-:W-:Y:S01]  /*35a0*/  IMAD.MOV.U32 R14, RZ, RZ, 0x8 ;  /* 0x00000008ff0e7424 */ /* 0x000fe200078e00ff */
[----:B------:R-:W-:Y:S01]  /*35b0*/  MOV R4, 0x35e0 ;  /* 0x000035e000047802 */ /* 0x000fe20000000f00 */
[----:B------:R-:W-:-:S02]  /*35c0*/  IMAD.MOV.U32 R12, RZ, RZ, -0x1 ;  /* 0xffffffffff0c7424 */ /* 0x000fc400078e00ff */
[----:B------:R-:W-:Y:S05]  /*35d0*/  CALL.REL.NOINC `($__internal_54_$__cuda_sm70_shflsync_up) ;  /* 0x000003f000007944 */ /* 0x000fea0003c00000 */
[----:B0-----:R-:W-:Y:S01]  /*35e0*/  HFMA2.MMA R14, -RZ, RZ, 0, 4.76837158203125e-07 ;  /* 0x00000008ff0e7435 */ /* 0x001fe200000001ff */
[----:B-1----:R-:W-:Y:S01]  /*35f0*/  MOV R9, R12 ;  /* 0x0000000c00097202 */ /* 0x002fe20000000f00 */
[----:B------:R-:W-:Y:S01]  /*3600*/  IMAD.MOV.U32 R15, RZ, RZ, R11 ;  /* 0x000000ffff0f7224 */ /* 0x000fe200078e000b */
[----:B------:R-:W-:Y:S01]  /*3610*/  MOV R12, 0xffffffff ;  /* 0xffffffff000c7802 */ /* 0x000fe20000000f00 */
[----:B------:R-:W-:Y:S01]  /*3620*/  IMAD.MOV.U32 R13, RZ, RZ, RZ ;  /* 0x000000ffff0d7224 */ /* 0x000fe200078e00ff */
[----:B------:R-:W-:-:S02]  /*3630*/  MOV R4, 0x3650 ;  /* 0x0000365000047802 */ /* 0x000fc40000000f00 */
[----:B------:R-:W-:Y:S05]  /*3640*/  CALL.REL.NOINC `($__internal_54_$__cuda_sm70_shflsync_up) ;  /* 0x0000038000007944 */ /* 0x000fea0003c00000 */
        /* <DEDUP_REMOVED lines=12> */
[----:B------:R-:W-:Y:S05]  /*3710*/  CALL.REL.NOINC `($__internal_54_$__cuda_sm70_shflsync_up) ;  /* 0x000002b000007944 */ /* 0x000fea0003c00000 */
[----:B0-----:R-:W-:Y:S01]  /*3720*/  HFMA2.MMA R14, -RZ, RZ, 0, 9.5367431640625e-07 ;  /* 0x00000010ff0e7435 */ /* 0x001fe200000001ff */
[----:B-1----:R-:W-:Y:S01]  /*3730*/  MOV R7, R12 ;  /* 0x0000000c00077202 */ /* 0x002fe20000000f00 */
[----:B------:R-:W-:Y:S01]  /*3740*/  IMAD.MOV.U32 R15, RZ, RZ, R10 ;  /* 0x000000ffff0f7224 */ /* 0x000fe200078e000a */
[----:B------:R-:W-:Y:S01]  /*3750*/  MOV R12, 0xffffffff ;  /* 0xffffffff000c7802 */ /* 0x000fe20000000f00 */
[----:B------:R-:W-:Y:S01]  /*3760*/  IMAD.MOV.U32 R13, RZ, RZ, RZ ;  /* 0x000000ffff0d7224 */ /* 0x000fe200078e00ff */
[----:B------:R-:W-:-:S02]  /*3770*/  MOV R4, 0x3790 ;  /* 0x0000379000047802 */ /* 0x000fc40000000f00 */
        /* <DEDUP_REMOVED lines=28> */
[----:B0-----:R-:W-:Y:S01]  /*3940*/  HFMA2.MMA R14, -RZ, RZ, 0, 5.9604644775390625e-08 ;  /* 0x00000001ff0e7435 */ /* 0x001fe200000001ff */
[----:B-1----:R-:W-:Y:S01]  /*3950*/  MOV R9, R12 ;  /* 0x0000000c00097202 */ /* 0x002fe20000000f00 */
[----:B------:R-:W-:Y:S01]  /*3960*/  IMAD.MOV.U32 R15, RZ, RZ, R11 ;  /* 0x000000ffff0f7224 */ /* 0x000fe200078e000b */
[----:B------:R-:W-:Y:S01]  /*3970*/  MOV R12, 0xffffffff ;  /* 0xffffffff000c7802 */ /* 0x000fe20000000f00 */
[----:B------:R-:W-:Y:S01]  /*3980*/  IMAD.MOV.U32 R13, RZ, RZ, RZ ;  /* 0x000000ffff0d7224 */ /* 0x000fe200078e00ff */
[----:B------:R-:W-:-:S02]  /*3990*/  MOV R4, 0x39b0 ;  /* 0x000039b000047802 */ /* 0x000fc40000000f00 */
[----:B------:R-:W-:Y:S05]  /*39a0*/  CALL.REL.NOINC `($__internal_54_$__cuda_sm70_shflsync_up) ;  /* 0x0000002000007944 */ /* 0x000fea0003c00000 */
[----:B-1----:R-:W-:Y:S01]  /*39b0*/  IMAD.MOV.U32 R24, RZ, RZ, R12 ;  /* 0x000000ffff187224 */ /* 0x002fe200078e000c */
[----:B0-----:R-:W-:Y:S05]  /*39c0*/  BRA `(.L_x_2244) ;  /* 0xffffee6000007947 */ /* 0x001fea000383ffff */
        .weak           $__internal_54_$__cuda_sm70_shflsync_up
        .type           $__internal_54_$__cuda_sm70_shflsync_up,@function
        .size           $__internal_54_$__cuda_sm70_shflsync_up,(.L_x_3137 - $__internal_54_$__cuda_sm70_shflsync_up)
$__internal_54_$__cuda_sm70_shflsync_up:
[----:B------:R-:W-:Y:S01]  /*39d0*/  HFMA2.MMA R5, -RZ, RZ, 0, 0 ;  /* 0x00000000ff057435 */ /* 0x000fe200000001ff */
[----:B------:R-:W-:Y:S04]  /*39e0*/  WARPSYNC R12 ;  /* 0x0000000c00007348 */ /* 0x000fe80003800000 */
[----:B------:R0:W1:Y:S01]  /*39f0*/  SHFL.UP PT, R12, R15, R14, R13 ;  /* 0x0400000e0f0c7389 */ /* 0x00006200000e000d */
[----:B------:R-:W-:Y:S05]  /*3a00*/  RET.REL.NODEC R4 `(_Z30group_norm_nhwc_bwd_sum_kernelI11Bf16IOFp16WLi192EEv26Group_norm_nhwc_bwd_params) ;  /* 0xffffc5f004007950 */ /* 0x000fea0003c3ffff */
.L_x_2245:
        /* <DEDUP_REMOVED lines=15> */
.L_x_3137:


//--------------------- .text._Z30group_norm_nhwc_bwd_sum_kernelI11Bf16IOFp16WLi448EEv26Group_norm_nhwc_bwd_params --------------------------
	.section	.text._Z30group_norm_nhwc_bwd_sum_kernelI11Bf16IOFp16WLi448EEv26Group_norm_nhwc_bwd_params,"ax",@progbits
	.sectioninfo	@"SHI_REGISTERS=32"
	.align	128
        .global         _Z30group_norm_nhwc_bwd_sum_kernelI11Bf16IOFp16WLi448EEv26Group_norm_nhwc_bwd_params
        .type           _Z30group_norm_nhwc_bwd_sum_kernelI11Bf16IOFp16WLi448EEv26Group_norm_nhwc_bwd_params,@function
        .size           _Z30group_norm_nhwc_bwd_sum_kernelI11Bf16IOFp16WLi448EEv26Group_norm_nhwc_bwd_params,(.L_x_3138 - _Z30group_norm_nhwc_bwd_sum_kernelI11Bf16IOFp16WLi448EEv26Group_norm_nhwc_bwd_params)
        .other          _Z30group_norm_nhwc_bwd_sum_kernelI11Bf16IOFp16WLi448EEv26Group_norm_nhwc_bwd_params,@"STO_CUDA_ENTRY STV_DEFAULT"
_Z30group_norm_nhwc_bwd_sum_kernelI11Bf16IOFp16WLi448EEv26Group_norm_nhwc_bwd_params:
.text._Z30group_norm_nhwc_bwd_sum_kernelI11Bf16IOFp16WLi448EEv26Group_norm_nhwc_bwd_params:
        /* <DEDUP_REMOVED lines=97> */
.L_x_2247:
[----:B------:R-:W-:Y:S05]  /*0610*/  BSYNC B0 ;  /* 0x0000000000007941 */ /* 0x000fea0003800000 */
.L_x_2246:
        /* <DEDUP_REMOVED lines=82> */
.L_x_2250:
[----:B------:R-:W-:Y:S05]  /*0b40*/  @!P2 BRA `(.L_x_2248) ;  /* 0x000016300000a947 */ /* 0x000fea0003800000 */
[----:B------:R-:W-:-:S04]  /*0b50*/  IADD3 R17, R17, 0x1, RZ ;  /* 0x0000000111117810 */ /* 0x000fc80007ffe0ff */
[----:B------:R-:W-:Y:S02]  /*0b60*/  SHF.R.S32.HI R23, RZ, 0x1f, R17 ;  /* 0x0000001fff177819 */ /* 0x000fe40000011411 */
.L_x_2251:
        /* <DEDUP_REMOVED lines=124> */
.L_x_2249:
        /* <DEDUP_REMOVED lines=9> */
.L_x_2253:
        /* <DEDUP_REMOVED lines=45> */
.L_x_2252:
[----:B------:R-:W-:-:S13]  /*1690*/  ISETP.GE.U32.AND P0, PT, R26, 0x3, PT ;  /* 0x000000031a00780c */ /* 0x000fda0003f06070 */
[----:B------:R-:W-:Y:S05]  /*16a0*/  @!P0 BRA `(.L_x_2248) ;  /* 0x00000ad000008947 */ /* 0x000fea0003800000 */
[----:B------:R-:W-:-:S04]  /*16b0*/  ISETP.GE.U32.AND P0, PT, R10, c[0x0][0x1d8], PT ;  /* 0x000076000a007a0c */ /* 0x000fc80003f06070 */
[----:B------:R-:W-:Y:S02]  /*16c0*/  ISETP.GE.AND.EX P0, PT, R11, c[0x0][0x1dc], PT, P0 ;  /* 0x000077000b007a0c */ /* 0x000fe40003f06300 */
[----:B------:R-:W-:-:S11]  /*16d0*/  SHF.R.S32.HI R11, RZ, 0x1f, R17 ;  /* 0x0000001fff0b7819 */ /* 0x000fd60000011411 */
.L_x_2254:
        /* <DEDUP_REMOVED lines=170> */
.L_x_2248:
        /* <DEDUP_REMOVED lines=104> */
.L_x_2261:
        /* <DEDUP_REMOVED lines=56> */
.L_x_2262:
        /* <DEDUP_REMOVED lines=143> */
.L_x_2256:
[----:B-1----:R-:W-:Y:S05]  /*3470*/  BSYNC B0 ;  /* 0x0000000000007941 */ /* 0x002fea0003800000 */
.L_x_2255:
        /* <DEDUP_REMOVED lines=33> */
.L_x_2260:
[----:B------:R-:W-:Y:S05]  /*3690*/  BSYNC B0 ;  /* 0x0000000000007941 */ /* 0x000fea0003800000 */
.L_x_2259:
        /* <DEDUP_REMOVED lines=23> */
.L_x_2257:
[----:B------:R-:W-:Y:S01]  /*3810*/  MOV R15, R18 ;  /* 0x00000012000f7202 */ /* 0x000fe20000000f00 */
[----:B------:R-:W-:Y:S01]  /*3820*/  IMAD.MOV.U32 R14, RZ, RZ, 0x1 ;  /* 0x00000001ff0e7424 */ /* 0x000fe200078e00ff */
[----:B------:R-:W-:Y:S01]  /*3830*/  MOV R12, 0xffffffff ;  /* 0xffffffff000c7802 */ /* 0x000fe20000000f00 */
[----:B------:R-:W-:Y:S01]  /*3840*/  IMAD.MOV.U32 R13, RZ, RZ, RZ ;  /* 0x000000ffff0d7224 */ /* 0x000fe200078e00ff */
[----:B------:R-:W-:-:S02]  /*3850*/  MOV R10, 0x3870 ;  /* 0x00003870000a7802 */ /* 0x000fc40000000f00 */
[----:B------:R-:W-:Y:S05]  /*3860*/  CALL.REL.NOINC `($__internal_55_$__cuda_sm70_shflsync_up) ;  /* 0x000009b000007944 */ /* 0x000fea0003c00000 */
[----:B-1----:R-:W-:Y:S01]  /*3870*/  IMAD.MOV.U32 R5, RZ, RZ, R12 ;  /* 0x000000ffff057224 */ /* 0x002fe200078e000c */
[----:B0-----:R-:W-:Y:S05]  /*3880*/  BRA `(.L_x_2261) ;  /* 0xffffef7000007947 */ /* 0x001fea000383ffff */
.L_x_2258:
[----:B------:R-:W-:Y:S01]  /*3890*/  HFMA2.MMA R14, -RZ, RZ, 0, 5.9604644775390625e-08 ;  /* 0x00000001ff0e7435 */ /* 0x000fe200000001ff */
[----:B------:R-:W-:Y:S01]  /*38a0*/  IMAD.MOV.U32 R15, RZ, RZ, R9 ;  /* 0x000000ffff0f7224 */ /* 0x000fe200078e0009 */
[----:B------:R-:W-:Y:S01]  /*38b0*/  MOV R12, 0xffffffff ;  /* 0xffffffff000c7802 */ /* 0x000fe20000000f00 */
[----:B------:R-:W-:Y:S01]  /*38c0*/  IMAD.MOV.U32 R13, RZ, RZ, RZ ;  /* 0x000000ffff0d7224 */ /* 0x000fe200078e00ff */
[----:B------:R-:W-:-:S02]  /*38d0*/  MOV R10, 0x38f0 ;  /* 0x000038f0000a7802 */ /* 0x000fc40000000f00 */
[----:B012---:R-:W-:Y:S05]  /*38e0*/  CALL.REL.NOINC `($__internal_55_$__cuda_sm70_shflsync_up) ;  /* 0x0000093000007944 */ /* 0x007fea0003c00000 */
[----:B0-----:R-:W-:Y:S01]  /*38f0*/  HFMA2.MMA R13, -RZ, RZ, 0, 0 ;  /* 0x00000000ff0d7435 */ /* 0x001fe200000001ff */
[----:B-1----:R-:W-:Y:S01]  /*3900*/  IMAD.MOV.U32 R6, RZ, RZ, R12 ;  /* 0x000000ffff067224 */ /* 0x002fe200078e000c */
[----:B------:R-:W-:Y:S01]  /*3910*/  MOV R15, R7 ;  /* 0x00000007000f7202 */ /* 0x000fe20000000f00 */
[----:B------:R-:W-:Y:S01]  /*3920*/  IMAD.MOV.U32 R14, RZ, RZ, 0x1 ;  /* 0x00000001ff0e7424 */ /* 0x000fe200078e00ff */
[----:B------:R-:W-:Y:S01]  /*3930*/  MOV R10, 0x3960 ;  /* 0x00003960000a7802 */ /* 0x000fe20000000f00 */
[----:B------:R-:W-:-:S02]  /*3940*/  IMAD.MOV.U32 R12, RZ, RZ, -0x1 ;  /* 0xffffffffff0c7424 */ /* 0x000fc400078e00ff */
[----:B------:R-:W-:Y:S05]  /*3950*/  CALL.REL.NOINC `($__internal_55_$__cuda_sm70_shflsync_up) ;  /* 0x000008c000007944 */ /* 0x000fea0003c00000 */
        /* <DEDUP_REMOVED lines=15> */
[----:B------:R-:W-:Y:S05]  /*3a50*/  CALL.REL.NOINC `($__internal_55_$__cuda_sm70_shflsync_up) ;  /* 0x000007c000007944 */ /* 0x000fea0003c00000 */
[----:B0-----:R-:W-:Y:S01]  /*3a60*/  HFMA2.MMA R13, -RZ, RZ, 0, 0 ;  /* 0x00000000ff0d7435 */ /* 0x001fe200000001ff */
[----:B-1----:R-:W-:Y:S01]  /*3a70*/  IMAD.MOV.U32 R5, RZ, RZ, R12 ;  /* 0x000000ffff057224 */ /* 0x002fe200078e000c */
[----:B------:R-:W-:Y:S01]  /*3a80*/  MOV R15, R9 ;  /* 0x00000009000f7202 */ /* 0x000fe20000000f00 */
[----:B------:R-:W-:Y:S01]  /*3a90*/  IMAD.MOV.U32 R14, RZ, RZ, 0x2 ;  /* 0x00000002ff0e7424 */ /* 0x000fe200078e00ff */
[----:B------:R-:W-:Y:S01]  /*3aa0*/  MOV R10, 0x3ad0 ;  /* 0x00003ad0000a7802 */ /* 0x000fe20000000f00 */
[----:B------:R-:W-:Y:S02]  /*3ab0*/  IMAD.MOV.U32 R12, RZ, RZ, -0x1 ;  /* 0xffffffffff0c7424 */ /* 0x000fe400078e00ff */
[----:B------:R-:W-:Y:S05]  /*3ac0*/  CALL.REL.NOINC `($__internal_55_$__cuda_sm70_shflsync_up) ;  /* 0x0000075000007944 */ /* 0x000fea0003c00000 */
[----:B0-----:R-:W-:Y:S01]  /*3ad0*/  HFMA2.MMA R14, -RZ, RZ, 0, 1.1920928955078125e-07 ;  /* 0x00000002ff0e7435 */ /* 0x001fe200000001ff */
[----:B-1----:R-:W-:Y:S01]  /*3ae0*/  MOV R6, R12 ;  /* 0x0000000c00067202 */ /* 0x002fe20000000f00 */
[----:B------:R-:W-:Y:S01]  /*3af0*/  IMAD.MOV.U32 R15, RZ, RZ, R7 ;  /* 0x000000ffff0f7224 */ /* 0x000fe200078e0007 */
[----:B------:R-:W-:Y:S01]  /*3b00*/  MOV R12, 0xffffffff ;  /* 0xffffffff000c7802 */ /* 0x000fe20000000f00 */
[----:B------:R-:W-:Y:S01]  /*3b10*/  IMAD.MOV.U32 R13, RZ, RZ, RZ ;  /* 0x000000ffff0d7224 */ /* 0x000fe200078e00ff */
[----:B------:R-:W-:-:S02]  /*3b20*/  MOV R10, 0x3b40 ;  /* 0x00003b40000a7802 */ /* 0x000fc40000000f00 */
[----:B------:R-:W-:Y:S05]  /*3b30*/  CALL.REL.NOINC `($__internal_55_$__cuda_sm70_shflsync_up) ;  /* 0x000006e000007944 */ /* 0x000fea0003c00000 */
        /* <DEDUP_REMOVED lines=12> */
[----:B------:R-:W-:Y:S05]  /*3c00*/  CALL.REL.NOINC `($__internal_55_$__cuda_sm70_shflsync_up) ;  /* 0x0000061000007944 */ /* 0x000fea0003c00000 */
[----:B0-----:R-:W-:Y:S01]  /*3c10*/  HFMA2.MMA R14, -RZ, RZ, 0, 2.384185791015625e-07 ;  /* 0x00000004ff0e7435 */ /* 0x001fe200000001ff */
[----:B-1----:R-:W-:Y:S01]  /*3c20*/  MOV R5, R12 ;  /* 0x0000000c00057202 */ /* 0x002fe20000000f00 */
[----:B------:R-:W-:Y:S01]  /*3c30*/  IMAD.MOV.U32 R15, RZ, RZ, R9 ;  /* 0x000000ffff0f7224 */ /* 0x000fe200078e0009 */
[----:B------:R-:W-:Y:S01]  /*3c40*/  MOV R12, 0xffffffff ;  /* 0xffffffff000c7802 */ /* 0x000fe20000000f00 */
[----:B------:R-:W-:Y:S01]  /*3c50*/  IMAD.MOV.U32 R13, RZ, RZ, RZ ;  /* 0x000000ffff0d7224 */ /* 0x000fe200078e00ff */
[----:B------:R-:W-:-:S02]  /*3c60*/  MOV R10, 0x3c80 ;  /* 0x00003c80000a7802 */ /* 0x000fc40000000f00 */
[----:B------:R-:W-:Y:S05]  /*3c70*/  CALL.REL.NOINC `($__internal_55_$__cuda_sm70_shflsync_up) ;  /* 0x000005a000007944 */ /* 0x000fea0003c00000 */
[----:B0-----:R-:W-:Y:S01]  /*3c80*/  HFMA2.MMA R13, -RZ, RZ, 0, 0 ;  /* 0x00000000ff0d7435 */ /* 0x001fe200000001ff */
[----:B-1----:R-:W-:Y:S01]  /*3c90*/  IMAD.MOV.U32 R6, RZ, RZ, R12 ;  /* 0x000000ffff067224 */ /* 0x002fe200078e000c */
[----:B------:R-:W-:Y:S01]  /*3ca0*/  MOV R15, R7 ;  /* 0x00000007000f7202 */ /* 0x000fe20000000f00 */
[----:B------:R-:W-:Y:S01]  /*3cb0*/  IMAD.MOV.U32 R14, RZ, RZ, 0x4 ;  /* 0x00000004ff0e7424 */ /* 0x000fe200078e00ff */
[----:B------:R-:W-:Y:S01]  /*3cc0*/  MOV R10, 0x3cf0 ;  /* 0x00003cf0000a7802 */ /* 0x000fe20000000f00 */
[----:B------:R-:W-:-:S02]  /*3cd0*/  IMAD.MOV.U32 R12, RZ, RZ, -0x1 ;  /* 0xffffffffff0c7424 */ /* 0x000fc400078e00ff */
[----:B------:R-:W-:Y:S05]  /*3ce0*/  CALL.REL.NOINC `($__internal_55_$__cuda_sm70_shflsync_up) ;  /* 0x0000053000007944 */ /* 0x000fea0003c00000 */
        /* <DEDUP_REMOVED lines=20> */
[----:B0-----:R-:W-:Y:S01]  /*3e30*/  HFMA2.MMA R14, -RZ, RZ, 0, 4.76837158203125e-07 ;  /* 0x00000008ff0e7435 */ /* 0x001fe200000001ff */
        /* <DEDUP_REMOVED lines=19> */
[----:B0-----:R-:W-:Y:S01]  /*3f70*/  HFMA2.MMA R14, -RZ, RZ, 0, 9.5367431640625e-07 ;  /* 0x00000010ff0e7435 */ /* 0x001fe200000001ff */
        /* <DEDUP_REMOVED lines=33> */
[----:B0-----:R-:W-:Y:S01]  /*4190*/  HFMA2.MMA R14, -RZ, RZ, 0, 5.9604644775390625e-08 ;  /* 0x00000001ff0e7435 */ /* 0x001fe200000001ff */
[----:B-1----:R-:W-:Y:S01]  /*41a0*/  MOV R6, R12 ;  /* 0x0000000c00067202 */ /* 0x002fe20000000f00 */
[----:B------:R-:W-:Y:S01]  /*41b0*/  IMAD.MOV.U32 R15, RZ, RZ, R7 ;  /* 0x000000ffff0f7224 */ /* 0x000fe200078e0007 */
[----:B------:R-:W-:Y:S01]  /*41c0*/  MOV R12, 0xffffffff ;  /* 0xffffffff000c7802 */ /* 0x000fe20000000f00 */
[----:B------:R-:W-:Y:S01]  /*41d0*/  IMAD.MOV.U32 R13, RZ, RZ, RZ ;  /* 0x000000ffff0d7224 */ /* 0x000fe200078e00ff */
[----:B------:R-:W-:-:S02]  /*41e0*/  MOV R10, 0x4200 ;  /* 0x00004200000a7802 */ /* 0x000fc40000000f00 */
[----:B------:R-:W-:Y:S05]  /*41f0*/  CALL.REL.NOINC `($__internal_55_$__cuda_sm70_shflsync_up) ;  /* 0x0000002000007944 */ /* 0x000fea0003c00000 */
[----:B-1----:R-:W-:Y:S01]  /*4200*/  IMAD.MOV.U32 R16, RZ, RZ, R12 ;  /* 0x000000ffff107224 */ /* 0x002fe200078e000c */
[----:B0-----:R-:W-:Y:S05]  /*4210*/  BRA `(.L_x_2262) ;  /* 0xffffe96000007947 */ /* 0x001fea000383ffff */
        .weak           $__internal_55_$__cuda_sm70_shflsync_up
        .type           $__internal_55_$__cuda_sm70_shflsync_up,@function
        .size           $__internal_55_$__cuda_sm70_shflsync_up,(.L_x_3138 - $__internal_55_$__cuda_sm70_shflsync_up)
$__internal_55_$__cuda_sm70_shflsync_up:
[----:B------:R-:W-:Y:S01]  /*4220*/  HFMA2.MMA R11, -RZ, RZ, 0, 0 ;  /* 0x00000000ff0b7435 */ /* 0x000fe200000001ff */
[----:B------:R-:W-:Y:S04]  /*4230*/  WARPSYNC R12 ;  /* 0x0000000c00007348 */ /* 0x000fe80003800000 */
[----:B------:R0:W1:Y:S01]  /*4240*/  SHFL.UP PT, R12, R15, R14, R13 ;  /* 0x0400000e0f0c7389 */ /* 0x00006200000e000d */
[----:B------:R-:W-:Y:S05]  /*4250*/  RET.REL.NODEC R10 `(_Z30group_norm_nhwc_bwd_sum_kernelI11Bf16IOFp16WLi448EEv26Group_norm_nhwc_bwd_params) ;  /* 0xffffbda00a007950 */ /* 0x000fea0003c3ffff */
.L_x_2263:
        /* <DEDUP_REMOVED lines=10> */
.L_x_3138:


//--------------------- .text._Z30group_norm_nhwc_bwd_sum_kernelI11Bf16IOFp16WLi256EEv26Group_norm_nhwc_bwd_params --------------------------
	.section	.text._Z30group_norm_nhwc_bwd_sum_kernelI11Bf16IOFp16WLi256EEv26Group_norm_nhwc_bwd_params,"ax",@progbits
	.sectioninfo	@"SHI_REGISTERS=32"
	.align	128
        .global         _Z30group_norm_nhwc_bwd_sum_kernelI11Bf16IOFp16WLi256EEv26Group_norm_nhwc_bwd_params
        .type           _Z30group_norm_nhwc_bwd_sum_kernelI11Bf16IOFp16WLi256EEv26Group_norm_nhwc_bwd_params,@function
        .size           _Z30group_norm_nhwc_bwd_sum_kernelI11Bf16IOFp16WLi256EEv26Group_norm_nhwc_bwd_params,(.L_x_3139 - _Z30group_norm_nhwc_bwd_sum_kernelI11Bf16IOFp16WLi256EEv26Group_norm_nhwc_bwd_params)
        .other          _Z30group_norm_nhwc_bwd_sum_kernelI11Bf16IOFp16WLi256EEv26Group_norm_nhwc_bwd_params,@"STO_CUDA_ENTRY STV_DEFAULT"
_Z30group_norm_nhwc_bwd_sum_kernelI11Bf16IOFp16WLi256EEv26Group_norm_nhwc_bwd_params:
.text._Z30group_norm_nhwc_bwd_sum_kernelI11Bf16IOFp16WLi256EEv26Group_norm_nhwc_bwd_params:
        /* <DEDUP_REMOVED lines=97> */
.L_x_2265:
[----:B------:R-:W-:Y:S05]  /*0610*/  BSYNC B0 ;  /* 0x0000000000007941 */ /* 0x000fea0003800000 */
.L_x_2264:
        /* <DEDUP_REMOVED lines=82> */
.L_x_2268:
[----:B------:R-:W-:Y:S05]  /*0b40*/  @!P2 BRA `(.L_x_2266) ;  /* 0x000016300000a947 */ /* 0x000fea0003800000 */
[----:B------:R-:W-:-:S04]  /*0b50*/  IADD3 R17, R17, 0x1, RZ ;  /* 0x0000000111117810 */ /* 0x000fc80007ffe0ff */
[----:B------:R-:W-:Y:S02]  /*0b60*/  SHF.R.S32.HI R23, RZ, 0x1f, R17 ;  /* 0x0000001fff177819 */ /* 0x000fe40000011411 */
.L_x_2269:
        /* <DEDUP_REMOVED lines=124> */
.L_x_2267:
        /* <DEDUP_REMOVED lines=9> */
.L_x_2271:
        /* <DEDUP_REMOVED lines=45> */
.L_x_2270:
[----:B------:R-:W-:-:S13]  /*1690*/  ISETP.GE.U32.AND P0, PT, R26, 0x3, PT ;  /* 0x000000031a00780c */ /* 0x000fda0003f06070 */
[----:B------:R-:W-:Y:S05]  /*16a0*/  @!P0 BRA `(.L_x_2266) ;  /* 0x00000ad000008947 */ /* 0x000fea0003800000 */
[----:B------:R-:W-:-:S04]  /*16b0*/  ISETP.GE.U32.AND P0, PT, R10, c[0x0][0x1d8], PT ;  /* 0x000076000a007a0c */ /* 0x000fc80003f06070 */
[----:B------:R-:W-:Y:S02]  /*16c0*/  ISETP.GE.AND.EX P0, PT, R11, c[0x0][0x1dc], PT, P0 ;  /* 0x000077000b007a0c */ /* 0x000fe40003f06300 */
[----:B------:R-:W-:-:S11]  /*16d0*/  SHF.R.S32.HI R11, RZ, 0x1f, R17 ;  /* 0x0000001fff0b7819 */ /* 0x000fd60000011411 */
.L_x_2272:
        /* <DEDUP_REMOVED lines=170> */
.L_x_2266:
        /* <DEDUP_REMOVED lines=63> */
.L_x_2279:
        /* <DEDUP_REMOVED lines=56> */
.L_x_2280:
        /* <DEDUP_REMOVED lines=83> */
.L_x_2274:
[----:B--2---:R-:W-:Y:S05]  /*2e20*/  BSYNC B0 ;  /* 0x0000000000007941 */ /* 0x004fea0003800000 */
.L_x_2273:
        /* <DEDUP_REMOVED lines=35> */
.L_x_2278:
[----:B------:R-:W-:Y:S05]  /*3060*/  BSYNC B0 ;  /* 0x0000000000007941 */ /* 0x000fea0003800000 */
.L_x_2277:
        /* <DEDUP_REMOVED lines=23> */
.L_x_2275:
[----:B------:R-:W-:Y:S01]  /*31e0*/  MOV R13, R16 ;  /* 0x00000010000d7202 */ /* 0x000fe20000000f00 */
[----:B------:R-:W-:Y:S01]  /*31f0*/  IMAD.MOV.U32 R12, RZ, RZ, 0x1 ;  /* 0x00000001ff0c7424 */ /* 0x000fe200078e00ff */
[----:B------:R-:W-:Y:S01]  /*3200*/  MOV R11, 0xffffffff ;  /* 0xffffffff000b7802 */ /* 0x000fe20000000f00 */
[----:B------:R-:W-:Y:S01]  /*3210*/  IMAD.MOV.U32 R10, RZ, RZ, RZ ;  /* 0x000000ffff0a7224 */ /* 0x000fe200078e00ff */
[----:B------:R-:W-:-:S02]  /*3220*/  MOV R6, 0x3240 ;  /* 0x0000324000067802 */ /* 0x000fc40000000f00 */
[----:B------:R-:W-:Y:S05]  /*3230*/  CALL.REL.NOINC `($__internal_56_$__cuda_sm70_shflsync_up) ;  /* 0x000009a000007944 */ /* 0x000fea0003c00000 */
[----:B-1----:R-:W-:Y:S01]  /*3240*/  IMAD.MOV.U32 R9, RZ, RZ, R11 ;  /* 0x000000ffff097224 */ /* 0x002fe200078e000b */
[----:B0-----:R-:W-:Y:S05]  /*3250*/  BRA `(.L_x_2279) ;  /* 0xfffff31000007947 */ /* 0x001fea000383ffff */
.L_x_2276:
[----:B------:R-:W-:Y:S01]  /*3260*/  HFMA2.MMA R12, -RZ, RZ, 0, 5.9604644775390625e-08 ;  /* 0x00000001ff0c7435 */ /* 0x000fe200000001ff */
[----:B------:R-:W-:Y:S01]  /*3270*/  IMAD.MOV.U32 R13, RZ, RZ, R5 ;  /* 0x000000ffff0d7224 */ /* 0x000fe200078e0005 */
[----:B------:R-:W-:Y:S01]  /*3280*/  MOV R6, 0x32c0 ;  /* 0x000032c000067802 */ /* 0x000fe20000000f00 */
[----:B------:R-:W-:-:S02]  /*3290*/  IMAD.MOV.U32 R10, RZ, RZ, RZ ;  /* 0x000000ffff0a7224 */ /* 0x000fc400078e00ff */
[----:B------:R-:W-:Y:S02]  /*32a0*/  IMAD.MOV.U32 R11, RZ, RZ, -0x1 ;  /* 0xffffffffff0b7424 */ /* 0x000fe400078e00ff */
[----:B012---:R-:W-:Y:S05]  /*32b0*/  CALL.REL.NOINC `($__internal_56_$__cuda_sm70_shflsync_up) ;  /* 0x0000092000007944 */ /* 0x007fea0003c00000 */
[----:B0-----:R-:W-:Y:S01]  /*32c0*/  HFMA2.MMA R10, -RZ, RZ, 0, 0 ;  /* 0x00000000ff0a7435 */ /* 0x001fe200000001ff */
[----:B-1----:R-:W-:Y:S01]  /*32d0*/  MOV R14, R11 ;  /* 0x0000000b000e7202 */ /* 0x002fe20000000f00 */
[----:B------:R-:W-:Y:S01]  /*32e0*/  IMAD.MOV.U32 R13, RZ, RZ, R4 ;  /* 0x000000ffff0d7224 */ /* 0x000fe200078e0004 */
[----:B------:R-:W-:Y:S01]  /*32f0*/  MOV R6, 0x3330 ;  /* 0x0000333000067802 */ /* 0x000fe20000000f00 */
[----:B------:R-:W-:Y:S02]  /*3300*/  IMAD.MOV.U32 R12, RZ, RZ, 0x1 ;  /* 0x00000001ff0c7424 */ /* 0x000fe400078e00ff */
[----:B------:R-:W-:Y:S02]  /*3310*/  IMAD.MOV.U32 R11, RZ, RZ, -0x1 ;  /* 0xffffffffff0b7424 */ /* 0x000fe400078e00ff */
[----:B------:R-:W-:Y:S05]  /*3320*/  CALL.REL.NOINC `($__internal_56_$__cuda_sm70_shflsync_up) ;  /* 0x000008b000007944 */ /* 0x000fea0003c00000 */
        /* <DEDUP_REMOVED lines=15> */
[----:B------:R-:W-:Y:S05]  /*3420*/  CALL.REL.NOINC `($__internal_56_$__cuda_sm70_shflsync_up) ;  /* 0x000007b000007944 */ /* 0x000fea0003c00000 */
[----:B0-----:R-:W-:Y:S01]  /*3430*/  HFMA2.MMA R12, -RZ, RZ, 0, 1.1920928955078125e-07 ;  /* 0x00000002ff0c7435 */ /* 0x001fe200000001ff */
[----:B-1----:R-:W-:Y:S01]  /*3440*/  IMAD.MOV.U32 R4, RZ, RZ, R11 ;  /* 0x000000ffff047224 */ /* 0x002fe200078e000b */
[----:B------:R-:W-:Y:S01]  /*3450*/  MOV R6, 0x34a0 ;  /* 0x000034a000067802 */ /* 0x000fe20000000f00 */
[----:B------:R-:W-:-:S02]  /*3460*/  IMAD.MOV.U32 R13, RZ, RZ, R14 ;  /* 0x000000ffff0d7224 */ /* 0x000fc400078e000e */
[----:B------:R-:W-:Y:S02]  /*3470*/  IMAD.MOV.U32 R10, RZ, RZ, RZ ;  /* 0x000000ffff0a7224 */ /* 0x000fe400078e00ff */
[----:B------:R-:W-:Y:S02]  /*3480*/  IMAD.MOV.U32 R11, RZ, RZ, -0x1 ;  /* 0xffffffffff0b7424 */ /* 0x000fe400078e00ff */
[----:B------:R-:W-:Y:S05]  /*3490*/  CALL.REL.NOINC `($__internal_56_$__cuda_sm70_shflsync_up) ;  /* 0x0000074000007944 */ /* 0x000fea0003c00000 */
[----:B0-----:R-:W-:Y:S01]  /*34a0*/  HFMA2.MMA R10, -RZ, RZ, 0, 0 ;  /* 0x00000000ff0a7435 */ /* 0x001fe200000001ff */
[----:B-1----:R-:W-:Y:S01]  /*34b0*/  MOV R5, R11 ;  /* 0x0000000b00057202 */ /* 0x002fe20000000f00 */
[----:B------:R-:W-:Y:S01]  /*34c0*/  IMAD.MOV.U32 R13, RZ, RZ, R16 ;  /* 0x000000ffff0d7224 */ /* 0x000fe200078e0010 */
[----:B------:R-:W-:Y:S01]  /*34d0*/  MOV R6, 0x3510 ;  /* 0x0000351000067802 */ /* 0x000fe20000000f00 */
[----:B------:R-:W-:Y:S02]  /*34e0*/  IMAD.MOV.U32 R12, RZ, RZ, 0x2 ;  /* 0x00000002ff0c7424 */ /* 0x000fe400078e00ff */
[----:B------:R-:W-:Y:S02]  /*34f0*/  IMAD.MOV.U32 R11, RZ, RZ, -0x1 ;  /* 0xffffffffff0b7424 */ /* 0x000fe400078e00ff */
[----:B------:R-:W-:Y:S05]  /*3500*/  CALL.REL.NOINC `($__internal_56_$__cuda_sm70_shflsync_up) ;  /* 0x000006d000007944 */ /* 0x000fea0003c00000 */
        /* <DEDUP_REMOVED lines=12> */
[----:B------:R-:W-:Y:S05]  /*35d0*/  CALL.REL.NOINC `($__internal_56_$__cuda_sm70_shflsync_up) ;  /* 0x0000060000007944 */ /* 0x000fea0003c00000 */
[----:B0-----:R-:W-:Y:S01]  /*35e0*/  HFMA2.MMA R12, -RZ, RZ, 0, 2.384185791015625e-07 ;  /* 0x00000004ff0c7435 */ /* 0x001fe200000001ff */
[----:B-1----:R-:W-:Y:S01]  /*35f0*/  IMAD.MOV.U32 R4, RZ, RZ, R11 ;  /* 0x000000ffff047224 */ /* 0x002fe200078e000b */
[----:B------:R-:W-:Y:S01]  /*3600*/  MOV R6, 0x3650 ;  /* 0x0000365000067802 */ /* 0x000fe20000000f00 */
[----:B------:R-:W-:Y:S02]  /*3610*/  IMAD.MOV.U32 R13, RZ, RZ, R14 ;  /* 0x000000ffff0d7224 */ /* 0x000fe400078e000e */
[----:B------:R-:W-:-:S02]  /*3620*/  IMAD.MOV.U32 R10, RZ, RZ, RZ ;  /* 0x000000ffff0a7224 */ /* 0x000fc400078e00ff */
[----:B------:R-:W-:Y:S02]  /*3630*/  IMAD.MOV.U32 R11, RZ, RZ, -0x1 ;  /* 0xffffffffff0b7424 */ /* 0x000fe400078e00ff */
[----:B------:R-:W-:Y:S05]  /*3640*/  CALL.REL.NOINC `($__internal_56_$__cuda_sm70_shflsync_up) ;  /* 0x0000059000007944 */ /* 0x000fea0003c00000 */
[----:B0-----:R-:W-:Y:S01]  /*3650*/  HFMA2.MMA R12, -RZ, RZ, 0, 2.384185791015625e-07 ;  /* 0x00000004ff0c7435 */ /* 0x001fe200000001ff */
[----:B-1----:R-:W-:Y:S01]  /*3660*/  MOV R5, R11 ;  /* 0x0000000b00057202 */ /* 0x002fe20000000f00 */
[----:B------:R-:W-:Y:S01]  /*3670*/  IMAD.MOV.U32 R13, RZ, RZ, R16 ;  /* 0x000000ffff0d7224 */ /* 0x000fe200078e0010 */
[----:B------:R-:W-:Y:S01]  /*3680*/  MOV R11, 0xffffffff ;  /* 0xffffffff000b7802 */ /* 0x000fe20000000f00 */
[----:B------:R-:W-:Y:S01]  /*3690*/  IMAD.MOV.U32 R10, RZ, RZ, RZ ;  /* 0x000000ffff0a7224 */ /* 0x000fe200078e00ff */
[----:B------:R-:W-:Y:S02]  /*36a0*/  MOV R6, 0x36c0 ;  /* 0x000036c000067802 */ /* 0x000fe40000000f00 */
[----:B------:R-:W-:Y:S05]  /*36b0*/  CALL.REL.NOINC `($__internal_56_$__cuda_sm70_shflsync_up) ;  /* 0x0000052000007944 */ /* 0x000fea0003c00000 */
        /* <DEDUP_REMOVED lines=8> */
[----:B------:R-:W-:Y:S01]  /*3740*/  @P1 IMAD.IADD R9, R4, 0x1, R9 ;  /* 0x0000000104091824 */ /* 0x000fe200078e0209 */
[----:B------:R-:W-:Y:S02]  /*3750*/  @P1 FSEL R14, R5, R14, !P0 ;  /* 0x0000000e050e1208 */ /* 0x000fe40004000000 */
[----:B------:R-:W-:Y:S01]  /*3760*/  @P1 FSEL R16, R7, R16, !P0 ;  /* 0x0000001007101208 */ /* 0x000fe20004000000 */
[----:B------:R-:W-:Y:S02]  /*3770*/  IMAD.MOV.U32 R13, RZ, RZ, R9 ;  /* 0x000000ffff0d7224 */ /* 0x000fe400078e0009 */
[----:B------:R-:W-:Y:S05]  /*3780*/  CALL.REL.NOINC `($__internal_56_$__cuda_sm70_shflsync_up) ;  /* 0x0000045000007944 */ /* 0x000fea0003c00000 */
[----:B0-----:R-:W-:Y:S01]  /*3790*/  HFMA2.MMA R12, -RZ, RZ, 0, 4.76837158203125e-07 ;  /* 0x00000008ff0c7435 */ /* 0x001fe200000001ff */
[----:B-1----:R-:W-:Y:S01]  /*37a0*/  MOV R4, R11 ;  /* 0x0000000b00047202 */ /* 0x002fe20000000f00 */
[----:B------:R-:W-:Y:S01]  /*37b0*/  IMAD.MOV.U32 R13, RZ, RZ, R14 ;  /* 0x000000ffff0d7224 */ /* 0x000fe200078e000e */
[----:B------:R-:W-:Y:S01]  /*37c0*/  MOV R11, 0xffffffff ;  /* 0xffffffff000b7802 */ /* 0x000fe20000000f00 */
[----:B------:R-:W-:Y:S01]  /*37d0*/  IMAD.MOV.U32 R10, RZ, RZ, RZ ;  /* 0x000000ffff0a7224 */ /* 0x000fe200078e00ff */
[----:B------:R-:W-:Y:S02]  /*37e0*/  MOV R6, 0x3800 ;  /* 0x0000380000067802 */ /* 0x000fe40000000f00 */
[----:B------:R-:W-:Y:S05]  /*37f0*/  CALL.REL.NOINC `($__internal_56_$__cuda_sm70_shflsync_up) ;  /* 0x000003e000007944 */ /* 0x000fea0003c00000 */
[----:B0-----:R-:W-:Y:S01]  /*3800*/  HFMA2.MMA R10, -RZ, RZ, 0, 0 ;  /* 0x00000000ff0a7435 */ /* 0x001fe200000001ff */
[----:B-1----:R-:W-:Y:S01]  /*3810*/  IMAD.MOV.U32 R5, RZ, RZ, R11 ;  /* 0x000000ffff057224 */ /* 0x002fe200078e000b */
[----:B------:R-:W-:Y:S01]  /*3820*/  MOV R13, R16 ;  /* 0x00000010000d7202 */ /* 0x000fe20000000f00 */
[----:B------:R-:W-:Y:S01]  /*3830*/  IMAD.MOV.U32 R12, RZ, RZ, 0x8 ;  /* 0x00000008ff0c7424 */ /* 0x000fe200078e00ff */
[----:B------:R-:W-:Y:S01]  /*3840*/  MOV R6, 0x3870 ;  /* 0x0000387000067802 */ /* 0x000fe20000000f00 */
[----:B------:R-:W-:-:S02]  /*3850*/  IMAD.MOV.U32 R11, RZ, RZ, -0x1 ;  /* 0xffffffffff0b7424 */ /* 0x000fc400078e00ff */
[----:B------:R-:W-:Y:S05]  /*3860*/  CALL.REL.NOINC `($__internal_56_$__cuda_sm70_shflsync_up) ;  /* 0x0000037000007944 */ /* 0x000fea0003c00000 */
        /* <DEDUP_REMOVED lines=20> */
[----:B0-----:R-:W-:Y:S01]  /*39b0*/  HFMA2.MMA R12, -RZ, RZ, 0, 9.5367431640625e-07 ;  /* 0x00000010ff0c7435 */ /* 0x001fe200000001ff */
[----:B-1----:R-:W-:Y:S01]  /*39c0*/  MOV R5, R11 ;  /* 0x0000000b00057202 */ /* 0x002fe20000000f00 */
[----:B------:R-:W-:Y:S01]  /*39d0*/  IMAD.MOV.U32 R13, RZ, RZ, R16 ;  /* 0x000000ffff0d7224 */ /* 0x000fe200078e0010 */
[----:B------:R-:W-:Y:S01]  /*39e0*/  MOV R11, 0xffffffff ;  /* 0xffffffff000b7802 */ /* 0x000fe20000000f00 */
[----:B------:R-:W-:Y:S01]  /*39f0*/  IMAD.MOV.U32 R10, RZ, RZ, RZ ;  /* 0x000000ffff0a7224 */ /* 0x000fe200078e00ff */
[----:B------:R-:W-:-:S02]  /*3a00*/  MOV R6, 0x3a20 ;  /* 0x00003a2000067802 */ /* 0x000fc40000000f00 */
[----:B------:R-:W-:Y:S05]  /*3a10*/  CALL.REL.NOINC `($__internal_56_$__cuda_sm70_shflsync_up) ;  /* 0x000001c000007944 */ /* 0x000fea0003c00000 */
        /* <DEDUP_REMOVED lines=13> */
[----:B0-----:R-:W-:Y:S01]  /*3af0*/  HFMA2.MMA R12, -RZ, RZ, 0, 5.9604644775390625e-08 ;  /* 0x00000001ff0c7435 */ /* 0x001fe200000001ff */
        /* <DEDUP_REMOVED lines=13> */
[----:B01----:R-:W-:Y:S05]  /*3bd0*/  BRA `(.L_x_2280) ;  /* 0xffffed1000007947 */ /* 0x003fea000383ffff */
        .weak           $__internal_56_$__cuda_sm70_shflsync_up
        .type           $__internal_56_$__cuda_sm70_shflsync_up,@function
        .size           $__internal_56_$__cuda_sm70_shflsync_up,(.L_x_3139 - $__internal_56_$__cuda_sm70_shflsync_up)
$__internal_56_$__cuda_sm70_shflsync_up:
[----:B------:R-:W-:Y:S01]  /*3be0*/  MOV R7, 0x0 ;  /* 0x0000000000077802 */ /* 0x000fe20000000f00 */
[----:B------:R-:W-:Y:S04]  /*3bf0*/  WARPSYNC R11 ;  /* 0x0000000b00007348 */ /* 0x000fe80003800000 */
[----:B------:R0:W1:Y:S01]  /*3c00*/  SHFL.UP PT, R11, R13, R12, R10 ;  /* 0x0400000c0d0b7389 */ /* 0x00006200000e000a */
[----:B------:R-:W-:Y:S05]  /*3c10*/  RET.REL.NODEC R6 `(_Z30group_norm_nhwc_bwd_sum_kernelI11Bf16IOFp16WLi256EEv26Group_norm_nhwc_bwd_params) ;  /* 0xffffc3e006007950 */ /* 0x000fea0003c3ffff */
.L_x_2281:
        /* <DEDUP_REMOVED lines=14> */
.L_x_3139:


//--------------------- .text._Z30group_norm_nhwc_bwd_sum_kernelI11Bf16IOFp16WLi120EEv26Group_norm_nhwc_bwd_params --------------------------
	.section	.text._Z30group_norm_nhwc_bwd_sum_kernelI11Bf16IOFp16WLi120EEv26Group_norm_nhwc_bwd_params,"ax",@progbits
	.sectioninfo	@"SHI_REGISTERS=36"
	.align	128
        .global         _Z30group_norm_nhwc_bwd_sum_kernelI11Bf16IOFp16WLi120EEv26Group_norm_nhwc_bwd_params
        .type           _Z30group_norm_nhwc_bwd_sum_kernelI11Bf16IOFp16WLi120EEv26Group_norm_nhwc_bwd_params,@function
        .size           _Z30group_norm_nhwc_bwd_sum_kernelI11Bf16IOFp16WLi120EEv26Group_norm_nhwc_bwd_params,(.L_x_3140 - _Z30group_norm_nhwc_bwd_sum_kernelI11Bf16IOFp16WLi120EEv26Group_norm_nhwc_bwd_params)
        .other          _Z30group_norm_nhwc_bwd_sum_kernelI11Bf16IOFp16WLi120EEv26Group_norm_nhwc_bwd_params,@"STO_CUDA_ENTRY STV_DEFAULT"
_Z30group_norm_nhwc_bwd_sum_kernelI11Bf16IOFp16WLi120EEv26Group_norm_nhwc_bwd_params:
.text._Z30group_norm_nhwc_bwd_sum_kernelI11Bf16IOFp16WLi120EEv26Group_norm_nhwc_bwd_params:
        /* <DEDUP_REMOVED lines=97> */
.L_x_2283:
[----:B------:R-:W-:Y:S05]  /*0610*/  BSYNC B0 ;  /* 0x0000000000007941 */ /* 0x000fea0003800000 */
.L_x_2282:
        /* <DEDUP_REMOVED lines=82> */
.L_x_2286:
[----:B------:R-:W-:Y:S05]  /*0b40*/  @!P2 BRA `(.L_x_2284) ;  /* 0x000016400000a947 */ /* 0x000fea0003800000 */
[----:B------:R-:W-:-:S04]  /*0b50*/  IADD3 R23, R20, 0x1, RZ ;  /* 0x0000000114177810 */ /* 0x000fc80007ffe0ff */
[----:B------:R-:W-:Y:S02]  /*0b60*/  SHF.R.S32.HI R27, RZ, 0x1f, R23 ;  /* 0x0000001fff1b7819 */ /* 0x000fe40000011417 */
.L_x_2287:
        /* <DEDUP_REMOVED lines=124> */
.L_x_2285:
        /* <DEDUP_REMOVED lines=8> */
.L_x_2289:
        /* <DEDUP_REMOVED lines=46> */
.L_x_2288:
[----:B------:R-:W-:-:S13]  /*1690*/  ISETP.GE.U32.AND P0, PT, R28, 0x3, PT ;  /* 0x000000031c00780c */ /* 0x000fda0003f06070 */
[----:B------:R-:W-:Y:S05]  /*16a0*/  @!P0 BRA `(.L_x_2284) ;  /* 0x00000ae000008947 */ /* 0x000fea0003800000 */
[----:B------:R-:W-:Y:S02]  /*16b0*/  ISETP.GE.U32.AND P0, PT, R14, c[0x0][0x1d8], PT ;  /* 0x000076000e007a0c */ /* 0x000fe40003f06070 */
[----:B------:R-:W-:Y:S02]  /*16c0*/  SHF.R.S32.HI R23, RZ, 0x1f, R20 ;  /* 0x0000001fff177819 */ /* 0x000fe40000011414 */
[----:B------:R-:W-:Y:S02]  /*16d0*/  ISETP.GE.AND.EX P0, PT, R15, c[0x0][0x1dc], PT, P0 ;  /* 0x000077000f007a0c */ /* 0x000fe40003f06300 */
[----:B------:R-:W-:-:S11]  /*16e0*/  MOV R22, R20 ;  /* 0x0000001400167202 */ /* 0x000fd60000000f00 */
.L_x_2290:
        /* <DEDUP_REMOVED lines=170> */
.L_x_2284:
        /* <DEDUP_REMOVED lines=47> */
[----:B0-----:R-:W-:Y:S05]  /*2480*/  CALL.REL.NOINC `($__internal_57_$__cuda_sm70_warpsync) ;  /* 0x00000ef000007944 */ /* 0x001fea0003c00000 */
.L_x_2293:
        /* <DEDUP_REMOVED lines=13> */
.L_x_2295:
[----:B------:R-:W-:Y:S05]  /*2560*/  BSYNC B1 ;  /* 0x0000000000017941 */ /* 0x000fea0003800000 */
.L_x_2294:
[----:B------:R-:W-:-:S03]  /*2570*/  UMOV UR4, 0x3fffffff ;  /* 0x3fffffff00047882 */ /* 0x000fc60000000000 */
[----:B------:R-:W-:Y:S05]  /*2580*/  BRA.CONV UR4, `(.L_x_2296) ;  /* 0x0000003304007947 */ /* 0x000fea000b800000 */
[----:B------:R-:W-:Y:S02]  /*2590*/  MOV R7, 0x3fffffff ;  /* 0x3fffffff00077802 */ /* 0x000fe40000000f00 */
[----:B------:R-:W-:Y:S02]  /*25a0*/  MOV R6, 0x25c0 ;  /* 0x000025c000067802 */ /* 0x000fe40000000f00 */
[----:B0-----:R-:W-:Y:S05]  /*25b0*/  CALL.REL.NOINC `($__internal_57_$__cuda_sm70_warpsync) ;  /* 0x00000dc000007944 */ /* 0x001fea0003c00000 */
.L_x_2296:
        /* <DEDUP_REMOVED lines=8> */
[----:B01----:R-:W-:Y:S05]  /*2640*/  CALL.REL.NOINC `($__internal_57_$__cuda_sm70_warpsync) ;  /* 0x00000d3000007944 */ /* 0x003fea0003c00000 */
.L_x_2297:
        /* <DEDUP_REMOVED lines=13> */
.L_x_2299:
[----:B------:R-:W-:Y:S05]  /*2720*/  BSYNC B1 ;  /* 0x0000000000017941 */ /* 0x000fea0003800000 */
.L_x_2298:
[----:B------:R-:W-:-:S03]  /*2730*/  UMOV UR4, 0x3fffffff ;  /* 0x3fffffff00047882 */ /* 0x000fc60000000000 */
[----:B------:R-:W-:Y:S05]  /*2740*/  BRA.CONV UR4, `(.L_x_2300) ;  /* 0x0000003304007947 */ /* 0x000fea000b800000 */
[----:B------:R-:W-:Y:S02]  /*2750*/  MOV R7, 0x3fffffff ;  /* 0x3fffffff00077802 */ /* 0x000fe40000000f00 */
[----:B------:R-:W-:Y:S02]  /*2760*/  MOV R6, 0x2780 ;  /* 0x0000278000067802 */ /* 0x000fe40000000f00 */
[----:B01----:R-:W-:Y:S05]  /*2770*/  CALL.REL.NOINC `($__internal_57_$__cuda_sm70_warpsync) ;  /* 0x00000c0000007944 */ /* 0x003fea0003c00000 */
.L_x_2300:
        /* <DEDUP_REMOVED lines=8> */
[----:B012---:R-:W-:Y:S05]  /*2800*/  CALL.REL.NOINC `($__internal_57_$__cuda_sm70_warpsync) ;  /* 0x00000b7000007944 */ /* 0x007fea0003c00000 */
.L_x_2301:
        /* <DEDUP_REMOVED lines=13> */
.L_x_2303:
[----:B------:R-:W-:Y:S05]  /*28e0*/  BSYNC B1 ;  /* 0x0000000000017941 */ /* 0x000fea0003800000 */
.L_x_2302:
[----:B------:R-:W-:-:S03]  /*28f0*/  UMOV UR4, 0x3fffffff ;  /* 0x3fffffff00047882 */ /* 0x000fc60000000000 */
[----:B------:R-:W-:Y:S05]  /*2900*/  BRA.CONV UR4, `(.L_x_2304) ;  /* 0x0000003304007947 */ /* 0x000fea000b800000 */
[----:B------:R-:W-:Y:S01]  /*2910*/  IMAD.MOV.U32 R7, RZ, RZ, 0x3fffffff ;  /* 0x3fffffffff077424 */ /* 0x000fe200078e00ff */
[----:B------:R-:W-:Y:S02]  /*2920*/  MOV R6, 0x2940 ;  /* 0x0000294000067802 */ /* 0x000fe40000000f00 */
[----:B012---:R-:W-:Y:S05]  /*2930*/  CALL.REL.NOINC `($__internal_57_$__cuda_sm70_warpsync) ;  /* 0x00000a4000007944 */ /* 0x007fea0003c00000 */
.L_x_2304:
        /* <DEDUP_REMOVED lines=8> */
[----:B0123--:R-:W-:Y:S05]  /*29c0*/  CALL.REL.NOINC `($__internal_57_$__cuda_sm70_warpsync) ;  /* 0x000009b000007944 */ /* 0x00ffea0003c00000 */
.L_x_2305:
        /* <DEDUP_REMOVED lines=13> */
.L_x_2307:
[----:B------:R-:W-:Y:S05]  /*2aa0*/  BSYNC B1 ;  /* 0x0000000000017941 */ /* 0x000fea0003800000 */
.L_x_2306:
[----:B------:R-:W-:Y:S01]  /*2ab0*/  UMOV UR4, 0x3fffffff ;  /* 0x3fffffff00047882 */ /* 0x000fe20000000000 */
[----:B------:R-:W-:Y:S01]  /*2ac0*/  MOV R20, R16 ;  /* 0x0000001000147202 */ /* 0x000fe20000000f00 */
[----:B------:R-:W-:Y:S01]  /*2ad0*/  IMAD.MOV.U32 R18, RZ, RZ, R17 ;  /* 0x000000ffff127224 */ /* 0x000fe200078e0011 */
[----:B------:R-:W-:Y:S05]  /*2ae0*/  BRA.CONV UR4, `(.L_x_2308) ;  /* 0x0000003304007947 */ /* 0x000fea000b800000 */
[----:B------:R-:W-:Y:S02]  /*2af0*/  MOV R7, 0x3fffffff ;  /* 0x3fffffff00077802 */ /* 0x000fe40000000f00 */
[----:B------:R-:W-:Y:S02]  /*2b00*/  MOV R6, 0x2b20 ;  /* 0x00002b2000067802 */ /* 0x000fe40000000f00 */
[----:B0123--:R-:W-:Y:S05]  /*2b10*/  CALL.REL.NOINC `($__internal_57_$__cuda_sm70_warpsync) ;  /* 0x0000086000007944 */ /* 0x00ffea0003c00000 */
.L_x_2308:
        /* <DEDUP_REMOVED lines=8> */
[----:B01234-:R-:W-:Y:S05]  /*2ba0*/  CALL.REL.NOINC `($__internal_57_$__cuda_sm70_warpsync) ;  /* 0x000007d000007944 */ /* 0x01ffea0003c00000 */
.L_x_2309:
        /* <DEDUP_REMOVED lines=15> */
[----:B------:R-:W-:Y:S05]  /*2ca0*/  CALL.REL.NOINC `($__internal_57_$__cuda_sm70_warpsync) ;  /* 0x000006d000007944 */ /* 0x000fea0003c00000 */
.L_x_2310:
        /* <DEDUP_REMOVED lines=8> */
[----:B0-----:R-:W-:Y:S05]  /*2d30*/  CALL.REL.NOINC `($__internal_57_$__cuda_sm70_warpsync) ;  /* 0x0000064000007944 */ /* 0x001fea0003c00000 */
.L_x_2311:
        /* <DEDUP_REMOVED lines=47> */
.L_x_2292:
[----:B0-----:R-:W-:Y:S05]  /*3030*/  BSYNC B0 ;  /* 0x0000000000007941 */ /* 0x001fea0003800000 */
.L_x_2291:
        /* <DEDUP_REMOVED lines=28> */
.L_x_2313:
[----:B------:R-:W-:Y:S05]  /*3200*/  BSYNC B0 ;  /* 0x0000000000007941 */ /* 0x000fea0003800000 */
.L_x_2312:
        /* <DEDUP_REMOVED lines=23> */
        .weak           $__internal_57_$__cuda_sm70_warpsync
        .type           $__internal_57_$__cuda_sm70_warpsync,@function
        .size           $__internal_57_$__cuda_sm70_warpsync,(.L_x_3140 - $__internal_57_$__cuda_sm70_warpsync)
$__internal_57_$__cuda_sm70_warpsync:
[----:B------:R-:W-:Y:S04]  /*3380*/  WARPSYNC R7 ;  /* 0x0000000700007348 */ /* 0x000fe80003800000 */
[----:B------:R-:W-:-:S06]  /*3390*/  HFMA2.MMA R7, -RZ, RZ, 0, 0 ;  /* 0x00000000ff077435 */ /* 0x000fcc00000001ff */
[----:B------:R-:W-:Y:S05]  /*33a0*/  RET.REL.NODEC R6 `(_Z30group_norm_nhwc_bwd_sum_kernelI11Bf16IOFp16WLi120EEv26Group_norm_nhwc_bwd_params) ;  /* 0xffffcc5006007950 */ /* 0x000fea0003c3ffff */
.L_x_2314:
        /* <DEDUP_REMOVED lines=13> */
.L_x_3140:


//--------------------- .text._Z30group_norm_nhwc_bwd_sum_kernelI11Bf16IOFp16WLi140EEv26Group_norm_nhwc_bwd_params --------------------------
	.section	.text._Z30group_norm_nhwc_bwd_sum_kernelI11Bf16IOFp16WLi140EEv26Group_norm_nhwc_bwd_params,"ax",@progbits
	.sectioninfo	@"SHI_REGISTERS=36"
	.align	128
        .global         _Z30group_norm_nhwc_bwd_sum_kernelI11Bf16IOFp16WLi140EEv26Group_norm_nhwc_bwd_params
        .type           _Z30group_norm_nhwc_bwd_sum_kernelI11Bf16IOFp16WLi140EEv26Group_norm_nhwc_bwd_params,@function
        .size           _Z30group_norm_nhwc_bwd_sum_kernelI11Bf16IOFp16WLi140EEv26Group_norm_nhwc_bwd_params,(.L_x_3141 - _Z30group_norm_nhwc_bwd_sum_kernelI11Bf16IOFp16WLi140EEv26Group_norm_nhwc_bwd_params)
        .other          _Z30group_norm_nhwc_bwd_sum_kernelI11Bf16IOFp16WLi140EEv26Group_norm_nhwc_bwd_params,@"STO_CUDA_ENTRY STV_DEFAULT"
_Z30group_norm_nhwc_bwd_sum_kernelI11Bf16IOFp16WLi140EEv26Group_norm_nhwc_bwd_params:
.text._Z30group_norm_nhwc_bwd_sum_kernelI11Bf16IOFp16WLi140EEv26Group_norm_nhwc_bwd_params:
        /* <DEDUP_REMOVED lines=97> */
.L_x_2316:
[----:B------:R-:W-:Y:S05]  /*0610*/  BSYNC B0 ;  /* 0x0000000000007941 */ /* 0x000fea0003800000 */
.L_x_2315:
        /* <DEDUP_REMOVED lines=82> */
.L_x_2319:
[----:B------:R-:W-:Y:S05]  /*0b40*/  @!P2 BRA `(.L_x_2317) ;  /* 0x000016400000a947 */ /* 0x000fea0003800000 */
[----:B------:R-:W-:-:S04]  /*0b50*/  IADD3 R23, R20, 0x1, RZ ;  /* 0x0000000114177810 */ /* 0x000fc80007ffe0ff */
[----:B------:R-:W-:Y:S02]  /*0b60*/  SHF.R.S32.HI R27, RZ, 0x1f, R23 ;  /* 0x0000001fff1b7819 */ /* 0x000fe40000011417 */
.L_x_2320:
        /* <DEDUP_REMOVED lines=124> */
.L_x_2318:
        /* <DEDUP_REMOVED lines=8> */
.L_x_2322:
        /* <DEDUP_REMOVED lines=46> */
.L_x_2321:
[----:B------:R-:W-:-:S13]  /*1690*/  ISETP.GE.U32.AND P0, PT, R28, 0x3, PT ;  /* 0x000000031c00780c */ /* 0x000fda0003f06070 */
[----:B------:R-:W-:Y:S05]  /*16a0*/  @!P0 BRA `(.L_x_2317) ;  /* 0x00000ae000008947 */ /* 0x000fea0003800000 */
[----:B------:R-:W-:Y:S02]  /*16b0*/  ISETP.GE.U32.AND P0, PT, R14, c[0x0][0x1d8], PT ;  /* 0x000076000e007a0c */ /* 0x000fe40003f06070 */
[----:B------:R-:W-:Y:S02]  /*16c0*/  SHF.R.S32.HI R23, RZ, 0x1f, R20 ;  /* 0x0000001fff177819 */ /* 0x000fe40000011414 */
[----:B------:R-:W-:Y:S02]  /*16d0*/  ISETP.GE.AND.EX P0, PT, R15, c[0x0][0x1dc], PT, P0 ;  /* 0x000077000f007a0c */ /* 0x000fe40003f06300 */
[----:B------:R-:W-:-:S11]  /*16e0*/  MOV R22, R20 ;  /* 0x0000001400167202 */ /* 0x000fd60000000f00 */
.L_x_2323:
        /* <DEDUP_REMOVED lines=170> */
.L_x_2317:
        /* <DEDUP_REMOVED lines=52> */
[----:B-1----:R-:W-:Y:S05]  /*24d0*/  CALL.REL.NOINC `($__internal_58_$__cuda_sm70_warpsync) ;  /* 0x00000f9000007944 */ /* 0x002fea0003c00000 */
.L_x_2326:
        /* <DEDUP_REMOVED lines=13> */
.L_x_2328:
[----:B------:R-:W-:Y:S05]  /*25b0*/  BSYNC B1 ;  /* 0x0000000000017941 */ /* 0x000fea0003800000 */
.L_x_2327:
[----:B------:R-:W-:-:S03]  /*25c0*/  UMOV UR4, 0xfffffff ;  /* 0x0fffffff00047882 */ /* 0x000fc60000000000 */
[----:B------:R-:W-:Y:S05]  /*25d0*/  BRA.CONV UR4, `(.L_x_2329) ;  /* 0x0000003304007947 */ /* 0x000fea000b800000 */
[----:B------:R-:W-:Y:S02]  /*25e0*/  MOV R7, 0xfffffff ;  /* 0x0fffffff00077802 */ /* 0x000fe40000000f00 */
[----:B------:R-:W-:Y:S02]  /*25f0*/  MOV R6, 0x2610 ;  /* 0x0000261000067802 */ /* 0x000fe40000000f00 */
[----:B-1----:R-:W-:Y:S05]  /*2600*/  CALL.REL.NOINC `($__internal_58_$__cuda_sm70_warpsync) ;  /* 0x00000e6000007944 */ /* 0x002fea0003c00000 */
.L_x_2329:
        /* <DEDUP_REMOVED lines=8> */
[----:B01----:R-:W-:Y:S05]  /*2690*/  CALL.REL.NOINC `($__internal_58_$__cuda_sm70_warpsync) ;  /* 0x00000dd000007944 */ /* 0x003fea0003c00000 */
.L_x_2330:
        /* <DEDUP_REMOVED lines=13> */
.L_x_2332:
[----:B------:R-:W-:Y:S05]  /*2770*/  BSYNC B1 ;  /* 0x0000000000017941 */ /* 0x000fea0003800000 */
.L_x_2331:
[----:B------:R-:W-:-:S03]  /*2780*/  UMOV UR4, 0xfffffff ;  /* 0x0fffffff00047882 */ /* 0x000fc60000000000 */
[----:B------:R-:W-:Y:S05]  /*2790*/  BRA.CONV UR4, `(.L_x_2333) ;  /* 0x0000003304007947 */ /* 0x000fea000b800000 */
[----:B------:R-:W-:Y:S01]  /*27a0*/  IMAD.MOV.U32 R7, RZ, RZ, 0xfffffff ;  /* 0x0fffffffff077424 */ /* 0x000fe200078e00ff */
[----:B------:R-:W-:Y:S02]  /*27b0*/  MOV R6, 0x27d0 ;  /* 0x000027d000067802 */ /* 0x000fe40000000f00 */
[----:B01----:R-:W-:Y:S05]  /*27c0*/  CALL.REL.NOINC `($__internal_58_$__cuda_sm70_warpsync) ;  /* 0x00000ca000007944 */ /* 0x003fea0003c00000 */
.L_x_2333:
        /* <DEDUP_REMOVED lines=8> */
[----:B012---:R-:W-:Y:S05]  /*2850*/  CALL.REL.NOINC `($__internal_58_$__cuda_sm70_warpsync) ;  /* 0x00000c1000007944 */ /* 0x007fea0003c00000 */
.L_x_2334:
        /* <DEDUP_REMOVED lines=13> */
.L_x_2336:
[----:B------:R-:W-:Y:S05]  /*2930*/  BSYNC B1 ;  /* 0x0000000000017941 */ /* 0x000fea0003800000 */
.L_x_2335:
[----:B------:R-:W-:-:S03]  /*2940*/  UMOV UR4, 0xfffffff ;  /* 0x0fffffff00047882 */ /* 0x000fc60000000000 */
[----:B------:R-:W-:Y:S05]  /*2950*/  BRA.CONV UR4, `(.L_x_2337) ;  /* 0x0000003304007947 */ /* 0x000fea000b800000 */
[----:B------:R-:W-:Y:S02]  /*2960*/  MOV R7, 0xfffffff ;  /* 0x0fffffff00077802 */ /* 0x000fe40000000f00 */
[----:B------:R-:W-:Y:S02]  /*2970*/  MOV R6, 0x2990 ;  /* 0x0000299000067802 */ /* 0x000fe40000000f00 */
[----:B012---:R-:W-:Y:S05]  /*2980*/  CALL.REL.NOINC `($__internal_58_$__cuda_sm70_warpsync) ;  /* 0x00000ae000007944 */ /* 0x007fea0003c00000 */
.L_x_2337:
        /* <DEDUP_REMOVED lines=8> */
[----:B0123--:R-:W-:Y:S05]  /*2a10*/  CALL.REL.NOINC `($__internal_58_$__cuda_sm70_warpsync) ;  /* 0x00000a5000007944 */ /* 0x00ffea0003c00000 */
.L_x_2338:
        /* <DEDUP_REMOVED lines=13> */
.L_x_2340:
[----:B------:R-:W-:Y:S05]  /*2af0*/  BSYNC B1 ;  /* 0x0000000000017941 */ /* 0x000fea0003800000 */
.L_x_2339:
[----:B------:R-:W-:Y:S01]  /*2b00*/  UMOV UR4, 0xfffffff ;  /* 0x0fffffff00047882 */ /* 0x000fe20000000000 */
[----:B------:R-:W-:Y:S01]  /*2b10*/  IMAD.MOV.U32 R20, RZ, RZ, R16 ;  /* 0x000000ffff147224 */ /* 0x000fe200078e0010 */
[----:B------:R-:W-:Y:S01]  /*2b20*/  MOV R18, R17 ;  /* 0x0000001100127202 */ /* 0x000fe20000000f00 */
[----:B------:R-:W-:Y:S05]  /*2b30*/  BRA.CONV UR4, `(.L_x_2341) ;  /* 0x0000003304007947 */ /* 0x000fea000b800000 */
[----:B------:R-:W-:Y:S01]  /*2b40*/  IMAD.MOV.U32 R7, RZ, RZ, 0xfffffff ;  /* 0x0fffffffff077424 */ /* 0x000fe200078e00ff */
[----:B------:R-:W-:Y:S02]  /*2b50*/  MOV R6, 0x2b70 ;  /* 0x00002b7000067802 */ /* 0x000fe40000000f00 */
[----:B0123--:R-:W-:Y:S05]  /*2b60*/  CALL.REL.NOINC `($__internal_58_$__cuda_sm70_warpsync) ;  /* 0x0000090000007944 */ /* 0x00ffea0003c00000 */
.L_x_2341:
        /* <DEDUP_REMOVED lines=8> */
[----:B01234-:R-:W-:Y:S05]  /*2bf0*/  CALL.REL.NOINC `($__internal_58_$__cuda_sm70_warpsync) ;  /* 0x0000087000007944 */ /* 0x01ffea0003c00000 */
.L_x_2342:
        /* <DEDUP_REMOVED lines=15> */
[----:B------:R-:W-:Y:S05]  /*2cf0*/  CALL.REL.NOINC `($__internal_58_$__cuda_sm70_warpsync) ;  /* 0x0000077000007944 */ /* 0x000fea0003c00000 */
.L_x_2343:
        /* <DEDUP_REMOVED lines=8> */
[----:B0-----:R-:W-:Y:S05]  /*2d80*/  CALL.REL.NOINC `($__internal_58_$__cuda_sm70_warpsync) ;  /* 0x000006e000007944 */ /* 0x001fea0003c00000 */
.L_x_2344:
        /* <DEDUP_REMOVED lines=57> */
.L_x_2325:
[----:B0-----:R-:W-:Y:S05]  /*3120*/  BSYNC B0 ;  /* 0x0000000000007941 */ /* 0x001fea0003800000 */
.L_x_2324:
        /* <DEDUP_REMOVED lines=28> */
.L_x_2346:
[----:B------:R-:W-:Y:S05]  /*32f0*/  BSYNC B0 ;  /* 0x0000000000007941 */ /* 0x000fea0003800000 */
.L_x_2345:
        /* <DEDUP_REMOVED lines=23> */
        .weak           $__internal_58_$__cuda_sm70_warpsync
        .type           $__internal_58_$__cuda_sm70_warpsync,@function
        .size           $__internal_58_$__cuda_sm70_warpsync,(.L_x_3141 - $__internal_58_$__cuda_sm70_warpsync)
$__internal_58_$__cuda_sm70_warpsync:
[----:B------:R-:W-:Y:S04]  /*3470*/  WARPSYNC R7 ;  /* 0x0000000700007348 */ /* 0x000fe80003800000 */
[----:B------:R-:W-:-:S06]  /*3480*/  HFMA2.MMA R7, -RZ, RZ, 0, 0 ;  /* 0x00000000ff077435 */ /* 0x000fcc00000001ff */
[----:B------:R-:W-:Y:S05]  /*3490*/  RET.REL.NODEC R6 `(_Z30group_norm_nhwc_bwd_sum_kernelI11Bf16IOFp16WLi140EEv26Group_norm_nhwc_bwd_params) ;  /* 0xffffcb6006007950 */ /* 0x000fea0003c3ffff */
.L_x_2347:
        /* <DEDUP_REMOVED lines=14> */
.L_x_3141:


//--------------------- .text._Z30group_norm_nhwc_bwd_sum_kernelI11Bf16IOFp16WLi160EEv26Group_norm_nhwc_bwd_params --------------------------
	.section	.text._Z30group_norm_nhwc_bwd_sum_kernelI11Bf16IOFp16WLi160EEv26Group_norm_nhwc_bwd_params,"ax",@progbits
	.sectioninfo	@"SHI_REGISTERS=32"
	.align	128
        .global         _Z30group_norm_nhwc_bwd_sum_kernelI11Bf16IOFp16WLi160EEv26Group_norm_nhwc_bwd_params
        .type           _Z30group_norm_nhwc_bwd_sum_kernelI11Bf16IOFp16WLi160EEv26Group_norm_nhwc_bwd_params,@function
        .size           _Z30group_norm_nhwc_bwd_sum_kernelI11Bf16IOFp16WLi160EEv26Group_norm_nhwc_bwd_params,(.L_x_3142 - _Z30group_norm_nhwc_bwd_sum_kernelI11Bf16IOFp16WLi160EEv26Group_norm_nhwc_bwd_params)
        .other          _Z30group_norm_nhwc_bwd_sum_kernelI11Bf16IOFp16WLi160EEv26Group_norm_nhwc_bwd_params,@"STO_CUDA_ENTRY STV_DEFAULT"
_Z30group_norm_nhwc_bwd_sum_kernelI11Bf16IOFp16WLi160EEv26Group_norm_nhwc_bwd_params:
.text._Z30group_norm_nhwc_bwd_sum_kernelI11Bf16IOFp16WLi160EEv26Group_norm_nhwc_bwd_params:
        /* <DEDUP_REMOVED lines=97> */
.L_x_2349:
[----:B------:R-:W-:Y:S05]  /*0610*/  BSYNC B0 ;  /* 0x0000000000007941 */ /* 0x000fea0003800000 */
.L_x_2348:
        /* <DEDUP_REMOVED lines=82> */
.L_x_2352:
[----:B------:R-:W-:Y:S05]  /*0b40*/  @!P2 BRA `(.L_x_2350) ;  /* 0x000016300000a947 */ /* 0x000fea0003800000 */
[----:B------:R-:W-:-:S04]  /*0b50*/  IADD3 R17, R17, 0x1, RZ ;  /* 0x0000000111117810 */ /* 0x000fc80007ffe0ff */
[----:B------:R-:W-:Y:S02]  /*0b60*/  SHF.R.S32.HI R23, RZ, 0x1f, R17 ;  /* 0x0000001fff177819 */ /* 0x000fe40000011411 */
.L_x_2353:
        /* <DEDUP_REMOVED lines=124> */
.L_x_2351:
        /* <DEDUP_REMOVED lines=9> */
.L_x_2355:
        /* <DEDUP_REMOVED lines=45> */
.L_x_2354:
[----:B------:R-:W-:-:S13]  /*1690*/  ISETP.GE.U32.AND P0, PT, R26, 0x3, PT ;  /* 0x000000031a00780c */ /* 0x000fda0003f06070 */
[----:B------:R-:W-:Y:S05]  /*16a0*/  @!P0 BRA `(.L_x_2350) ;  /* 0x00000ad000008947 */ /* 0x000fea0003800000 */
[----:B------:R-:W-:-:S04]  /*16b0*/  ISETP.GE.U32.AND P0, PT, R10, c[0x0][0x1d8], PT ;  /* 0x000076000a007a0c */ /* 0x000fc80003f06070 */
[----:B------:R-:W-:Y:S02]  /*16c0*/  ISETP.GE.AND.EX P0, PT, R11, c[0x0][0x1dc], PT, P0 ;  /* 0x000077000b007a0c */ /* 0x000fe40003f06300 */
[----:B------:R-:W-:-:S11]  /*16d0*/  SHF.R.S32.HI R11, RZ, 0x1f, R17 ;  /* 0x0000001fff0b7819 */ /* 0x000fd60000011411 */
.L_x_2356:
        /* <DEDUP_REMOVED lines=170> */
.L_x_2350:
        /* <DEDUP_REMOVED lines=42> */
.L_x_2363:
        /* <DEDUP_REMOVED lines=56> */
.L_x_2364:
        /* <DEDUP_REMOVED lines=53> */
.L_x_2358:
[----:B--2---:R-:W-:Y:S05]  /*2af0*/  BSYNC B0 ;  /* 0x0000000000007941 */ /* 0x004fea0003800000 */
.L_x_2357:
        /* <DEDUP_REMOVED lines=34> */
.L_x_2362:
[----:B------:R-:W-:Y:S05]  /*2d20*/  BSYNC B0 ;  /* 0x0000000000007941 */ /* 0x000fea0003800000 */
.L_x_2361:
        /* <DEDUP_REMOVED lines=23> */
.L_x_2359:
[----:B------:R-:W-:Y:S01]  /*2ea0*/  HFMA2.MMA R13, -RZ, RZ, 0, 5.9604644775390625e-08 ;  /* 0x00000001ff0d7435 */ /* 0x000fe200000001ff */
[----:B------:R-:W-:Y:S01]  /*2eb0*/  IMAD.MOV.U32 R14, RZ, RZ, R9 ;  /* 0x000000ffff0e7224 */ /* 0x000fe200078e0009 */
[----:B------:R-:W-:Y:S01]  /*2ec0*/  MOV R4, 0x2f00 ;  /* 0x00002f0000047802 */ /* 0x000fe20000000f00 */
[----:B------:R-:W-:-:S02]  /*2ed0*/  IMAD.MOV.U32 R12, RZ, RZ, RZ ;  /* 0x000000ffff0c7224 */ /* 0x000fc400078e00ff */
[----:B------:R-:W-:Y:S02]  /*2ee0*/  IMAD.MOV.U32 R11, RZ, RZ, -0x1 ;  /* 0xffffffffff0b7424 */ /* 0x000fe400078e00ff */
[----:B------:R-:W-:Y:S05]  /*2ef0*/  CALL.REL.NOINC `($__internal_59_$__cuda_sm70_shflsync_up) ;  /* 0x000009a000007944 */ /* 0x000fea0003c00000 */
[----:B-1----:R-:W-:Y:S01]  /*2f00*/  MOV R10, R11 ;  /* 0x0000000b000a7202 */ /* 0x002fe20000000f00 */
[----:B0-----:R-:W-:Y:S05]  /*2f10*/  BRA `(.L_x_2363) ;  /* 0xfffff50000007947 */ /* 0x001fea000383ffff */
.L_x_2360:
[----:B------:R-:W-:Y:S01]  /*2f20*/  HFMA2.MMA R12, -RZ, RZ, 0, 0 ;  /* 0x00000000ff0c7435 */ /* 0x000fe200000001ff */
[----:B------:R-:W-:Y:S01]  /*2f30*/  IMAD.MOV.U32 R14, RZ, RZ, R7 ;  /* 0x000000ffff0e7224 */ /* 0x000fe200078e0007 */
[----:B------:R-:W-:Y:S01]  /*2f40*/  MOV R4, 0x2f80 ;  /* 0x00002f8000047802 */ /* 0x000fe20000000f00 */
[----:B------:R-:W-:Y:S02]  /*2f50*/  IMAD.MOV.U32 R13, RZ, RZ, 0x1 ;  /* 0x00000001ff0d7424 */ /* 0x000fe400078e00ff */
[----:B------:R-:W-:Y:S02]  /*2f60*/  IMAD.MOV.U32 R11, RZ, RZ, -0x1 ;  /* 0xffffffffff0b7424 */ /* 0x000fe400078e00ff */
[----:B012---:R-:W-:Y:S05]  /*2f70*/  CALL.REL.NOINC `($__internal_59_$__cuda_sm70_shflsync_up) ;  /* 0x0000092000007944 */ /* 0x007fea0003c00000 */
[----:B-1----:R-:W-:Y:S01]  /*2f80*/  IMAD.MOV.U32 R16, RZ, RZ, R11 ;  /* 0x000000ffff107224 */ /* 0x002fe200078e000b */
[----:B0-----:R-:W-:Y:S01]  /*2f90*/  MOV R14, R6 ;  /* 0x00000006000e7202 */ /* 0x001fe20000000f00 */
[----:B------:R-:W-:Y:S01]  /*2fa0*/  IMAD.MOV.U32 R13, RZ, RZ, 0x1 ;  /* 0x00000001ff0d7424 */ /* 0x000fe200078e00ff */
[----:B------:R-:W-:Y:S01]  /*2fb0*/  MOV R11, 0xffffffff ;  /* 0xffffffff000b7802 */ /* 0x000fe20000000f00 */
[----:B------:R-:W-:Y:S01]  /*2fc0*/  IMAD.MOV.U32 R12, RZ, RZ, RZ ;  /* 0x000000ffff0c7224 */ /* 0x000fe200078e00ff */
[----:B------:R-:W-:-:S02]  /*2fd0*/  MOV R4, 0x2ff0 ;  /* 0x00002ff000047802 */ /* 0x000fc40000000f00 */
[----:B------:R-:W-:Y:S05]  /*2fe0*/  CALL.REL.NOINC `($__internal_59_$__cuda_sm70_shflsync_up) ;  /* 0x000008b000007944 */ /* 0x000fea0003c00000 */
        /* <DEDUP_REMOVED lines=15> */
[----:B------:R-:W-:Y:S05]  /*30e0*/  CALL.REL.NOINC `($__internal_59_$__cuda_sm70_shflsync_up) ;  /* 0x000007b000007944 */ /* 0x000fea0003c00000 */
[----:B0-----:R-:W-:Y:S01]  /*30f0*/  HFMA2.MMA R12, -RZ, RZ, 0, 0 ;  /* 0x00000000ff0c7435 */ /* 0x001fe200000001ff */
[----:B-1----:R-:W-:Y:S01]  /*3100*/  MOV R6, R11 ;  /* 0x0000000b00067202 */ /* 0x002fe20000000f00 */
[----:B------:R-:W-:Y:S01]  /*3110*/  IMAD.MOV.U32 R14, RZ, RZ, R10 ;  /* 0x000000ffff0e7224 */ /* 0x000fe200078e000a */
[----:B------:R-:W-:Y:S01]  /*3120*/  MOV R4, 0x3160 ;  /* 0x0000316000047802 */ /* 0x000fe20000000f00 */
[----:B------:R-:W-:Y:S02]  /*3130*/  IMAD.MOV.U32 R13, RZ, RZ, 0x2 ;  /* 0x00000002ff0d7424 */ /* 0x000fe400078e00ff */
[----:B------:R-:W-:Y:S02]  /*3140*/  IMAD.MOV.U32 R11, RZ, RZ, -0x1 ;  /* 0xffffffffff0b7424 */ /* 0x000fe400078e00ff */
[----:B------:R-:W-:Y:S05]  /*3150*/  CALL.REL.NOINC `($__internal_59_$__cuda_sm70_shflsync_up) ;  /* 0x0000074000007944 */ /* 0x000fea0003c00000 */
[----:B-1----:R-:W-:Y:S01]  /*3160*/  IMAD.MOV.U32 R7, RZ, RZ, R11 ;  /* 0x000000ffff077224 */ /* 0x002fe200078e000b */
[----:B0-----:R-:W-:Y:S01]  /*3170*/  MOV R14, R16 ;  /* 0x00000010000e7202 */ /* 0x001fe20000000f00 */
[----:B------:R-:W-:Y:S01]  /*3180*/  IMAD.MOV.U32 R13, RZ, RZ, 0x2 ;  /* 0x00000002ff0d7424 */ /* 0x000fe200078e00ff */
[----:B------:R-:W-:Y:S01]  /*3190*/  MOV R11, 0xffffffff ;  /* 0xffffffff000b7802 */ /* 0x000fe20000000f00 */
[----:B------:R-:W-:Y:S01]  /*31a0*/  IMAD.MOV.U32 R12, RZ, RZ, RZ ;  /* 0x000000ffff0c7224 */ /* 0x000fe200078e00ff */
[----:B------:R-:W-:-:S02]  /*31b0*/  MOV R4, 0x31d0 ;  /* 0x000031d000047802 */ /* 0x000fc40000000f00 */
[----:B------:R-:W-:Y:S05]  /*31c0*/  CALL.REL.NOINC `($__internal_59_$__cuda_sm70_shflsync_up) ;  /* 0x000006d000007944 */ /* 0x000fea0003c00000 */
        /* <DEDUP_REMOVED lines=12> */
[----:B------:R-:W-:Y:S05]  /*3290*/  CALL.REL.NOINC `($__internal_59_$__cuda_sm70_shflsync_up) ;  /* 0x0000060000007944 */ /* 0x000fea0003c00000 */
[----:B0-----:R-:W-:Y:S01]  /*32a0*/  HFMA2.MMA R12, -RZ, RZ, 0, 0 ;  /* 0x00000000ff0c7435 */ /* 0x001fe200000001ff */
[----:B-1----:R-:W-:Y:S01]  /*32b0*/  MOV R6, R11 ;  /* 0x0000000b00067202 */ /* 0x002fe20000000f00 */
[----:B------:R-:W-:Y:S01]  /*32c0*/  IMAD.MOV.U32 R14, RZ, RZ, R10 ;  /* 0x000000ffff0e7224 */ /* 0x000fe200078e000a */
[----:B------:R-:W-:Y:S01]  /*32d0*/  MOV R4, 0x3310 ;  /* 0x0000331000047802 */ /* 0x000fe20000000f00 */
[----:B------:R-:W-:Y:S02]  /*32e0*/  IMAD.MOV.U32 R13, RZ, RZ, 0x4 ;  /* 0x00000004ff0d7424 */ /* 0x000fe400078e00ff */
[----:B------:R-:W-:-:S02]  /*32f0*/  IMAD.MOV.U32 R11, RZ, RZ, -0x1 ;  /* 0xffffffffff0b7424 */ /* 0x000fc400078e00ff */
        /* <DEDUP_REMOVED lines=21> */
[----:B0-----:R-:W-:Y:S01]  /*3450*/  HFMA2.MMA R13, -RZ, RZ, 0, 4.76837158203125e-07 ;  /* 0x00000008ff0d7435 */ /* 0x001fe200000001ff */
[----:B-1----:R-:W-:Y:S01]  /*3460*/  MOV R6, R11 ;  /* 0x0000000b00067202 */ /* 0x002fe20000000f00 */
[----:B------:R-:W-:Y:S01]  /*3470*/  IMAD.MOV.U32 R14, RZ, RZ, R10 ;  /* 0x000000ffff0e7224 */ /* 0x000fe200078e000a */
[----:B------:R-:W-:Y:S01]  /*3480*/  MOV R11, 0xffffffff ;  /* 0xffffffff000b7802 */ /* 0x000fe20000000f00 */
[----:B------:R-:W-:Y:S01]  /*3490*/  IMAD.MOV.U32 R12, RZ, RZ, RZ ;  /* 0x000000ffff0c7224 */ /* 0x000fe200078e00ff */
[----:B------:R-:W-:Y:S02]  /*34a0*/  MOV R4, 0x34c0 ;  /* 0x000034c000047802 */ /* 0x000fe40000000f00 */
[----:B------:R-:W-:Y:S05]  /*34b0*/  CALL.REL.NOINC `($__internal_59_$__cuda_sm70_shflsync_up) ;  /* 0x000003e000007944 */ /* 0x000fea0003c00000 */
[----:B0-----:R-:W-:Y:S01]  /*34c0*/  HFMA2.MMA R12, -RZ, RZ, 0, 0 ;  /* 0x00000000ff0c7435 */ /* 0x001fe200000001ff */
[----:B-1----:R-:W-:Y:S01]  /*34d0*/  IMAD.MOV.U32 R7, RZ, RZ, R11 ;  /* 0x000000ffff077224 */ /* 0x002fe200078e000b */
[----:B------:R-:W-:Y:S01]  /*34e0*/  MOV R14, R16 ;  /* 0x00000010000e7202 */ /* 0x000fe20000000f00 */
[----:B------:R-:W-:Y:S01]  /*34f0*/  IMAD.MOV.U32 R13, RZ, RZ, 0x8 ;  /* 0x00000008ff0d7424 */ /* 0x000fe200078e00ff */
[----:B------:R-:W-:Y:S01]  /*3500*/  MOV R4, 0x3530 ;  /* 0x0000353000047802 */ /* 0x000fe20000000f00 */
[----:B------:R-:W-:-:S02]  /*3510*/  IMAD.MOV.U32 R11, RZ, RZ, -0x1 ;  /* 0xffffffffff0b7424 */ /* 0x000fc400078e00ff */
[----:B------:R-:W-:Y:S05]  /*3520*/  CALL.REL.NOINC `($__internal_59_$__cuda_sm70_shflsync_up) ;  /* 0x0000037000007944 */ /* 0x000fea0003c00000 */
        /* <DEDUP_REMOVED lines=20> */
[----:B0-----:R-:W-:Y:S01]  /*3670*/  HFMA2.MMA R13, -RZ, RZ, 0, 9.5367431640625e-07 ;  /* 0x00000010ff0d7435 */ /* 0x001fe200000001ff */
[----:B-1----:R-:W-:Y:S01]  /*3680*/  MOV R7, R11 ;  /* 0x0000000b00077202 */ /* 0x002fe20000000f00 */
[----:B------:R-:W-:Y:S01]  /*3690*/  IMAD.MOV.U32 R14, RZ, RZ, R16 ;  /* 0x000000ffff0e7224 */ /* 0x000fe200078e0010 */
[----:B------:R-:W-:Y:S01]  /*36a0*/  MOV R11, 0xffffffff ;  /* 0xffffffff000b7802 */ /* 0x000fe20000000f00 */
[----:B------:R-:W-:Y:S01]  /*36b0*/  IMAD.MOV.U32 R12, RZ, RZ, RZ ;  /* 0x000000ffff0c7224 */ /* 0x000fe200078e00ff */
[----:B------:R-:W-:-:S02]  /*36c0*/  MOV R4, 0x36e0 ;  /* 0x000036e000047802 */ /* 0x000fc40000000f00 */
[----:B------:R-:W-:Y:S05]  /*36d0*/  CALL.REL.NOINC `($__internal_59_$__cuda_sm70_shflsync_up) ;  /* 0x000001c000007944 */ /* 0x000fea0003c00000 */
        /* <DEDUP_REMOVED lines=12> */
[----:B------:R-:W-:Y:S05]  /*37a0*/  CALL.REL.NOINC `($__internal_59_$__cuda_sm70_shflsync_up) ;  /* 0x000000f000007944 */ /* 0x000fea0003c00000 */
[----:B0-----:R-:W-:Y:S01]  /*37b0*/  HFMA2.MMA R13, -RZ, RZ, 0, 5.9604644775390625e-08 ;  /* 0x00000001ff0d7435 */ /* 0x001fe200000001ff */
        /* <DEDUP_REMOVED lines=13> */
[----:B01----:R-:W-:Y:S05]  /*3890*/  BRA `(.L_x_2364) ;  /* 0xffffef0000007947 */ /* 0x003fea000383ffff */
        .weak           $__internal_59_$__cuda_sm70_shflsync_up
        .type           $__internal_59_$__cuda_sm70_shflsync_up,@function
        .size           $__internal_59_$__cuda_sm70_shflsync_up,(.L_x_3142 - $__internal_59_$__cuda_sm70_shflsync_up)
$__internal_59_$__cuda_sm70_shflsync_up:
[----:B------:R-:W-:Y:S01]  /*38a0*/  MOV R5, 0x0 ;  /* 0x0000000000057802 */ /* 0x000fe20000000f00 */
[----:B------:R-:W-:Y:S04]  /*38b0*/  WARPSYNC R11 ;  /* 0x0000000b00007348 */ /* 0x000fe80003800000 */
[----:B------:R0:W1:Y:S01]  /*38c0*/  SHFL.UP PT, R11, R14, R13, R12 ;  /* 0x0400000d0e0b7389 */ /* 0x00006200000e000c */
[----:B------:R-:W-:Y:S05]  /*38d0*/  RET.REL.NODEC R4 `(_Z30group_norm_nhwc_bwd_sum_kernelI11Bf16IOFp16WLi160EEv26Group_norm_nhwc_bwd_params) ;  /* 0xffffc72004007950 */ /* 0x000fea0003c3ffff */
.L_x_2365:
        /* <DEDUP_REMOVED lines=10> */
.L_x_3142:


//--------------------- .text._Z30group_norm_nhwc_bwd_sum_kernelI11Fp16IOFp32WLi196EEv26Group_norm_nhwc_bwd_params --------------------------
	.section	.text._Z30group_norm_nhwc_bwd_sum_kernelI11Fp16IOFp32WLi196EEv26Group_norm_nhwc_bwd_params,"ax",@progbits
	.sectioninfo	@"SHI_REGISTERS=36"
	.align	128
        .global         _Z30group_norm_nhwc_bwd_sum_kernelI11Fp16IOFp32WLi196EEv26Group_norm_nhwc_bwd_params
        .type           _Z30group_norm_nhwc_bwd_sum_kernelI11Fp16IOFp32WLi196EEv26Group_norm_nhwc_bwd_params,@function
        .size           _Z30group_norm_nhwc_bwd_sum_kernelI11Fp16IOFp32WLi196EEv26Group_norm_nhwc_bwd_params,(.L_x_3143 - _Z30group_norm_nhwc_bwd_sum_kernelI11Fp16IOFp32WLi196EEv26Group_norm_nhwc_bwd_params)
        .other          _Z30group_norm_nhwc_bwd_sum_kernelI11Fp16IOFp32WLi196EEv26Group_norm_nhwc_bwd_params,@"STO_CUDA_ENTRY STV_DEFAULT"
_Z30group_norm_nhwc_bwd_sum_kernelI11Fp16IOFp32WLi196EEv26Group_norm_nhwc_bwd_params:
.text._Z30group_norm_nhwc_bwd_sum_kernelI11Fp16IOFp32WLi196EEv26Group_norm_nhwc_bwd_params:
[----:B------:R-:W-:Y:S02]  /*0000*/  MOV R1, c[0x0][0x28] ;  /* 0x00000a0000017a02 */ /* 0x000fe40000000f00 */
        /* <DEDUP_REMOVED lines=19> */
[----:B------:R-:W-:Y:S01]  /*0140*/  IMAD R2, R7, R4, R2 ;  /* 0x0000000407027224 */ /* 0x000fe200078e0202 */
[----:B------:R-:W-:-:S04]  /*0150*/  LOP3.LUT R4, R22, c[0x0][0x204], RZ, 0x3c, !PT ;  /* 0x0000810016047a12 */ /* 0x000fc800078e3cff */
[----:B------:R-:W-:Y:S02]  /*0160*/  ISETP.GT.U32.AND P1, PT, R7, R2, PT ;  /* 0x000000020700720c */ /* 0x000fe40003f24070 */
[----:B------:R-:W-:-:S11]  /*0170*/  ISETP.GE.AND P2, PT, R4, RZ, PT ;  /* 0x000000ff0400720c */ /* 0x000fd60003f46270 */
[----:B------:R-:W-:Y:S01]  /*0180*/  @!P1 IMAD.IADD R2, R2, 0x1, -R7 ;  /* 0x0000000102029824 */ /* 0x000fe200078e0a07 */
[----:B------:R-:W-:-:S04]  /*0190*/  @!P1 IADD3 R5, R5, 0x1, RZ ;  /* 0x0000000105059810 */ /* 0x000fc80007ffe0ff */
[----:B------:R-:W-:Y:S02]  /*01a0*/  ISETP.GE.U32.AND P0, PT, R2, R7, PT ;  /* 0x000000070200720c */ /* 0x000fe40003f06070 */
[----:B------:R-:W0:Y:S11]  /*01b0*/  S2R R2, SR_CTAID.Z ;  /* 0x0000000000027919 */ /* 0x000e360000002700 */
[----:B------:R-:W-:-:S02]  /*01c0*/  @P0 IADD3 R5, R5, 0x1, RZ ;  /* 0x0000000105050810 */ /* 0x000fc40007ffe0ff */
[----:B------:R-:W-:Y:S02]  /*01d0*/  ISETP.NE.AND P0, PT, RZ, c[0x0][0x204], PT ;  /* 0x00008100ff007a0c */ /* 0x000fe40003f05270 */
[----:B------:R-:W-:-:S04]  /*01e0*/  @!P2 IADD3 R5, -R5, RZ, RZ ;  /* 0x000000ff0505a210 */ /* 0x000fc80007ffe1ff */
[----:B------:R-:W-:-:S05]  /*01f0*/  SEL R5, R8, R5, !P0 ;  /* 0x0000000508057207 */ /* 0x000fca0004000000 */
[----:B0-----:R-:W-:-:S04]  /*0200*/  IMAD R5, R2, c[0x0][0x1f0], R5 ;  /* 0x00007c0002057a24 */ /* 0x001fc800078e0205 */
[----:B------:R-:W-:-:S06]  /*0210*/  IMAD.WIDE R20, R5, R20, c[0x0][0x198] ;  /* 0x0000660005147625 */ /* 0x000fcc00078e0214 */
[----:B------:R-:W2:Y:S01]  /*0220*/  LDG.E.64 R20, [R20.64] ;  /* 0x0000000814147981 */ /* 0x000ea2000c1e1b00 */
[----:B------:R-:W0:Y:S01]  /*0230*/  I2F.U32.RP R7, c[0x0][0x204] ;  /* 0x0000810000077b06 */ /* 0x000e220000209000 */
[----:B------:R-:W-:Y:S01]  /*0240*/  SHF.R.S32.HI R23, RZ, 0x1f, R22 ;  /* 0x0000001fff177819 */ /* 0x000fe20000011416 */
[----:B------:R-:W-:Y:S01]  /*0250*/  IMAD.MOV.U32 R10, RZ, RZ, c[0x0][0x1fc] ;  /* 0x00007f00ff0a7624 */ /* 0x000fe200078e00ff */
        /* <DEDUP_REMOVED lines=27> */
[----:B------:R-:W-:Y:S02]  /*0410*/  LEA.HI.X.SX32 R5, R10, R27, 0x1, P3 ;  /* 0x0000001b0a057211 */ /* 0x000fe400018f0eff */
[----:B------:R-:W-:Y:S01]  /*0420*/  ISETP.GE.AND.EX P0, PT, R23, c[0x0][0x1dc], PT, P0 ;  /* 0x0000770017007a0c */ /* 0x000fe20003f06300 */
[----:B------:R-:W-:Y:S01]  /*0430*/  CS2R R10, SRZ ;  /* 0x00000000000a7805 */ /* 0x000fe2000001ff00 */
[----:B------:R-:W-:-:S02]  /*0440*/  IADD3 R9, -R4, RZ, RZ ;  /* 0x000000ff04097210 */ /* 0x000fc40007ffe1ff */
[----:B------:R-:W-:-:S03]  /*0450*/  ISETP.LT.AND.EX P1, PT, R5, c[0x0][0x1e4], PT, P1 ;  /* 0x0000790005007a0c */ /* 0x000fc60003f21310 */
[----:B------:R-:W-:Y:S01]  /*0460*/  IMAD R5, R9, c[0x0][0x204], R6 ;  /* 0x0000810009057a24 */ /* 0x000fe200078e0206 */
[----:B------:R-:W-:Y:S01]  /*0470*/  SEL R7, R7, c[0x0][0x1e0], P1 ;  /* 0x0000780007077a07 */ /* 0x000fe20000800000 */
[----:B------:R-:W-:Y:S02]  /*0480*/  IMAD.MOV.U32 R6, RZ, RZ, 0x3f800000 ;  /* 0x3f800000ff067424 */ /* 0x000fe400078e00ff */
[----:B------:R-:W-:Y:S02]  /*0490*/  IMAD.MOV.U32 R9, RZ, RZ, RZ ;  /* 0x000000ffff097224 */ /* 0x000fe400078e00ff */
[----:B--2---:R-:W-:-:S05]  /*04a0*/  FFMA.FTZ R21, -R20, R20, R21 ;  /* 0x0000001414157223 */ /* 0x004fca0000010115 */
[----:B------:R-:W-:-:S13]  /*04b0*/  FSETP.GTU.FTZ.AND P2, PT, R21, RZ, PT ;  /* 0x000000ff1500720b */ /* 0x000fda0003f5c000 */
[----:B------:R-:W-:-:S04]  /*04c0*/  @P2 FADD.FTZ R8, R21, c[0x0][0x1a0] ;  /* 0x0000680015082621 */ /* 0x000fc80000010000 */
        /* <DEDUP_REMOVED lines=13> */
.L_x_2367:
[----:B------:R-:W-:Y:S05]  /*05a0*/  BSYNC B0 ;  /* 0x0000000000007941 */ /* 0x000fea0003800000 */
.L_x_2366:
[----:B0-----:R-:W-:Y:S01]  /*05b0*/  IMAD.MOV.U32 R8, RZ, RZ, RZ ;  /* 0x000000ffff087224 */ /* 0x001fe200078e00ff */
[----:B------:R-:W-:Y:S01]  /*05c0*/  MOV R21, RZ ;  /* 0x000000ff00157202 */ /* 0x000fe20000000f00 */
        /* <DEDUP_REMOVED lines=21> */
[----:B------:R-:W-:Y:S01]  /*0720*/  @!P0 IMAD R8, R27, c[0x0][0x1d8], RZ ;  /* 0x000076001b088a24 */ /* 0x000fe200078e02ff */
[----:B------:R-:W-:-:S03]  /*0730*/  @!P0 MOV R18, R16 ;  /* 0x0000001000128202 */ /* 0x000fc60000000f00 */
        /* <DEDUP_REMOVED lines=12> */
[----:B0-----:R-:W-:Y:S02]  /*0800*/  PRMT R11, RZ, 0x5410, RZ ;  /* 0x00005410ff0b7816 */ /* 0x001fe400000000ff */
[----:B------:R-:W-:Y:S02]  /*0810*/  IADD3 R24, R24, 0x1, RZ ;  /* 0x0000000118187810 */ /* 0x000fe40007ffe0ff */
[----:B--2---:R-:W-:-:S04]  /*0820*/  @!P0 PRMT R9, R9, 0x5410, R10 ;  /* 0x0000541009098816 */ /* 0x004fc8000000000a */
[----:B------:R-:W-:-:S05]  /*0830*/  PRMT R9, RZ, 0x7610, R9 ;  /* 0x00007610ff097816 */ /* 0x000fca0000000009 */
[----:B------:R-:W-:Y:S01]  /*0840*/  HADD2.F32 R21, -RZ, R9.H1_H1 ;  /* 0x30000009ff157230 */ /* 0x000fe20000004100 */
[----:B------:R-:W-:Y:S02]  /*0850*/  @!P0 PRMT R9, R10, 0x7632, R9 ;  /* 0x000076320a098816 */ /* 0x000fe40000000009 */
[----:B---3--:R-:W-:Y:S02]  /*0860*/  @!P0 PRMT R11, R11, 0x5410, R8 ;  /* 0x000054100b0b8816 */ /* 0x008fe40000000008 */
[----:B------:R-:W-:Y:S01]  /*0870*/  FADD.FTZ R25, -R20, R21 ;  /* 0x0000001514197221 */ /* 0x000fe20000010100 */
[----:B------:R-:W-:Y:S01]  /*0880*/  HADD2.F32 R21, -RZ, R9.H0_H0 ;  /* 0x20000009ff157230 */ /* 0x000fe20000004100 */
[----:B------:R-:W-:Y:S02]  /*0890*/  @!P0 PRMT R11, R8, 0x7632, R11 ;  /* 0x00007632080b8816 */ /* 0x000fe4000000000b */
[----:B-1----:R-:W-:Y:S02]  /*08a0*/  FMUL.FTZ R9, R25, R6 ;  /* 0x0000000619097220 */ /* 0x002fe40000410000 */
[----:B------:R-:W-:Y:S01]  /*08b0*/  FADD.FTZ R21, -R20, R21 ;  /* 0x0000001514157221 */ /* 0x000fe20000010100 */
[--C-:B------:R-:W-:Y:S01]  /*08c0*/  HADD2.F32 R8, -RZ, R11.reuse.H1_H1 ;  /* 0x3000000bff087230 */ /* 0x100fe20000004100 */
[----:B-----5:R-:W-:Y:S01]  /*08d0*/  FFMA.FTZ R25, R9, R12, R14 ;  /* 0x0000000c09197223 */ /* 0x020fe2000001000e */
[----:B------:R-:W-:Y:S01]  /*08e0*/  HADD2.F32 R11, -RZ, R11.H0_H0 ;  /* 0x2000000bff0b7230 */ /* 0x000fe20000004100 */
[----:B------:R-:W-:-:S02]  /*08f0*/  FMUL.FTZ R26, R21, R6 ;  /* 0x00000006151a7220 */ /* 0x000fc40000410000 */
        /* <DEDUP_REMOVED lines=22> */
[----:B------:R-:W-:Y:S02]  /*0a60*/  FFMA.FTZ R26, R26, R10, RZ ;  /* 0x0000000a1a1a7223 */ /* 0x000fe400000100ff */
[----:B------:R-:W-:-:S02]  /*0a70*/  FADD.FTZ R21, R21, R22 ;  /* 0x0000001615157221 */ /* 0x000fc40000010000 */
[----:B------:R-:W-:Y:S02]  /*0a80*/  FFMA.FTZ R9, R9, R25, RZ ;  /* 0x0000001909097223 */ /* 0x000fe400000100ff */
[----:B------:R-:W-:Y:S02]  /*0a90*/  FADD.FTZ R11, RZ, R25 ;  /* 0x00000019ff0b7221 */ /* 0x000fe40000010000 */
[----:B------:R-:W-:Y:S02]  /*0aa0*/  FADD.FTZ R10, RZ, R10 ;  /* 0x0000000aff0a7221 */ /* 0x000fe40000010000 */
.L_x_2370:
[----:B------:R-:W-:Y:S05]  /*0ab0*/  @!P2 BRA `(.L_x_2368) ;  /* 0x000016300000a947 */ /* 0x000fea0003800000 */
[----:B------:R-:W-:-:S04]  /*0ac0*/  IADD3 R27, R24, 0x1, RZ ;  /* 0x00000001181b7810 */ /* 0x000fc80007ffe0ff */
[----:B------:R-:W-:Y:S02]  /*0ad0*/  SHF.R.S32.HI R28, RZ, 0x1f, R27 ;  /* 0x0000001fff1c7819 */ /* 0x000fe4000001141b */
.L_x_2371:
[----:B------:R-:W-:Y:S02]  /*0ae0*/  @!P0 IADD3 R25, P1, R27, -0x1, RZ ;  /* 0xffffffff1b198810 */ /* 0x000fe40007f3e0ff */
[----:B------:R-:W-:Y:S02]  /*0af0*/  @!P0 MOV R23, R19 ;  /* 0x0000001300178202 */ /* 0x000fe40000000f00 */
[----:B------:R-:W-:-:S05]  /*0b00*/  @!P0 IADD3.X R22, R28, -0x1, RZ, P1, !PT ;  /* 0xffffffff1c168810 */ /* 0x000fca0000ffe4ff */
[----:B------:R-:W-:-:S04]  /*0b10*/  @!P0 IMAD R22, R22, c[0x0][0x1d8], RZ ;  /* 0x0000760016168a24 */ /* 0x000fc800078e02ff */
        /* <DEDUP_REMOVED lines=12> */
[----:B0-----:R-:W-:Y:S02]  /*0be0*/  PRMT R23, R23, 0x5410, RZ ;  /* 0x0000541017177816 */ /* 0x001fe400000000ff */
[----:B---3--:R-:W-:-:S04]  /*0bf0*/  PRMT R25, RZ, 0x7610, R25 ;  /* 0x00007610ff197816 */ /* 0x008fc80000000019 */
[----:B--2---:R-:W-:Y:S02]  /*0c00*/  @!P0 PRMT R25, R22, 0x7632, R25 ;  /* 0x0000763216198816 */ /* 0x004fe40000000019 */
[----:B------:R-:W-:Y:S02]  /*0c10*/  @!P0 PRMT R23, R23, 0x5410, R22 ;  /* 0x0000541017178816 */ /* 0x000fe40000000016 */
[----:B------:R-:W-:Y:S02]  /*0c20*/  PRMT R25, R25, 0x5410, RZ ;  /* 0x0000541019197816 */ /* 0x000fe400000000ff */
[----:B------:R-:W-:Y:S02]  /*0c30*/  PRMT R23, RZ, 0x7610, R23 ;  /* 0x00007610ff177816 */ /* 0x000fe40000000017 */
[----:B----4-:R-:W-:Y:S02]  /*0c40*/  @!P0 PRMT R25, R25, 0x7610, R24 ;  /* 0x0000761019198816 */ /* 0x010fe40000000018 */
[----:B------:R-:W-:-:S03]  /*0c50*/  @!P0 PRMT R23, R24, 0x7610, R23 ;  /* 0x0000761018178816 */ /* 0x000fc60000000017 */
[--C-:B------:R-:W-:Y:S02]  /*0c60*/  HADD2.F32 R29, -RZ, R25.reuse.H0_H0 ;  /* 0x20000019ff1d7230 */ /* 0x100fe40000004100 */
[----:B------:R-:W-:-:S03]  /*0c70*/  HADD2.F32 R25, -RZ, R25.H1_H1 ;  /* 0x30000019ff197230 */ /* 0x000fc60000004100 */
[----:B------:R-:W-:-:S04]  /*0c80*/  FADD.FTZ R29, -R20, R29 ;  /* 0x0000001d141d7221 */ /* 0x000fc80000010100 */
[----:B-1----:R-:W-:-:S04]  /*0c90*/  FMUL.FTZ R24, R29, R6 ;  /* 0x000000061d187220 */ /* 0x002fc80000410000 */
[----:B-----5:R-:W-:-:S04]  /*0ca0*/  FFMA.FTZ R22, R24, R13, R15 ;  /* 0x0000000d18167223 */ /* 0x020fc8000001000f */
[----:B------:R-:W-:-:S06]  /*0cb0*/  FMUL.FTZ R30, R22, -1.4426950216293334961 ;  /* 0xbfb8aa3b161e7820 */ /* 0x000fcc0000410000 */
[----:B------:R-:W0:Y:S02]  /*0cc0*/  MUFU.EX2 R30, R30 ;  /* 0x0000001e001e7308 */ /* 0x000e240000000800 */
[----:B0-----:R-:W-:-:S06]  /*0cd0*/  FADD.FTZ R31, R30, 1 ;  /* 0x3f8000001e1f7421 */ /* 0x001fcc0000010000 */
[----:B------:R-:W0:Y:S02]  /*0ce0*/  MUFU.RCP R32, R31 ;  /* 0x0000001f00207308 */ /* 0x000e240000001000 */
[----:B0-----:R-:W-:Y:S02]  /*0cf0*/  FADD.FTZ R29, -R32, 1 ;  /* 0x3f800000201d7421 */ /* 0x001fe40000010100 */
[----:B------:R-:W-:Y:S02]  /*0d00*/  FMUL.FTZ R25, R25, R32 ;  /* 0x0000002019197220 */ /* 0x000fe40000410000 */
[----:B------:R-:W-:Y:S01]  /*0d10*/  FFMA.FTZ R22, R22, R29, 1 ;  /* 0x3f80000016167423 */ /* 0x000fe2000001001d */
[--C-:B------:R-:W-:Y:S02]  /*0d20*/  HADD2.F32 R29, -RZ, R23.reuse.H1_H1 ;  /* 0x30000017ff1d7230 */ /* 0x100fe40000004100 */
[----:B------:R-:W-:Y:S01]  /*0d30*/  HADD2.F32 R23, -RZ, R23.H0_H0 ;  /* 0x20000017ff177230 */ /* 0x000fe20000004100 */
[----:B------:R-:W-:-:S02]  /*0d40*/  FMUL.FTZ R25, R25, R22 ;  /* 0x0000001619197220 */ /* 0x000fc40000410000 */
[----:B------:R-:W-:Y:S02]  /*0d50*/  FADD.FTZ R29, -R20, R29 ;  /* 0x0000001d141d7221 */ /* 0x000fe40000010100 */
[----:B------:R-:W-:Y:S02]  /*0d60*/  FFMA.FTZ R26, R24, R25, R26 ;  /* 0x00000019181a7223 */ /* 0x000fe4000001001a */
[----:B------:R-:W-:-:S04]  /*0d70*/  FMUL.FTZ R29, R29, R6 ;  /* 0x000000061d1d7220 */ /* 0x000fc80000410000 */
        /* <DEDUP_REMOVED lines=15> */
[C---:B------:R-:W-:Y:S02]  /*0e70*/  FADD.FTZ R21, R25.reuse, R10 ;  /* 0x0000000a19157221 */ /* 0x040fe40000010000 */
[----:B------:R-:W-:Y:S02]  /*0e80*/  FMUL.FTZ R25, R25, R13 ;  /* 0x0000000d19197220 */ /* 0x000fe40000410000 */
[----:B------:R-:W-:Y:S02]  /*0e90*/  @!P0 IMAD R10, R28, c[0x0][0x1d8], RZ ;  /* 0x000076001c0a8a24 */ /* 0x000fe400078e02ff */
[----:B------:R-:W-:-:S02]  /*0ea0*/  FFMA.FTZ R24, R24, R25, R8 ;  /* 0x0000001918187223 */ /* 0x000fc40000010008 */
[----:B------:R-:W-:Y:S02]  /*0eb0*/  @!P0 IMAD.MOV.U32 R8, RZ, RZ, R16 ;  /* 0x000000ffff088224 */ /* 0x000fe400078e0010 */
[C---:B------:R-:W-:Y:S02]  /*0ec0*/  @!P0 IMAD R11, R27.reuse, c[0x0][0x1dc], R10 ;  /* 0x000077001b0b8a24 */ /* 0x040fe400078e020a */
[----:B------:R-:W-:-:S04]  /*0ed0*/  @!P0 IMAD.WIDE.U32 R8, R27, c[0x0][0x1d8], R8 ;  /* 0x000076001b088a25 */ /* 0x000fc800078e0008 */
[----:B------:R-:W-:Y:S01]  /*0ee0*/  @!P0 IMAD.IADD R11, R9, 0x1, R11 ;  /* 0x00000001090b8824 */ /* 0x000fe200078e020b */
[----:B------:R-:W-:Y:S01]  /*0ef0*/  @!P0 SHF.L.U32 R10, R8, 0x1, RZ ;  /* 0x00000001080a8819 */ /* 0x000fe200000006ff */
[----:B------:R-:W-:-:S03]  /*0f00*/  FADD.FTZ R25, R25, R32 ;  /* 0x0000002019197221 */ /* 0x000fc60000010000 */
[----:B------:R-:W-:Y:S02]  /*0f10*/  @!P0 SHF.L.U64.HI R11, R8, 0x1, R11 ;  /* 0x00000001080b8819 */ /* 0x000fe4000001020b */
[----:B------:R-:W-:-:S04]  /*0f20*/  @!P0 IADD3 R8, P1, R10, c[0x0][0x180], RZ ;  /* 0x000060000a088a10 */ /* 0x000fc80007f3e0ff */
[----:B------:R-:W-:Y:S02]  /*0f30*/  @!P0 IADD3.X R9, R11, c[0x0][0x184], RZ, P1, !PT ;  /* 0x000061000b098a10 */ /* 0x000fe40000ffe4ff */
[----:B------:R-:W-:-:S03]  /*0f40*/  @!P0 IADD3 R10, P1, R10, c[0x0][0x178], RZ ;  /* 0x00005e000a0a8a10 */ /* 0x000fc60007f3e0ff */
[----:B------:R0:W2:Y:S01]  /*0f50*/  @!P0 LDG.E R8, [R8.64] ;  /* 0x0000000808088981 */ /* 0x0000a2000c1e1900 */
[----:B------:R-:W-:-:S05]  /*0f60*/  @!P0 IADD3.X R11, R11, c[0x0][0x17c], RZ, P1, !PT ;  /* 0x00005f000b0b8a10 */ /* 0x000fca0000ffe4ff */
[----:B------:R1:W3:Y:S01]  /*0f70*/  @!P0 LDG.E R10, [R10.64] ;  /* 0x000000080a0a8981 */ /* 0x0002e2000c1e1900 */
[----:B0-----:R-:W-:Y:S02]  /*0f80*/  PRMT R9, R9, 0x5410, RZ ;  /* 0x0000541009097816 */ /* 0x001fe400000000ff */
[----:B-1----:R-:W-:-:S04]  /*0f90*/  PRMT R11, RZ, 0x7610, R11 ;  /* 0x00007610ff0b7816 */ /* 0x002fc8000000000b */
[----:B--2---:R-:W-:Y:S02]  /*0fa0*/  @!P0 PRMT R11, R8, 0x7632, R11 ;  /* 0x00007632080b8816 */ /* 0x004fe4000000000b */
[----:B------:R-:W-:Y:S02]  /*0fb0*/  @!P0 PRMT R9, R9, 0x5410, R8 ;  /* 0x0000541009098816 */ /* 0x000fe40000000008 */
[----:B------:R-:W-:Y:S02]  /*0fc0*/  PRMT R11, R11, 0x5410, RZ ;  /* 0x000054100b0b7816 */ /* 0x000fe400000000ff */
[----:B------:R-:W-:Y:S02]  /*0fd0*/  PRMT R9, RZ, 0x7610, R9 ;  /* 0x00007610ff097816 */ /* 0x000fe40000000009 */
[----:B---3--:R-:W-:Y:S02]  /*0fe0*/  @!P0 PRMT R11, R11, 0x7610, R10 ;  /* 0x000076100b0b8816 */ /* 0x008fe4000000000a */
[----:B------:R-:W-:-:S03]  /*0ff0*/  @!P0 PRMT R9, R10, 0x7610, R9 ;  /* 0x000076100a098816 */ /* 0x000fc60000000009 */
[--C-:B------:R-:W-:Y:S02]  /*1000*/  HADD2.F32 R29, -RZ, R11.reuse.H0_H0 ;  /* 0x2000000bff1d7230 */ /* 0x100fe40000004100 */
[----:B------:R-:W-:-:S03]  /*1010*/  HADD2.F32 R11, -RZ, R11.H1_H1 ;  /* 0x3000000bff0b7230 */ /* 0x000fc60000004100 */
[----:B------:R-:W-:-:S04]  /*1020*/  FADD.FTZ R29, -R20, R29 ;  /* 0x0000001d141d7221 */ /* 0x000fc80000010100 */
        /* <DEDUP_REMOVED lines=9> */
[----:B------:R-:W-:Y:S01]  /*10c0*/  FMUL.FTZ R29, R11, R10 ;  /* 0x0000000a0b1d7220 */ /* 0x000fe20000410000 */
[--C-:B------:R-:W-:Y:S02]  /*10d0*/  HADD2.F32 R11, -RZ, R9.reuse.H1_H1 ;  /* 0x30000009ff0b7230 */ /* 0x100fe40000004100 */
[----:B------:R-:W-:Y:S01]  /*10e0*/  HADD2.F32 R9, -RZ, R9.H0_H0 ;  /* 0x20000009ff097230 */ /* 0x000fe20000004100 */
[----:B------:R-:W-:Y:S02]  /*10f0*/  FFMA.FTZ R26, R8, R29, R26 ;  /* 0x0000001d081a7223 */ /* 0x000fe4000001001a */
        /* <DEDUP_REMOVED lines=15> */
[----:B------:R-:W-:Y:S01]  /*11f0*/  FADD.FTZ R22, R25, R10 ;  /* 0x0000000a19167221 */ /* 0x000fe20000010000 */
[C---:B------:R-:W-:Y:S02]  /*1200*/  IADD3 R10, R27.reuse, 0x1, RZ ;  /* 0x000000011b0a7810 */ /* 0x040fe40007ffe0ff */
[----:B------:R-:W-:Y:S02]  /*1210*/  IADD3 R27, P2, R27, 0x2, RZ ;  /* 0x000000021b1b7810 */ /* 0x000fe40007f5e0ff */
[----:B------:R-:W-:Y:S01]  /*1220*/  ISETP.GE.AND P1, PT, R10, R7, PT ;  /* 0x000000070a00720c */ /* 0x000fe20003f26270 */
[----:B------:R-:W-:Y:S02]  /*1230*/  FADD.FTZ R10, R21, R29 ;  /* 0x0000001d150a7221 */ /* 0x000fe40000010000 */
[----:B------:R-:W-:-:S02]  /*1240*/  FMUL.FTZ R21, R29, R13 ;  /* 0x0000000d1d157220 */ /* 0x000fc40000410000 */
[----:B------:R-:W-:Y:S02]  /*1250*/  IMAD.X R28, RZ, RZ, R28, P2 ;  /* 0x000000ffff1c7224 */ /* 0x000fe400010e061c */
[----:B------:R-:W-:Y:S02]  /*1260*/  FFMA.FTZ R8, R8, R21, R24 ;  /* 0x0000001508087223 */ /* 0x000fe40000010018 */
[----:B------:R-:W-:-:S04]  /*1270*/  FADD.FTZ R21, R21, R22 ;  /* 0x0000001615157221 */ /* 0x000fc80000010000 */
[----:B------:R-:W-:Y:S05]  /*1280*/  @!P1 BRA `(.L_x_2371) ;  /* 0xfffff85000009947 */ /* 0x000fea000383ffff */
[----:B------:R-:W-:Y:S05]  /*1290*/  BRA `(.L_x_2368) ;  /* 0x00000e5000007947 */ /* 0x000fea0003800000 */
.L_x_2369:
[----:B------:R-:W-:Y:S01]  /*12a0*/  LOP3.LUT P1, R30, R8, 0x3, RZ, 0xc0, !PT ;  /* 0x00000003081e7812 */ /* 0x000fe2000782c0ff */
[----:B------:R-:W-:Y:S01]  /*12b0*/  HFMA2.MMA R26, -RZ, RZ, 0, 0 ;  /* 0x00000000ff1a7435 */ /* 0x000fe200000001ff */
[----:B------:R-:W-:Y:S01]  /*12c0*/  IADD3 R28, -R28, R11, RZ ;  /* 0x0000000b1c1c7210 */ /* 0x000fe20007ffe1ff */
[----:B------:R-:W-:Y:S01]  /*12d0*/  IMAD.MOV.U32 R21, RZ, RZ, RZ ;  /* 0x000000ffff157224 */ /* 0x000fe200078e00ff */
[----:B------:R-:W-:Y:S01]  /*12e0*/  CS2R R8, SRZ ;  /* 0x0000000000087805 */ /* 0x000fe2000001ff00 */
[----:B------:R-:W-:-:S08]  /*12f0*/  CS2R R10, SRZ ;  /* 0x00000000000a7805 */ /* 0x000fd0000001ff00 */
[----:B------:R-:W-:Y:S05]  /*1300*/  @!P1 BRA `(.L_x_2372) ;  /* 0x000002f000009947 */ /* 0x000fea0003800000 */
[----:B------:R-:W-:Y:S02]  /*1310*/  IMAD.MOV.U32 R21, RZ, RZ, RZ ;  /* 0x000000ffff157224 */ /* 0x000fe400078e00ff */
.L_x_2373:
[----:B-----5:R-:W-:Y:S02]  /*1320*/  @!P0 IMAD R14, R27, c[0x0][0x1d8], RZ ;  /* 0x000076001b0e8a24 */ /* 0x020fe400078e02ff */
[----:B------:R-:W-:Y:S02]  /*1330*/  @!P0 IMAD.MOV.U32 R15, RZ, RZ, R19 ;  /* 0x000000ffff0f8224 */ /* 0x000fe400078e0013 */
[----:B------:R-:W-:Y:S01]  /*1340*/  @!P0 IMAD R25, R29, c[0x0][0x1dc], R14 ;  /* 0x000077001d198a24 */ /* 0x000fe200078e020e */
[----:B------:R-:W-:-:S05]  /*1350*/  @!P0 MOV R14, R16 ;  /* 0x00000010000e8202 */ /* 0x000fca0000000f00 */
        /* <DEDUP_REMOVED lines=10> */
[----:B------:R-:W-:Y:S02]  /*1400*/  IADD3 R30, R30, -0x1, RZ ;  /* 0xffffffff1e1e7810 */ /* 0x000fe40007ffe0ff */
[----:B------:R-:W-:Y:S02]  /*1410*/  IADD3 R29, P2, R29, 0x1, RZ ;  /* 0x000000011d1d7810 */ /* 0x000fe40007f5e0ff */
[----:B0-----:R-:W-:Y:S02]  /*1420*/  PRMT R15, R15, 0x5410, RZ ;  /* 0x000054100f0f7816 */ /* 0x001fe400000000ff */
[----:B------:R-:W-:Y:S02]  /*1430*/  ISETP.NE.AND P1, PT, R30, RZ, PT ;  /* 0x000000ff1e00720c */ /* 0x000fe40003f25270 */
[----:B------:R-:W-:Y:S02]  /*1440*/  IADD3.X R27, RZ, R27, RZ, P2, !PT ;  /* 0x0000001bff1b7210 */ /* 0x000fe400017fe4ff */
        /* <DEDUP_REMOVED lines=8> */
[----:B------:R-:W-:Y:S02]  /*14d0*/  HADD2.F32 R14, -RZ, R25.H1_H1 ;  /* 0x30000019ff0e7230 */ /* 0x000fe40000004100 */
[--C-:B------:R-:W-:Y:S01]  /*14e0*/  HADD2.F32 R25, -RZ, R15.reuse.H1_H1 ;  /* 0x3000000fff197230 */ /* 0x100fe20000004100 */
[----:B------:R-:W-:Y:S01]  /*14f0*/  FADD.FTZ R31, -R20, R31 ;  /* 0x0000001f141f7221 */ /* 0x000fe20000010100 */
[----:B------:R-:W-:Y:S01]  /*1500*/  HADD2.F32 R15, -RZ, R15.H0_H0 ;  /* 0x2000000fff0f7230 */ /* 0x000fe20000004100 */
[----:B------:R-:W-:Y:S02]  /*1510*/  FADD.FTZ R11, R14, R11 ;  /* 0x0000000b0e0b7221 */ /* 0x000fe40000010000 */
[----:B-1----:R-:W-:Y:S02]  /*1520*/  FMUL.FTZ R31, R31, R6 ;  /* 0x000000061f1f7220 */ /* 0x002fe40000410000 */
[----:B------:R-:W-:-:S02]  /*1530*/  FADD.FTZ R25, -R20, R25 ;  /* 0x0000001914197221 */ /* 0x000fc40000010100 */
[C---:B------:R-:W-:Y:S02]  /*1540*/  FFMA.FTZ R9, R14.reuse, R31, R9 ;  /* 0x0000001f0e097223 */ /* 0x040fe40000010009 */
[----:B------:R-:W-:Y:S02]  /*1550*/  FMUL.FTZ R14, R14, R12 ;  /* 0x0000000c0e0e7220 */ /* 0x000fe40000410000 */
[----:B------:R-:W-:Y:S02]  /*1560*/  FMUL.FTZ R25, R25, R6 ;  /* 0x0000000619197220 */ /* 0x000fe40000410000 */
[----:B------:R-:W-:Y:S02]  /*1570*/  FFMA.FTZ R8, R31, R14, R8 ;  /* 0x0000000e1f087223 */ /* 0x000fe40000010008 */
[----:B------:R-:W-:Y:S02]  /*1580*/  FMUL.FTZ R24, R15, R13 ;  /* 0x0000000d0f187220 */ /* 0x000fe40000410000 */
[----:B------:R-:W-:-:S02]  /*1590*/  FADD.FTZ R21, R14, R21 ;  /* 0x000000150e157221 */ /* 0x000fc40000010000 */
[C---:B------:R-:W-:Y:S02]  /*15a0*/  FADD.FTZ R10, R15.reuse, R10 ;  /* 0x0000000a0f0a7221 */ /* 0x040fe40000010000 */
[----:B------:R-:W-:Y:S02]  /*15b0*/  FFMA.FTZ R26, R15, R25, R26 ;  /* 0x000000190f1a7223 */ /* 0x000fe4000001001a */
[----:B------:R-:W-:Y:S02]  /*15c0*/  FFMA.FTZ R8, R25, R24, R8 ;  /* 0x0000001819087223 */ /* 0x000fe40000010008 */
[----:B------:R-:W-:Y:S01]  /*15d0*/  FADD.FTZ R21, R24, R21 ;  /* 0x0000001518157221 */ /* 0x000fe20000010000 */
[----:B------:R-:W-:Y:S05]  /*15e0*/  @P1 BRA `(.L_x_2373) ;  /* 0xfffffd3000001947 */ /* 0x000fea000383ffff */
[----:B------:R-:W-:Y:S02]  /*15f0*/  IMAD.MOV.U32 R24, RZ, RZ, R29 ;  /* 0x000000ffff187224 */ /* 0x000fe400078e001d */
.L_x_2372:
[----:B------:R-:W-:-:S13]  /*1600*/  ISETP.GE.U32.AND P0, PT, R28, 0x3, PT ;  /* 0x000000031c00780c */ /* 0x000fda0003f06070 */
[----:B------:R-:W-:Y:S05]  /*1610*/  @!P0 BRA `(.L_x_2368) ;  /* 0x00000ad000008947 */ /* 0x000fea0003800000 */
[----:B------:R-:W-:Y:S02]  /*1620*/  ISETP.GE.U32.AND P0, PT, R22, c[0x0][0x1d8], PT ;  /* 0x0000760016007a0c */ /* 0x000fe40003f06070 */
[----:B------:R-:W-:Y:S02]  /*1630*/  SHF.R.S32.HI R25, RZ, 0x1f, R24 ;  /* 0x0000001fff197819 */ /* 0x000fe40000011418 */
[----:B------:R-:W-:-:S13]  /*1640*/  ISETP.GE.AND.EX P0, PT, R23, c[0x0][0x1dc], PT, P0 ;  /* 0x0000770017007a0c */ /* 0x000fda0003f06300 */
.L_x_2374:
[----:B-----5:R-:W-:Y:S01]  /*1650*/  @!P0 MOV R14, R16 ;  /* 0x00000010000e8202 */ /* 0x020fe20000000f00 */
[----:B------:R-:W-:Y:S02]  /*1660*/  @!P0 IMAD R23, R25, c[0x0][0x1d8], RZ ;  /* 0x0000760019178a24 */ /* 0x000fe400078e02ff */
[----:B------:R-:W-:Y:S02]  /*1670*/  @!P0 IMAD.MOV.U32 R15, RZ, RZ, R19 ;  /* 0x000000ffff0f8224 */ /* 0x000fe400078e0013 */
[C---:B------:R-:W-:Y:S02]  /*1680*/  @!P0 IMAD R23, R24.reuse, c[0x0][0x1dc], R23 ;  /* 0x0000770018178a24 */ /* 0x040fe400078e0217 */
[----:B------:R-:W-:-:S05]  /*1690*/  @!P0 IMAD.WIDE.U32 R14, R24, c[0x0][0x1d8], R14 ;  /* 0x00007600180e8a25 */ /* 0x000fca00078e000e */
[----:B------:R-:W-:Y:S01]  /*16a0*/  @!P0 IADD3 R27, R15, R23, RZ ;  /* 0x000000170f1b8210 */ /* 0x000fe20007ffe0ff */
        /* <DEDUP_REMOVED lines=8> */
[----:B0-----:R-:W-:Y:S02]  /*1730*/  PRMT R23, RZ, 0x7610, R23 ;  /* 0x00007610ff177816 */ /* 0x001fe40000000017 */
[----:B---3--:R-:W-:-:S04]  /*1740*/  PRMT R15, RZ, 0x7610, R15 ;  /* 0x00007610ff0f7816 */ /* 0x008fc8000000000f */
[C---:B--2---:R-:W-:Y:S02]  /*1750*/  @!P0 PRMT R15, R22.reuse, 0x7610, R15 ;  /* 0x00007610160f8816 */ /* 0x044fe4000000000f */
[----:B------:R-:W-:Y:S02]  /*1760*/  @!P0 PRMT R23, R22, 0x7632, R23 ;  /* 0x0000763216178816 */ /* 0x000fe40000000017 */
[----:B------:R-:W-:Y:S02]  /*1770*/  PRMT R15, R15, 0x5410, RZ ;  /* 0x000054100f0f7816 */ /* 0x000fe400000000ff */
[----:B------:R-:W-:Y:S01]  /*1780*/  PRMT R22, RZ, 0x7610, R22 ;  /* 0x00007610ff167816 */ /* 0x000fe20000000016 */
[----:B------:R-:W-:Y:S02]  /*1790*/  HADD2.F32 R23, -RZ, R23.H0_H0 ;  /* 0x20000017ff177230 */ /* 0x000fe40000004100 */
[----:B------:R-:W-:Y:S01]  /*17a0*/  HADD2.F32 R27, -RZ, R15.H0_H0 ;  /* 0x2000000fff1b7230 */ /* 0x000fe20000004100 */
[----:B----4-:R-:W-:-:S02]  /*17b0*/  @!P0 PRMT R15, R15, 0x5410, R14 ;  /* 0x000054100f0f8816 */ /* 0x010fc4000000000e */
[----:B------:R-:W-:Y:S01]  /*17c0*/  @!P0 PRMT R22, R14, 0x7632, R22 ;  /* 0x000076320e168816 */ /* 0x000fe20000000016 */
[C---:B------:R-:W-:Y:S02]  /*17d0*/  FADD.FTZ R23, -R20.reuse, R23 ;  /* 0x0000001714177221 */ /* 0x040fe40000010100 */
[----:B------:R-:W-:Y:S01]  /*17e0*/  FADD.FTZ R27, -R20, R27 ;  /* 0x0000001b141b7221 */ /* 0x000fe20000010100 */
[----:B------:R-:W-:Y:S01]  /*17f0*/  HADD2.F32 R28, -RZ, R15.H1_H1 ;  /* 0x3000000fff1c7230 */ /* 0x000fe20000004100 */
[-C--:B-1----:R-:W-:Y:S02]  /*1800*/  FMUL.FTZ R23, R23, R6.reuse ;  /* 0x0000000617177220 */ /* 0x082fe40000410000 */
[----:B------:R-:W-:Y:S02]  /*1810*/  FMUL.FTZ R27, R27, R6 ;  /* 0x000000061b1b7220 */ /* 0x000fe40000410000 */
[----:B------:R-:W-:Y:S01]  /*1820*/  FADD.FTZ R14, R28, R11 ;  /* 0x0000000b1c0e7221 */ /* 0x000fe20000010000 */
[----:B------:R-:W-:Y:S01]  /*1830*/  @!P0 IADD3 R11, P1, R24, 0x1, RZ ;  /* 0x00000001180b8810 */ /* 0x000fe20007f3e0ff */
[C---:B------:R-:W-:Y:S01]  /*1840*/  FFMA.FTZ R15, R28.reuse, R27, R9 ;  /* 0x0000001b1c0f7223 */ /* 0x040fe20000010009 */
[----:B------:R-:W-:Y:S01]  /*1850*/  HADD2.F32 R9, -RZ, R22.H0_H0 ;  /* 0x20000016ff097230 */ /* 0x000fe20000004100 */
[----:B------:R-:W-:-:S04]  /*1860*/  FMUL.FTZ R28, R28, R12 ;  /* 0x0000000c1c1c7220 */ /* 0x000fc80000410000 */
[----:B------:R-:W-:Y:S01]  /*1870*/  FFMA.FTZ R8, R27, R28, R8 ;  /* 0x0000001c1b087223 */ /* 0x000fe20000010008 */
[----:B------:R-:W-:Y:S01]  /*1880*/  @!P0 IADD3.X R27, RZ, R25, RZ, P1, !PT ;  /* 0x00000019ff1b8210 */ /* 0x000fe20000ffe4ff */
[----:B------:R-:W-:Y:S02]  /*1890*/  FADD.FTZ R21, R28, R21 ;  /* 0x000000151c157221 */ /* 0x000fe40000010000 */
[C---:B------:R-:W-:Y:S02]  /*18a0*/  FMUL.FTZ R28, R9.reuse, R13 ;  /* 0x0000000d091c7220 */ /* 0x040fe40000410000 */
[C---:B------:R-:W-:Y:S02]  /*18b0*/  FADD.FTZ R22, R9.reuse, R10 ;  /* 0x0000000a09167221 */ /* 0x040fe40000010000 */
[----:B------:R-:W-:Y:S01]  /*18c0*/  FFMA.FTZ R26, R9, R23, R26 ;  /* 0x00000017091a7223 */ /* 0x000fe2000001001a */
[----:B------:R-:W-:Y:S01]  /*18d0*/  @!P0 MOV R9, R19 ;  /* 0x0000001300098202 */ /* 0x000fe20000000f00 */
[----:B------:R-:W-:-:S02]  /*18e0*/  FFMA.FTZ R23, R23, R28, R8 ;  /* 0x0000001c17177223 */ /* 0x000fc40000010008 */
        /* <DEDUP_REMOVED lines=13> */
[----:B------:R-:W-:Y:S01]  /*19c0*/  FADD.FTZ R28, R28, R21 ;  /* 0x000000151c1c7221 */ /* 0x000fe20000010000 */
[----:B0-----:R-:W-:Y:S02]  /*19d0*/  PRMT R9, R9, 0x5410, RZ ;  /* 0x0000541009097816 */ /* 0x001fe400000000ff */
[----:B-1----:R-:W-:Y:S02]  /*19e0*/  PRMT R11, RZ, 0x7610, R11 ;  /* 0x00007610ff0b7816 */ /* 0x002fe4000000000b */
[----:B--2---:R-:W-:-:S04]  /*19f0*/  @!P0 PRMT R9, R9, 0x5410, R8 ;  /* 0x0000541009098816 */ /* 0x004fc80000000008 */
[----:B------:R-:W-:Y:S02]  /*1a00*/  PRMT R9, RZ, 0x7610, R9 ;  /* 0x00007610ff097816 */ /* 0x000fe40000000009 */
[----:B---3--:R-:W-:-:S03]  /*1a10*/  @!P0 PRMT R11, R27, 0x7610, R11 ;  /* 0x000076101b0b8816 */ /* 0x008fc6000000000b */
[----:B------:R-:W-:Y:S01]  /*1a20*/  HADD2.F32 R21, -RZ, R9.H1_H1 ;  /* 0x30000009ff157230 */ /* 0x000fe20000004100 */
[----:B------:R-:W-:Y:S01]  /*1a30*/  @!P0 PRMT R9, R8, 0x7632, R9 ;  /* 0x0000763208098816 */ /* 0x000fe20000000009 */
[----:B------:R-:W-:Y:S01]  /*1a40*/  HADD2.F32 R11, -RZ, R11.H0_H0 ;  /* 0x2000000bff0b7230 */ /* 0x000fe20000004100 */
[----:B------:R-:W-:Y:S02]  /*1a50*/  PRMT R8, RZ, 0x7610, R8 ;  /* 0x00007610ff087816 */ /* 0x000fe40000000008 */
[----:B------:R-:W-:Y:S01]  /*1a60*/  FADD.FTZ R21, -R20, R21 ;  /* 0x0000001514157221 */ /* 0x000fe20000010100 */
[----:B------:R-:W-:Y:S01]  /*1a70*/  HADD2.F32 R9, -RZ, R9.H0_H0 ;  /* 0x20000009ff097230 */ /* 0x000fe20000004100 */
[----:B------:R-:W-:Y:S01]  /*1a80*/  FADD.FTZ R14, R14, R11 ;  /* 0x0000000b0e0e7221 */ /* 0x000fe20000010000 */
[----:B------:R-:W-:Y:S01]  /*1a90*/  @!P0 PRMT R8, R27, 0x7632, R8 ;  /* 0x000076321b088816 */ /* 0x000fe20000000008 */
[----:B------:R-:W-:Y:S01]  /*1aa0*/  FMUL.FTZ R10, R21, R6 ;  /* 0x00000006150a7220 */ /* 0x000fe20000410000 */
[----:B------:R-:W-:-:S03]  /*1ab0*/  @!P0 IADD3 R27, P1, R24, 0x2, RZ ;  /* 0x00000002181b8810 */ /* 0x000fc60007f3e0ff */
[C---:B------:R-:W-:Y:S02]  /*1ac0*/  FFMA.FTZ R15, R11.reuse, R10, R15 ;  /* 0x0000000a0b0f7223 */ /* 0x040fe4000001000f */
[----:B------:R-:W-:-:S04]  /*1ad0*/  FMUL.FTZ R11, R11, R12 ;  /* 0x0000000c0b0b7220 */ /* 0x000fc80000410000 */
[----:B------:R-:W-:Y:S02]  /*1ae0*/  FFMA.FTZ R23, R10, R11, R23 ;  /* 0x0000000b0a177223 */ /* 0x000fe40000010017 */
[----:B------:R-:W-:Y:S02]  /*1af0*/  FADD.FTZ R21, R28, R11 ;  /* 0x0000000b1c157221 */ /* 0x000fe40000010000 */
[----:B------:R-:W-:Y:S01]  /*1b00*/  FADD.FTZ R11, -R20, R9 ;  /* 0x00000009140b7221 */ /* 0x000fe20000010100 */
[----:B------:R-:W-:Y:S01]  /*1b10*/  HADD2.F32 R9, -RZ, R8.H0_H0 ;  /* 0x20000008ff097230 */ /* 0x000fe20000004100 */
[----:B------:R-:W-:Y:S02]  /*1b20*/  @!P0 IMAD.X R8, RZ, RZ, R25, P1 ;  /* 0x000000ffff088224 */ /* 0x000fe400008e0619 */
[----:B------:R-:W-:Y:S02]  /*1b30*/  FMUL.FTZ R11, R11, R6 ;  /* 0x000000060b0b7220 */ /* 0x000fe40000410000 */
[----:B------:R-:W-:-:S02]  /*1b40*/  FMUL.FTZ R28, R9, R13 ;  /* 0x0000000d091c7220 */ /* 0x000fc40000410000 */
[----:B------:R-:W-:Y:S02]  /*1b50*/  @!P0 IMAD R8, R8, c[0x0][0x1d8], RZ ;  /* 0x0000760008088a24 */ /* 0x000fe400078e02ff */
[----:B------:R-:W-:Y:S02]  /*1b60*/  FFMA.FTZ R26, R9, R11, R26 ;  /* 0x0000000b091a7223 */ /* 0x000fe4000001001a */
[----:B------:R-:W-:Y:S02]  /*1b70*/  FFMA.FTZ R23, R11, R28, R23 ;  /* 0x0000001c0b177223 */ /* 0x000fe40000010017 */
[----:B------:R-:W-:Y:S01]  /*1b80*/  @!P0 IMAD R11, R27, c[0x0][0x1dc], R8 ;  /* 0x000077001b0b8a24 */ /* 0x000fe200078e0208 */
[----:B------:R-:W-:Y:S01]  /*1b90*/  @!P0 MOV R8, R16 ;  /* 0x0000001000088202 */ /* 0x000fe20000000f00 */
[----:B------:R-:W-:Y:S02]  /*1ba0*/  FADD.FTZ R22, R22, R9 ;  /* 0x0000000916167221 */ /* 0x000fe40000010000 */
        /* <DEDUP_REMOVED lines=33> */
[----:B------:R-:W-:Y:S02]  /*1dc0*/  @!P0 IADD3.X R8, RZ, R25, RZ, P1, !PT ;  /* 0x00000019ff088210 */ /* 0x000fe40000ffe4ff */
        /* <DEDUP_REMOVED lines=17> */
[----:B------:R-:W-:-:S06]  /*1ee0*/  @!P0 IADD3.X R11, R11, c[0x0][0x17c], RZ, P1, !PT ;  /* 0x00005f000b0b8a10 */ /* 0x000fcc0000ffe4ff */
[----:B------:R-:W3:Y:S01]  /*1ef0*/  @!P0 LDG.E R11, [R10.64] ;  /* 0x000000080a0b8981 */ /* 0x000ee2000c1e1900 */
[----:B------:R-:W-:Y:S01]  /*1f00*/  PRMT R27, RZ, 0x7610, R27 ;  /* 0x00007610ff1b7816 */ /* 0x000fe2000000001b */
[----:B------:R-:W-:Y:S01]  /*1f10*/  FADD.FTZ R21, R28, R21 ;  /* 0x000000151c157221 */ /* 0x000fe20000010000 */
[----:B0-----:R-:W-:Y:S02]  /*1f20*/  PRMT R9, RZ, 0x7610, R9 ;  /* 0x00007610ff097816 */ /* 0x001fe40000000009 */
[----:B------:R-:W-:-:S04]  /*1f30*/  IADD3 R24, P2, R24, 0x4, RZ ;  /* 0x0000000418187810 */ /* 0x000fc80007f5e0ff */
[----:B------:R-:W-:Y:S01]  /*1f40*/  ISETP.GE.AND P1, PT, R24, R7, PT ;  /* 0x000000071800720c */ /* 0x000fe20003f26270 */
[----:B------:R-:W-:Y:S01]  /*1f50*/  IMAD.X R25, RZ, RZ, R25, P2 ;  /* 0x000000ffff197224 */ /* 0x000fe200010e0619 */
[C---:B--2---:R-:W-:Y:S02]  /*1f60*/  @!P0 PRMT R9, R8.reuse, 0x7610, R9 ;  /* 0x0000761008098816 */ /* 0x044fe40000000009 */
[----:B------:R-:W-:Y:S02]  /*1f70*/  @!P0 PRMT R27, R8, 0x7632, R27 ;  /* 0x00007632081b8816 */ /* 0x000fe4000000001b */
[----:B------:R-:W-:Y:S02]  /*1f80*/  PRMT R9, R9, 0x5410, RZ ;  /* 0x0000541009097816 */ /* 0x000fe400000000ff */
[----:B------:R-:W-:Y:S01]  /*1f90*/  PRMT R8, RZ, 0x7610, R8 ;  /* 0x00007610ff087816 */ /* 0x000fe20000000008 */
[----:B------:R-:W-:Y:S02]  /*1fa0*/  HADD2.F32 R27, -RZ, R27.H0_H0 ;  /* 0x2000001bff1b7230 */ /* 0x000fe40000004100 */
[----:B------:R-:W-:Y:S01]  /*1fb0*/  HADD2.F32 R29, -RZ, R9.H0_H0 ;  /* 0x20000009ff1d7230 */ /* 0x000fe20000004100 */
[----:B---3--:R-:W-:-:S02]  /*1fc0*/  @!P0 PRMT R9, R9, 0x5410, R11 ;  /* 0x0000541009098816 */ /* 0x008fc4000000000b */
[----:B------:R-:W-:Y:S01]  /*1fd0*/  @!P0 PRMT R8, R11, 0x7632, R8 ;  /* 0x000076320b088816 */ /* 0x000fe20000000008 */
[C---:B------:R-:W-:Y:S02]  /*1fe0*/  FADD.FTZ R27, -R20.reuse, R27 ;  /* 0x0000001b141b7221 */ /* 0x040fe40000010100 */
[----:B------:R-:W-:Y:S01]  /*1ff0*/  FADD.FTZ R31, -R20, R29 ;  /* 0x0000001d141f7221 */ /* 0x000fe20000010100 */
[----:B------:R-:W-:Y:S01]  /*2000*/  HADD2.F32 R29, -RZ, R9.H1_H1 ;  /* 0x30000009ff1d7230 */ /* 0x000fe20000004100 */
[-C--:B------:R-:W-:Y:S02]  /*2010*/  FMUL.FTZ R27, R27, R6.reuse ;  /* 0x000000061b1b7220 */ /* 0x080fe40000410000 */
[----:B------:R-:W-:Y:S02]  /*2020*/  FMUL.FTZ R10, R31, R6 ;  /* 0x000000061f0a7220 */ /* 0x000fe40000410000 */
[----:B------:R-:W-:Y:S02]  /*2030*/  FADD.FTZ R11, R14, R29 ;  /* 0x0000001d0e0b7221 */ /* 0x000fe40000010000 */
[C---:B------:R-:W-:Y:S01]  /*2040*/  FFMA.FTZ R9, R29.reuse, R10, R15 ;  /* 0x0000000a1d097223 */ /* 0x040fe2000001000f */
[----:B------:R-:W-:Y:S01]  /*2050*/  HADD2.F32 R15, -RZ, R8.H0_H0 ;  /* 0x20000008ff0f7230 */ /* 0x000fe20000004100 */
[----:B------:R-:W-:-:S04]  /*2060*/  FMUL.FTZ R14, R29, R12 ;  /* 0x0000000c1d0e7220 */ /* 0x000fc80000410000 */
[----:B------:R-:W-:Y:S02]  /*2070*/  FADD.FTZ R21, R21, R14 ;  /* 0x0000000e15157221 */ /* 0x000fe40000010000 */
[C---:B------:R-:W-:Y:S02]  /*2080*/  FMUL.FTZ R8, R15.reuse, R13 ;  /* 0x0000000d0f087220 */ /* 0x040fe40000410000 */
[----:B------:R-:W-:Y:S02]  /*2090*/  FFMA.FTZ R23, R10, R14, R23 ;  /* 0x0000000e0a177223 */ /* 0x000fe40000010017 */
[----:B------:R-:W-:Y:S02]  /*20a0*/  FADD.FTZ R21, R8, R21 ;  /* 0x0000001508157221 */ /* 0x000fe40000010000 */
[----:B------:R-:W-:Y:S02]  /*20b0*/  FADD.FTZ R10, R22, R15 ;  /* 0x0000000f160a7221 */ /* 0x000fe40000010000 */
[----:B------:R-:W-:-:S02]  /*20c0*/  FFMA.FTZ R26, R15, R27, R26 ;  /* 0x0000001b0f1a7223 */ /* 0x000fc4000001001a */
[----:B------:R-:W-:Y:S01]  /*20d0*/  FFMA.FTZ R8, R27, R8, R23 ;  /* 0x000000081b087223 */ /* 0x000fe20000010017 */
[----:B------:R-:W-:Y:S05]  /*20e0*/  @!P1 BRA `(.L_x_2374) ;  /* 0xfffff56000009947 */ /* 0x000fea000383ffff */
.L_x_2368:
        /* <DEDUP_REMOVED lines=65> */
[----:B0-----:R-:W-:Y:S05]  /*2500*/  CALL.REL.NOINC `($__internal_60_$__cuda_sm70_warpsync) ;  /* 0x000010d000007944 */ /* 0x001fea0003c00000 */
.L_x_2377:
        /* <DEDUP_REMOVED lines=13> */
.L_x_2379:
[----:B------:R-:W-:Y:S05]  /*25e0*/  BSYNC B1 ;  /* 0x0000000000017941 */ /* 0x000fea0003800000 */
.L_x_2378:
[----:B------:R-:W-:-:S03]  /*25f0*/  UMOV UR4, 0xfffffff ;  /* 0x0fffffff00047882 */ /* 0x000fc60000000000 */
[----:B------:R-:W-:Y:S05]  /*2600*/  BRA.CONV UR4, `(.L_x_2380) ;  /* 0x0000003304007947 */ /* 0x000fea000b800000 */
[----:B------:R-:W-:Y:S02]  /*2610*/  MOV R7, 0xfffffff ;  /* 0x0fffffff00077802 */ /* 0x000fe40000000f00 */
[----:B------:R-:W-:Y:S02]  /*2620*/  MOV R6, 0x2640 ;  /* 0x0000264000067802 */ /* 0x000fe40000000f00 */
[----:B0-----:R-:W-:Y:S05]  /*2630*/  CALL.REL.NOINC `($__internal_60_$__cuda_sm70_warpsync) ;  /* 0x00000fa000007944 */ /* 0x001fea0003c00000 */
.L_x_2380:
        /* <DEDUP_REMOVED lines=8> */
[----:B01----:R-:W-:Y:S05]  /*26c0*/  CALL.REL.NOINC `($__internal_60_$__cuda_sm70_warpsync) ;  /* 0x00000f1000007944 */ /* 0x003fea0003c00000 */
.L_x_2381:
        /* <DEDUP_REMOVED lines=13> */
.L_x_2383:
[----:B------:R-:W-:Y:S05]  /*27a0*/  BSYNC B1 ;  /* 0x0000000000017941 */ /* 0x000fea0003800000 */
.L_x_2382:
[----:B------:R-:W-:-:S03]  /*27b0*/  UMOV UR4, 0xfffffff ;  /* 0x0fffffff00047882 */ /* 0x000fc60000000000 */
[----:B------:R-:W-:Y:S05]  /*27c0*/  BRA.CONV UR4, `(.L_x_2384) ;  /* 0x0000003304007947 */ /* 0x000fea000b800000 */
[----:B------:R-:W-:Y:S02]  /*27d0*/  MOV R7, 0xfffffff ;  /* 0x0fffffff00077802 */ /* 0x000fe40000000f00 */
[----:B------:R-:W-:Y:S02]  /*27e0*/  MOV R6, 0x2800 ;  /* 0x0000280000067802 */ /* 0x000fe40000000f00 */
[----:B01----:R-:W-:Y:S05]  /*27f0*/  CALL.REL.NOINC `($__internal_60_$__cuda_sm70_warpsync) ;  /* 0x00000de000007944 */ /* 0x003fea0003c00000 */
.L_x_2384:
        /* <DEDUP_REMOVED lines=8> */
[----:B012---:R-:W-:Y:S05]  /*2880*/  CALL.REL.NOINC `($__internal_60_$__cuda_sm70_warpsync) ;  /* 0x00000d5000007944 */ /* 0x007fea0003c00000 */
.L_x_2385:
        /* <DEDUP_REMOVED lines=13> */
.L_x_2387:
[----:B------:R-:W-:Y:S05]  /*2960*/  BSYNC B1 ;  /* 0x0000000000017941 */ /* 0x000fea0003800000 */
.L_x_2386:
[----:B------:R-:W-:-:S03]  /*2970*/  UMOV UR4, 0xfffffff ;  /* 0x0fffffff00047882 */ /* 0x000fc60000000000 */
[----:B------:R-:W-:Y:S05]  /*2980*/  BRA.CONV UR4, `(.L_x_2388) ;  /* 0x0000003304007947 */ /* 0x000fea000b800000 */
[----:B------:R-:W-:Y:S02]  /*2990*/  MOV R7, 0xfffffff ;  /* 0x0fffffff00077802 */ /* 0x000fe40000000f00 */
[----:B------:R-:W-:Y:S02]  /*29a0*/  MOV R6, 0x29c0 ;  /* 0x000029c000067802 */ /* 0x000fe40000000f00 */
[----:B012---:R-:W-:Y:S05]  /*29b0*/  CALL.REL.NOINC `($__internal_60_$__cuda_sm70_warpsync) ;  /* 0x00000c2000007944 */ /* 0x007fea0003c00000 */
.L_x_2388:
        /* <DEDUP_REMOVED lines=8> */
[----:B0123--:R-:W-:Y:S05]  /*2a40*/  CALL.REL.NOINC `($__internal_60_$__cuda_sm70_warpsync) ;  /* 0x00000b9000007944 */ /* 0x00ffea0003c00000 */
.L_x_2389:
        /* <DEDUP_REMOVED lines=13> */
.L_x_2391:
[----:B------:R-:W-:Y:S05]  /*2b20*/  BSYNC B1 ;  /* 0x0000000000017941 */ /* 0x000fea0003800000 */
.L_x_2390:
[----:B------:R-:W-:Y:S01]  /*2b30*/  UMOV UR4, 0xfffffff ;  /* 0x0fffffff00047882 */ /* 0x000fe20000000000 */
[----:B------:R-:W-:Y:S01]  /*2b40*/  MOV R21, R15 ;  /* 0x0000000f00157202 */ /* 0x000fe20000000f00 */
[----:B------:R-:W-:Y:S01]  /*2b50*/  IMAD.MOV.U32 R19, RZ, RZ, R17 ;  /* 0x000000ffff137224 */ /* 0x000fe200078e0011 */
[----:B------:R-:W-:Y:S05]  /*2b60*/  BRA.CONV UR4, `(.L_x_2392) ;  /* 0x0000003304007947 */ /* 0x000fea000b800000 */
[----:B------:R-:W-:Y:S02]  /*2b70*/  MOV R7, 0xfffffff ;  /* 0x0fffffff00077802 */ /* 0x000fe40000000f00 */
[----:B------:R-:W-:Y:S02]  /*2b80*/  MOV R6, 0x2ba0 ;  /* 0x00002ba000067802 */ /* 0x000fe40000000f00 */
[----:B0123--:R-:W-:Y:S05]  /*2b90*/  CALL.REL.NOINC `($__internal_60_$__cuda_sm70_warpsync) ;  /* 0x00000a4000007944 */ /* 0x00ffea0003c00000 */
.L_x_2392:
        /* <DEDUP_REMOVED lines=8> */
[----:B01234-:R-:W-:Y:S05]  /*2c20*/  CALL.REL.NOINC `($__internal_60_$__cuda_sm70_warpsync) ;  /* 0x000009b000007944 */ /* 0x01ffea0003c00000 */
.L_x_2393:
        /* <DEDUP_REMOVED lines=13> */
[----:B------:R-:W-:Y:S01]  /*2d00*/  IMAD.MOV.U32 R7, RZ, RZ, 0xfffffff ;  /* 0x0fffffffff077424 */ /* 0x000fe200078e00ff */
[----:B------:R-:W-:Y:S02]  /*2d10*/  MOV R6, 0x2d30 ;  /* 0x00002d3000067802 */ /* 0x000fe40000000f00 */
[----:B------:R-:W-:Y:S05]  /*2d20*/  CALL.REL.NOINC `($__internal_60_$__cuda_sm70_warpsync) ;  /* 0x000008b000007944 */ /* 0x000fea0003c00000 */
.L_x_2394:
        /* <DEDUP_REMOVED lines=8> */
[----:B0-----:R-:W-:Y:S05]  /*2db0*/  CALL.REL.NOINC `($__internal_60_$__cuda_sm70_warpsync) ;  /* 0x0000082000007944 */ /* 0x001fea0003c00000 */
.L_x_2395:
[----:B------:R-:W-:-:S06]  /*2dc0*/  NOP ;  /* 0x0000000000007918 */ /* 0x000fcc0000000000 */
[----:B------:R-:W1:Y:S01]  /*2dd0*/  LDS R23, [R8+0x210] ;  /* 0x0002100008177984 */ /* 0x000e620000000800 */
[----:B------:R-:W-:Y:S02]  /*2de0*/  ISETP.NE.AND P1, PT, R0, RZ, PT ;  /* 0x000000ff0000720c */ /* 0x000fe40003f25270 */
[----:B------:R-:W-:Y:S01]  /*2df0*/  PLOP3.LUT P0, PT, PT, PT, PT, 0x80, 0x0 ;  /* 0x000000000000781c */ /* 0x000fe20003f0f070 */
[----:B------:R-:W2:Y:S04]  /*2e00*/  LDS R14, [R13+0xb4] ;  /* 0x0000b4000d0e7984 */ /* 0x000ea80000000800 */
[----:B------:R-:W3:Y:S04]  /*2e10*/  LDS R18, [R8+0x21c] ;  /* 0x00021c0008127984 */ /* 0x000ee80000000800 */
[----:B0-----:R-:W-:Y:S04]  /*2e20*/  LDS R17, [R13+0xb8] ;  /* 0x0000b8000d117984 */ /* 0x001fe80000000800 */
[----:B------:R-:W-:Y:S04]  /*2e30*/  LDS R7, [R8+0x218] ;  /* 0x0002180008077984 */ /* 0x000fe80000000800 */
[----:B------:R-:W0:Y:S04]  /*2e40*/  LDS R16, [R13+0xbc] ;  /* 0x0000bc000d107984 */ /* 0x000e280000000800 */
[----:B------:R-:W4:Y:S04]  /*2e50*/  LDS R19, [R8+0x228] ;  /* 0x0002280008137984 */ /* 0x000f280000000800 */
[----:B------:R-:W5:Y:S04]  /*2e60*/  LDS R6, [R8+0x214] ;  /* 0x0002140008067984 */ /* 0x000f680000000800 */
[----:B------:R-:W5:Y:S04]  /*2e70*/  LDS R20, [R8+0x234] ;  /* 0x0002340008147984 */ /* 0x000f680000000800 */
[----:B------:R-:W5:Y:S04]  /*2e80*/  LDS R21, [R8+0x240] ;  /* 0x0002400008157984 */ /* 0x000f680000000800 */
[----:B------:R-:W5:Y:S01]  /*2e90*/  LDS R22, [R8+0x24c] ;  /* 0x00024c0008167984 */ /* 0x000f620000000800 */
[----:B-1----:R-:W-:-:S02]  /*2ea0*/  @P1 ISETP.NE.AND P2, PT, R23, RZ, PT ;  /* 0x000000ff1700120c */ /* 0x002fc40003f45270 */
[----:B--2---:R-:W-:Y:S01]  /*2eb0*/  @P1 IADD3 R23, R14, R23, RZ ;  /* 0x000000170e171210 */ /* 0x004fe20007ffe0ff */
[----:B------:R-:W1:Y:S01]  /*2ec0*/  LDS R15, [R8+0x220] ;  /* 0x00022000080f7984 */ /* 0x000e620000000800 */
[----:B------:R-:W-:Y:S02]  /*2ed0*/  @P1 PLOP3.LUT P0, PT, P2, PT, PT, 0x80, 0x0 ;  /* 0x000000000000181c */ /* 0x000fe4000170f070 */
[C---:B---3--:R-:W-:Y:S01]  /*2ee0*/  ISETP.NE.AND P5, PT, R18.reuse, RZ, PT ;  /* 0x000000ff1200720c */ /* 0x048fe20003fa5270 */
[----:B------:R-:W-:Y:S01]  /*2ef0*/  IMAD.IADD R25, R18, 0x1, R23 ;  /* 0x0000000112197824 */ /* 0x000fe200078e0217 */
[----:B------:R-:W2:Y:S04]  /*2f00*/  LDS R13, [R8+0x224] ;  /* 0x00022400080d7984 */ /* 0x000ea80000000800 */
[----:B------:R-:W3:Y:S04]  /*2f10*/  LDS R14, [R8+0x22c] ;  /* 0x00022c00080e7984 */ /* 0x000ee80000000800 */
[----:B------:R-:W3:Y:S01]  /*2f20*/  LDS R24, [R8+0x258] ;  /* 0x0002580008187984 */ /* 0x000ee20000000800 */
[----:B0-----:R-:W-:-:S03]  /*2f30*/  @!P0 FADD.FTZ R7, R16, R7 ;  /* 0x0000000710078221 */ /* 0x001fc60000010000 */
[----:B------:R-:W0:Y:S01]  /*2f40*/  LDS R16, [R8+0x230] ;  /* 0x0002300008107984 */ /* 0x000e220000000800 */
[C---:B----4-:R-:W-:Y:S02]  /*2f50*/  IADD3 R27, R19.reuse, R25, RZ ;  /* 0x00000019131b7210 */ /* 0x050fe40007ffe0ff */
[----:B------:R-:W-:Y:S01]  /*2f60*/  ISETP.NE.AND P4, PT, R19, RZ, PT ;  /* 0x000000ff1300720c */ /* 0x000fe20003f85270 */
[----:B------:R4:W-:Y:S01]  /*2f70*/  STS [R8+0x210], R23 ;  /* 0x0002101708007388 */ /* 0x0009e20000000800 */
[----:B-----5:R-:W-:-:S03]  /*2f80*/  @!P0 FADD.FTZ R6, R17, R6 ;  /* 0x0000000611068221 */ /* 0x020fc60000010000 */
[----:B------:R-:W5:Y:S01]  /*2f90*/  LDS R17, [R8+0x238] ;  /* 0x0002380008117984 */ /* 0x000f620000000800 */
[----:B------:R-:W-:-:S03]  /*2fa0*/  ISETP.NE.AND P3, PT, R20, RZ, PT ;  /* 0x000000ff1400720c */ /* 0x000fc60003f65270 */
[----:B------:R-:W5:Y:S01]  /*2fb0*/  LDS R19, [R8+0x23c] ;  /* 0x00023c0008137984 */ /* 0x000f620000000800 */
[----:B------:R-:W-:Y:S02]  /*2fc0*/  ISETP.NE.AND P2, PT, R21, RZ, PT ;  /* 0x000000ff1500720c */ /* 0x000fe40003f45270 */
[----:B----4-:R-:W-:Y:S01]  /*2fd0*/  IADD3 R23, R20, R27, RZ ;  /* 0x0000001b14177210 */ /* 0x010fe20007ffe0ff */
[----:B------:R-:W4:Y:S01]  /*2fe0*/  LDS R18, [R8+0x244] ;  /* 0x0002440008127984 */ /* 0x000f220000000800 */
[----:B------:R-:W-:-:S03]  /*2ff0*/  ISETP.NE.AND P0, PT, R22, RZ, PT ;  /* 0x000000ff1600720c */ /* 0x000fc60003f05270 */
[----:B------:R-:W4:Y:S01]  /*3000*/  LDS R20, [R8+0x248] ;  /* 0x0002480008147984 */ /* 0x000f220000000800 */
[----:B------:R-:W-:Y:S02]  /*3010*/  IMAD.IADD R29, R21, 0x1, R23 ;  /* 0x00000001151d7824 */ /* 0x000fe400078e0217 */
[----:B-1----:R-:W-:Y:S01]  /*3020*/  @!P5 FADD.FTZ R15, R15, R6 ;  /* 0x000000060f0fd221 */ /* 0x002fe20000010000 */
[----:B------:R-:W-:Y:S01]  /*3030*/  STS [R8+0x234], R23 ;  /* 0x0002341708007388 */ /* 0x000fe20000000800 */
[----:B--2---:R-:W-:-:S03]  /*3040*/  @!P5 FADD.FTZ R13, R13, R7 ;  /* 0x000000070d0dd221 */ /* 0x004fc60000010000 */
[----:B------:R-:W1:Y:S01]  /*3050*/  LDS R21, [R8+0x250] ;  /* 0x0002500008157984 */ /* 0x000e620000000800 */
[----:B---3--:R-:W-:-:S03]  /*3060*/  @!P4 FADD.FTZ R14, R14, R15 ;  /* 0x0000000f0e0ec221 */ /* 0x008fc60000010000 */
[----:B------:R-:W2:Y:S01]  /*3070*/  LDS R23, [R8+0x254] ;  /* 0x0002540008177984 */ /* 0x000ea20000000800 */
[----:B------:R-:W-:-:S03]  /*3080*/  ISETP.NE.AND P1, PT, R24, RZ, PT ;  /* 0x000000ff1800720c */ /* 0x000fc60003f25270 */
[----:B------:R3:W-:Y:S01]  /*3090*/  STS [R8+0x228], R27 ;  /* 0x0002281b08007388 */ /* 0x0007e20000000800 */
[----:B0-----:R-:W-:-:S03]  /*30a0*/  @!P4 FADD.FTZ R16, R16, R13 ;  /* 0x0000000d1010c221 */ /* 0x001fc60000010000 */
[----:B------:R-:W-:Y:S04]  /*30b0*/  STS [R8+0x21c], R25 ;  /* 0x00021c1908007388 */ /* 0x000fe80000000800 */
[----:B------:R-:W0:Y:S01]  /*30c0*/  LDS R25, [R8+0x260] ;  /* 0x0002600008197984 */ /* 0x000e220000000800 */
[----:B---3--:R-:W-:-:S03]  /*30d0*/  IADD3 R27, R22, R29, RZ ;  /* 0x0000001d161b7210 */ /* 0x008fc60007ffe0ff */
[----:B------:R-:W3:Y:S01]  /*30e0*/  LDS R22, [R8+0x25c] ;  /* 0x00025c0008167984 */ /* 0x000ee20000000800 */
[----:B-----5:R-:W-:Y:S02]  /*30f0*/  @!P3 FADD.FTZ R17, R17, R14 ;  /* 0x0000000e1111b221 */ /* 0x020fe40000010000 */
[----:B------:R-:W-:Y:S01]  /*3100*/  @!P3 FADD.FTZ R19, R19, R16 ;  /* 0x000000101313b221 */ /* 0x000fe20000010000 */
[----:B------:R5:W-:Y:S01]  /*3110*/  STS [R8+0x240], R29 ;  /* 0x0002401d08007388 */ /* 0x000be20000000800 */
[----:B----4-:R-:W-:-:S03]  /*3120*/  @!P2 FADD.FTZ R18, R18, R17 ;  /* 0x000000111212a221 */ /* 0x010fc60000010000 */
[----:B------:R4:W-:Y:S01]  /*3130*/  STS [R8+0x214], R6 ;  /* 0x0002140608007388 */ /* 0x0009e20000000800 */
[----:B------:R-:W-:-:S03]  /*3140*/  @!P2 FADD.FTZ R20, R20, R19 ;  /* 0x000000131414a221 */ /* 0x000fc60000010000 */
[----:B------:R4:W-:Y:S01]  /*3150*/  STS [R8+0x218], R7 ;  /* 0x0002180708007388 */ /* 0x0009e20000000800 */
[----:B-----5:R-:W-:-:S03]  /*3160*/  IADD3 R29, R24, R27, RZ ;  /* 0x0000001b181d7210 */ /* 0x020fc60007ffe0ff */
[----:B------:R4:W-:Y:S01]  /*3170*/  STS [R8+0x24c], R27 ;  /* 0x00024c1b08007388 */ /* 0x0009e20000000800 */
[----:B-1----:R-:W-:-:S03]  /*3180*/  @!P0 FADD.FTZ R21, R21, R18 ;  /* 0x0000001215158221 */ /* 0x002fc60000010000 */
[----:B------:R4:W-:Y:S01]  /*3190*/  STS [R8+0x258], R29 ;  /* 0x0002581d08007388 */ /* 0x0009e20000000800 */
[----:B--2---:R-:W-:-:S03]  /*31a0*/  @!P0 FADD.FTZ R23, R23, R20 ;  /* 0x0000001417178221 */ /* 0x004fc60000010000 */
[----:B------:R4:W-:Y:S04]  /*31b0*/  STS [R8+0x220], R15 ;  /* 0x0002200f08007388 */ /* 0x0009e80000000800 */
[----:B------:R4:W-:Y:S04]  /*31c0*/  STS [R8+0x224], R13 ;  /* 0x0002240d08007388 */ /* 0x0009e80000000800 */
[----:B------:R4:W-:Y:S01]  /*31d0*/  STS [R8+0x22c], R14 ;  /* 0x00022c0e08007388 */ /* 0x0009e20000000800 */
[----:B0-----:R-:W-:-:S03]  /*31e0*/  @!P1 FADD.FTZ R25, R25, R23 ;  /* 0x0000001719199221 */ /* 0x001fc60000010000 */
[----:B------:R4:W-:Y:S01]  /*31f0*/  STS [R8+0x230], R16 ;  /* 0x0002301008007388 */ /* 0x0009e20000000800 */
[----:B---3--:R-:W-:-:S03]  /*3200*/  @!P1 FADD.FTZ R22, R22, R21 ;  /* 0x0000001516169221 */ /* 0x008fc60000010000 */
        /* <DEDUP_REMOVED lines=8> */
.L_x_2376:
[----:B0-----:R-:W-:Y:S05]  /*3290*/  BSYNC B0 ;  /* 0x0000000000007941 */ /* 0x001fea0003800000 */
.L_x_2375:
        /* <DEDUP_REMOVED lines=28> */
.L_x_2397:
[----:B------:R-:W-:Y:S05]  /*3460*/  BSYNC B0 ;  /* 0x0000000000007941 */ /* 0x000fea0003800000 */
.L_x_2396:
        /* <DEDUP_REMOVED lines=23> */
        .weak           $__internal_60_$__cuda_sm70_warpsync
        .type           $__internal_60_$__cuda_sm70_warpsync,@function
        .size           $__internal_60_$__cuda_sm70_warpsync,(.L_x_3143 - $__internal_60_$__cuda_sm70_warpsync)
$__internal_60_$__cuda_sm70_warpsync:
[----:B------:R-:W-:Y:S04]  /*35e0*/  WARPSYNC R7 ;  /* 0x0000000700007348 */ /* 0x000fe80003800000 */
[----:B------:R-:W-:-:S04]  /*35f0*/  MOV R7, 0x0 ;  /* 0x0000000000077802 */ /* 0x000fc80000000f00 */
[----:B------:R-:W-:Y:S05]  /*3600*/  RET.REL.NODEC R6 `(_Z30group_norm_nhwc_bwd_sum_kernelI11Fp16IOFp32WLi196EEv26Group_norm_nhwc_bwd_params) ;  /* 0xffffc9f006007950 */ /* 0x000fea0003c3ffff */
.L_x_2398:
        /* <DEDUP_REMOVED lines=15> */
.L_x_3143:


//--------------------- .text._Z30group_norm_nhwc_bwd_sum_kernelI11Fp16IOFp32WLi168EEv26Group_norm_nhwc_bwd_params --------------------------
	.section	.text._Z30group_norm_nhwc_bwd_sum_kernelI11Fp16IOFp32WLi168EEv26Group_norm_nhwc_bwd_params,"ax",@progbits
	.sectioninfo	@"SHI_REGISTERS=36"
	.align	128
        .global         _Z30group_norm_nhwc_bwd_sum_kernelI11Fp16IOFp32WLi168EEv26Group_norm_nhwc_bwd_params
        .type           _Z30group_norm_nhwc_bwd_sum_kernelI11Fp16IOFp32WLi168EEv26Group_norm_nhwc_bwd_params,@function
        .size           _Z30group_norm_nhwc_bwd_sum_kernelI11Fp16IOFp32WLi168EEv26Group_norm_nhwc_bwd_params,(.L_x_3144 - _Z30group_norm_nhwc_bwd_sum_kernelI11Fp16IOFp32WLi168EEv26Group_norm_nhwc_bwd_params)
        .other          _Z30group_norm_nhwc_bwd_sum_kernelI11Fp16IOFp32WLi168EEv26Group_norm_nhwc_bwd_params,@"STO_CUDA_ENTRY STV_DEFAULT"
_Z30group_norm_nhwc_bwd_sum_kernelI11Fp16IOFp32WLi168EEv26Group_norm_nhwc_bwd_params:
.text._Z30group_norm_nhwc_bwd_sum_kernelI11Fp16IOFp32WLi168EEv26Group_norm_nhwc_bwd_params:
        /* <DEDUP_REMOVED lines=90> */
.L_x_2400:
[----:B------:R-:W-:Y:S05]  /*05a0*/  BSYNC B0 ;  /* 0x0000000000007941 */ /* 0x000fea0003800000 */
.L_x_2399:
        /* <DEDUP_REMOVED lines=80> */
.L_x_2403:
[----:B------:R-:W-:Y:S05]  /*0ab0*/  @!P2 BRA `(.L_x_2401) ;  /* 0x000016300000a947 */ /* 0x000fea0003800000 */
[----:B------:R-:W-:-:S04]  /*0ac0*/  IADD3 R27, R24, 0x1, RZ ;  /* 0x00000001181b7810 */ /* 0x000fc80007ffe0ff */
[----:B------:R-:W-:Y:S02]  /*0ad0*/  SHF.R.S32.HI R28, RZ, 0x1f, R27 ;  /* 0x0000001fff1c7819 */ /* 0x000fe4000001141b */
.L_x_2404:
        /* <DEDUP_REMOVED lines=124> */
.L_x_2402:
        /* <DEDUP_REMOVED lines=8> */
.L_x_2406:
        /* <DEDUP_REMOVED lines=46> */
.L_x_2405:
[----:B------:R-:W-:-:S13]  /*1600*/  ISETP.GE.U32.AND P0, PT, R28, 0x3, PT ;  /* 0x000000031c00780c */ /* 0x000fda0003f06070 */
[----:B------:R-:W-:Y:S05]  /*1610*/  @!P0 BRA `(.L_x_2401) ;  /* 0x00000ad000008947 */ /* 0x000fea0003800000 */
[----:B------:R-:W-:Y:S02]  /*1620*/  ISETP.GE.U32.AND P0, PT, R22, c[0x0][0x1d8], PT ;  /* 0x0000760016007a0c */ /* 0x000fe40003f06070 */
[----:B------:R-:W-:Y:S02]  /*1630*/  SHF.R.S32.HI R25, RZ, 0x1f, R24 ;  /* 0x0000001fff197819 */ /* 0x000fe40000011418 */
[----:B------:R-:W-:-:S13]  /*1640*/  ISETP.GE.AND.EX P0, PT, R23, c[0x0][0x1dc], PT, P0 ;  /* 0x0000770017007a0c */ /* 0x000fda0003f06300 */
.L_x_2407:
        /* <DEDUP_REMOVED lines=170> */
.L_x_2401:
        /* <DEDUP_REMOVED lines=61> */
[----:B-1----:R-:W-:Y:S05]  /*24c0*/  CALL.REL.NOINC `($__internal_61_$__cuda_sm70_warpsync) ;  /* 0x0000103000007944 */ /* 0x002fea0003c00000 */
.L_x_2410:
        /* <DEDUP_REMOVED lines=13> */
.L_x_2412:
[----:B------:R-:W-:Y:S05]  /*25a0*/  BSYNC B1 ;  /* 0x0000000000017941 */ /* 0x000fea0003800000 */
.L_x_2411:
[----:B------:R-:W-:-:S03]  /*25b0*/  UMOV UR4, 0xfffffff ;  /* 0x0fffffff00047882 */ /* 0x000fc60000000000 */
[----:B------:R-:W-:Y:S05]  /*25c0*/  BRA.CONV UR4, `(.L_x_2413) ;  /* 0x0000003304007947 */ /* 0x000fea000b800000 */
[----:B------:R-:W-:Y:S01]  /*25d0*/  IMAD.MOV.U32 R7, RZ, RZ, 0xfffffff ;  /* 0x0fffffffff077424 */ /* 0x000fe200078e00ff */
[----:B------:R-:W-:Y:S02]  /*25e0*/  MOV R6, 0x2600 ;  /* 0x0000260000067802 */ /* 0x000fe40000000f00 */
[----:B-1----:R-:W-:Y:S05]  /*25f0*/  CALL.REL.NOINC `($__internal_61_$__cuda_sm70_warpsync) ;  /* 0x00000f0000007944 */ /* 0x002fea0003c00000 */
.L_x_2413:
        /* <DEDUP_REMOVED lines=8> */
[----:B01----:R-:W-:Y:S05]  /*2680*/  CALL.REL.NOINC `($__internal_61_$__cuda_sm70_warpsync) ;  /* 0x00000e7000007944 */ /* 0x003fea0003c00000 */
.L_x_2414:
        /* <DEDUP_REMOVED lines=13> */
.L_x_2416:
[----:B------:R-:W-:Y:S05]  /*2760*/  BSYNC B1 ;  /* 0x0000000000017941 */ /* 0x000fea0003800000 */
.L_x_2415:
[----:B------:R-:W-:-:S03]  /*2770*/  UMOV UR4, 0xfffffff ;  /* 0x0fffffff00047882 */ /* 0x000fc60000000000 */
[----:B------:R-:W-:Y:S05]  /*2780*/  BRA.CONV UR4, `(.L_x_2417) ;  /* 0x0000003304007947 */ /* 0x000fea000b800000 */
[----:B------:R-:W-:Y:S02]  /*2790*/  MOV R7, 0xfffffff ;  /* 0x0fffffff00077802 */ /* 0x000fe40000000f00 */
[----:B------:R-:W-:Y:S02]  /*27a0*/  MOV R6, 0x27c0 ;  /* 0x000027c000067802 */ /* 0x000fe40000000f00 */
[----:B01----:R-:W-:Y:S05]  /*27b0*/  CALL.REL.NOINC `($__internal_61_$__cuda_sm70_warpsync) ;  /* 0x00000d4000007944 */ /* 0x003fea0003c00000 */
.L_x_2417:
        /* <DEDUP_REMOVED lines=8> */
[----:B012---:R-:W-:Y:S05]  /*2840*/  CALL.REL.NOINC `($__internal_61_$__cuda_sm70_warpsync) ;  /* 0x00000cb000007944 */ /* 0x007fea0003c00000 */
.L_x_2418:
        /* <DEDUP_REMOVED lines=13> */
.L_x_2420:
[----:B------:R-:W-:Y:S05]  /*2920*/  BSYNC B1 ;  /* 0x0000000000017941 */ /* 0x000fea0003800000 */
.L_x_2419:
[----:B------:R-:W-:-:S03]  /*2930*/  UMOV UR4, 0xfffffff ;  /* 0x0fffffff00047882 */ /* 0x000fc60000000000 */
[----:B------:R-:W-:Y:S05]  /*2940*/  BRA.CONV UR4, `(.L_x_2421) ;  /* 0x0000003304007947 */ /* 0x000fea000b800000 */
[----:B------:R-:W-:Y:S01]  /*2950*/  IMAD.MOV.U32 R7, RZ, RZ, 0xfffffff ;  /* 0x0fffffffff077424 */ /* 0x000fe200078e00ff */
[----:B------:R-:W-:Y:S02]  /*2960*/  MOV R6, 0x2980 ;  /* 0x0000298000067802 */ /* 0x000fe40000000f00 */
[----:B012---:R-:W-:Y:S05]  /*2970*/  CALL.REL.NOINC `($__internal_61_$__cuda_sm70_warpsync) ;  /* 0x00000b8000007944 */ /* 0x007fea0003c00000 */
.L_x_2421:
        /* <DEDUP_REMOVED lines=8> */
[----:B0123--:R-:W-:Y:S05]  /*2a00*/  CALL.REL.NOINC `($__internal_61_$__cuda_sm70_warpsync) ;  /* 0x00000af000007944 */ /* 0x00ffea0003c00000 */
.L_x_2422:
        /* <DEDUP_REMOVED lines=13> */
.L_x_2424:
[----:B------:R-:W-:Y:S05]  /*2ae0*/  BSYNC B1 ;  /* 0x0000000000017941 */ /* 0x000fea0003800000 */
.L_x_2423:
[----:B------:R-:W-:Y:S01]  /*2af0*/  UMOV UR4, 0xfffffff ;  /* 0x0fffffff00047882 */ /* 0x000fe20000000000 */
[----:B------:R-:W-:Y:S01]  /*2b00*/  IMAD.MOV.U32 R20, RZ, RZ, R16 ;  /* 0x000000ffff147224 */ /* 0x000fe200078e0010 */
[----:B------:R-:W-:Y:S01]  /*2b10*/  MOV R18, R17 ;  /* 0x0000001100127202 */ /* 0x000fe20000000f00 */
[----:B------:R-:W-:Y:S05]  /*2b20*/  BRA.CONV UR4, `(.L_x_2425) ;  /* 0x0000003304007947 */ /* 0x000fea000b800000 */
[----:B------:R-:W-:Y:S02]  /*2b30*/  MOV R7, 0xfffffff ;  /* 0x0fffffff00077802 */ /* 0x000fe40000000f00 */
[----:B------:R-:W-:Y:S02]  /*2b40*/  MOV R6, 0x2b60 ;  /* 0x00002b6000067802 */ /* 0x000fe40000000f00 */
[----:B0123--:R-:W-:Y:S05]  /*2b50*/  CALL.REL.NOINC `($__internal_61_$__cuda_sm70_warpsync) ;  /* 0x000009a000007944 */ /* 0x00ffea0003c00000 */
.L_x_2425:
        /* <DEDUP_REMOVED lines=8> */
[----:B01234-:R-:W-:Y:S05]  /*2be0*/  CALL.REL.NOINC `($__internal_61_$__cuda_sm70_warpsync) ;  /* 0x0000091000007944 */ /* 0x01ffea0003c00000 */
.L_x_2426:
        /* <DEDUP_REMOVED lines=15> */
[----:B------:R-:W-:Y:S05]  /*2ce0*/  CALL.REL.NOINC `($__internal_61_$__cuda_sm70_warpsync) ;  /* 0x0000081000007944 */ /* 0x000fea0003c00000 */
.L_x_2427:
        /* <DEDUP_REMOVED lines=8> */
[----:B0-----:R-:W-:Y:S05]  /*2d70*/  CALL.REL.NOINC `($__internal_61_$__cuda_sm70_warpsync) ;  /* 0x0000078000007944 */ /* 0x001fea0003c00000 */
.L_x_2428:
        /* <DEDUP_REMOVED lines=17> */
[----:B------:R-:W-:Y:S04]  /*2e90*/  LDS R14, [R8+0x230] ;  /* 0x00023000080e7984 */ /* 0x000fe80000000800 */
[----:B------:R-:W-:Y:S04]  /*2ea0*/  LDS R6, [R8+0x22c] ;  /* 0x00022c0008067984 */ /* 0x000fe80000000800 */
[----:B------:R-:W-:Y:S02]  /*2eb0*/  LDS R19, [R8+0x23c] ;  /* 0x00023c0008137984 */ /* 0x000fe40000000800 */
[----:B---3--:R-:W-:-:S02]  /*2ec0*/  @!P0 FADD.FTZ R22, R7, R22 ;  /* 0x0000001607168221 */ /* 0x008fc40000010000 */
[----:B------:R-:W-:Y:S01]  /*2ed0*/  LDS R20, [R8+0x248] ;  /* 0x0002480008147984 */ /* 0x000fe20000000800 */
[----:B----4-:R-:W-:-:S03]  /*2ee0*/  @!P0 FADD.FTZ R24, R13, R24 ;  /* 0x000000180d188221 */ /* 0x010fc60000010000 */
[----:B------:R-:W2:Y:S01]  /*2ef0*/  LDS R7, [R8+0x220] ;  /* 0x0002200008077984 */ /* 0x000ea20000000800 */
[----:B0-----:R-:W-:-:S03]  /*2f00*/  IADD3 R25, R15, R23, RZ ;  /* 0x000000170f197210 */ /* 0x001fc60007ffe0ff */
[----:B------:R-:W0:Y:S01]  /*2f10*/  LDS R13, [R8+0x224] ;  /* 0x00022400080d7984 */ /* 0x000e220000000800 */
[----:B------:R-:W-:Y:S02]  /*2f20*/  ISETP.NE.AND P4, PT, R15, RZ, PT ;  /* 0x000000ff0f00720c */ /* 0x000fe40003f85270 */
[C---:B-----5:R-:W-:Y:S01]  /*2f30*/  IADD3 R27, R16.reuse, R25, RZ ;  /* 0x00000019101b7210 */ /* 0x060fe20007ffe0ff */
[----:B------:R-:W3:Y:S01]  /*2f40*/  LDS R15, [R8+0x238] ;  /* 0x00023800080f7984 */ /* 0x000ee20000000800 */
[----:B------:R-:W-:Y:S02]  /*2f50*/  ISETP.NE.AND P3, PT, R16, RZ, PT ;  /* 0x000000ff1000720c */ /* 0x000fe40003f65270 */
[C---:B------:R-:W-:Y:S01]  /*2f60*/  ISETP.NE.AND P2, PT, R17.reuse, RZ, PT ;  /* 0x000000ff1100720c */ /* 0x040fe20003f45270 */
[----:B------:R-:W4:Y:S01]  /*2f70*/  LDS R16, [R8+0x244] ;  /* 0x0002440008107984 */ /* 0x000f220000000800 */
[----:B------:R-:W-:Y:S01]  /*2f80*/  IMAD.IADD R29, R17, 0x1, R27 ;  /* 0x00000001111d7824 */ /* 0x000fe200078e021b */
[----:B------:R-:W-:-:S02]  /*2f90*/  ISETP.NE.AND P0, PT, R18, RZ, PT ;  /* 0x000000ff1200720c */ /* 0x000fc40003f05270 */
[----:B------:R-:W-:Y:S02]  /*2fa0*/  STS [R8+0x210], R23 ;  /* 0x0002101708007388 */ /* 0x000fe40000000800 */
[----:B------:R-:W-:Y:S02]  /*2fb0*/  IADD3 R18, R18, R29, RZ ;  /* 0x0000001d12127210 */ /* 0x000fe40007ffe0ff */
[----:B------:R-:W5:Y:S01]  /*2fc0*/  LDS R17, [R8+0x250] ;  /* 0x0002500008117984 */ /* 0x000f620000000800 */
[----:B-1----:R-:W-:-:S03]  /*2fd0*/  ISETP.NE.AND P1, PT, R21, RZ, PT ;  /* 0x000000ff1500720c */ /* 0x002fc60003f25270 */
[----:B------:R-:W1:Y:S04]  /*2fe0*/  LDS R23, [R8+0x254] ;  /* 0x0002540008177984 */ /* 0x000e680000000800 */
[----:B------:R2:W-:Y:S04]  /*2ff0*/  STS [R8+0x21c], R25 ;  /* 0x00021c1908007388 */ /* 0x0005e80000000800 */
[----:B------:R0:W-:Y:S04]  /*3000*/  STS [R8+0x228], R27 ;  /* 0x0002281b08007388 */ /* 0x0001e80000000800 */
[----:B------:R1:W-:Y:S01]  /*3010*/  STS [R8+0x234], R29 ;  /* 0x0002341d08007388 */ /* 0x0003e20000000800 */
[----:B--2---:R-:W-:Y:S01]  /*3020*/  IADD3 R25, R21, R18, RZ ;  /* 0x0000001215197210 */ /* 0x004fe20007ffe0ff */
[----:B------:R-:W-:-:S02]  /*3030*/  @!P4 FADD.FTZ R7, R7, R22 ;  /* 0x000000160707c221 */ /* 0x000fc40000010000 */
[----:B------:R2:W-:Y:S01]  /*3040*/  STS [R8+0x214], R22 ;  /* 0x0002141608007388 */ /* 0x0005e20000000800 */
[----:B0-----:R-:W-:-:S03]  /*3050*/  @!P4 FADD.FTZ R13, R13, R24 ;  /* 0x000000180d0dc221 */ /* 0x001fc60000010000 */
[----:B------:R2:W-:Y:S01]  /*3060*/  STS [R8+0x218], R24 ;  /* 0x0002181808007388 */ /* 0x0005e20000000800 */
[----:B------:R-:W-:Y:S02]  /*3070*/  @!P3 FADD.FTZ R6, R6, R7 ;  /* 0x000000070606b221 */ /* 0x000fe40000010000 */
[----:B------:R-:W-:Y:S01]  /*3080*/  @!P3 FADD.FTZ R14, R14, R13 ;  /* 0x0000000d0e0eb221 */ /* 0x000fe20000010000 */
[----:B------:R2:W-:Y:S01]  /*3090*/  STS [R8+0x240], R18 ;  /* 0x0002401208007388 */ /* 0x0005e20000000800 */
[----:B---3--:R-:W-:Y:S02]  /*30a0*/  @!P2 FADD.FTZ R15, R15, R6 ;  /* 0x000000060f0fa221 */ /* 0x008fe40000010000 */
[----:B------:R-:W-:Y:S01]  /*30b0*/  @!P2 FADD.FTZ R19, R19, R14 ;  /* 0x0000000e1313a221 */ /* 0x000fe20000010000 */
[----:B------:R2:W-:Y:S01]  /*30c0*/  STS [R8+0x24c], R25 ;  /* 0x00024c1908007388 */ /* 0x0005e20000000800 */
[----:B----4-:R-:W-:Y:S02]  /*30d0*/  @!P0 FADD.FTZ R16, R16, R15 ;  /* 0x0000000f10108221 */ /* 0x010fe40000010000 */
[----:B------:R-:W-:Y:S01]  /*30e0*/  @!P0 FADD.FTZ R20, R20, R19 ;  /* 0x0000001314148221 */ /* 0x000fe20000010000 */
        /* <DEDUP_REMOVED lines=12> */
.L_x_2409:
[----:B0-----:R-:W-:Y:S05]  /*31b0*/  BSYNC B0 ;  /* 0x0000000000007941 */ /* 0x001fea0003800000 */
.L_x_2408:
        /* <DEDUP_REMOVED lines=28> */
.L_x_2430:
[----:B------:R-:W-:Y:S05]  /*3380*/  BSYNC B0 ;  /* 0x0000000000007941 */ /* 0x000fea0003800000 */
.L_x_2429:
        /* <DEDUP_REMOVED lines=23> */
        .weak           $__internal_61_$__cuda_sm70_warpsync
        .type           $__internal_61_$__cuda_sm70_warpsync,@function
        .size           $__internal_61_$__cuda_sm70_warpsync,(.L_x_3144 - $__internal_61_$__cuda_sm70_warpsync)
$__internal_61_$__cuda_sm70_warpsync:
[----:B------:R-:W-:Y:S04]  /*3500*/  WARPSYNC R7 ;  /* 0x0000000700007348 */ /* 0x000fe80003800000 */
[----:B------:R-:W-:-:S04]  /*3510*/  MOV R7, 0x0 ;  /* 0x0000000000077802 */ /* 0x000fc80000000f00 */
[----:B------:R-:W-:Y:S05]  /*3520*/  RET.REL.NODEC R6 `(_Z30group_norm_nhwc_bwd_sum_kernelI11Fp16IOFp32WLi168EEv26Group_norm_nhwc_bwd_params) ;  /* 0xffffcad006007950 */ /* 0x000fea0003c3ffff */
.L_x_2431:
        /* <DEDUP_REMOVED lines=13> */
.L_x_3144:


//--------------------- .text._Z30group_norm_nhwc_bwd_sum_kernelI11Fp16IOFp32WLi64EEv26Group_norm_nhwc_bwd_params --------------------------
	.section	.text._Z30group_norm_nhwc_bwd_sum_kernelI11Fp16IOFp32WLi64EEv26Group_norm_nhwc_bwd_params,"ax",@progbits
	.sectioninfo	@"SHI_REGISTERS=32"
	.align	128
        .global         _Z30group_norm_nhwc_bwd_sum_kernelI11Fp16IOFp32WLi64EEv26Group_norm_nhwc_bwd_params
        .type           _Z30group_norm_nhwc_bwd_sum_kernelI11Fp16IOFp32WLi64EEv26Group_norm_nhwc_bwd_params,@function
        .size           _Z30group_norm_nhwc_bwd_sum_kernelI11Fp16IOFp32WLi64EEv26Group_norm_nhwc_bwd_params,(.L_x_3145 - _Z30group_norm_nhwc_bwd_sum_kernelI11Fp16IOFp32WLi64EEv26Group_norm_nhwc_bwd_params)
        .other          _Z30group_norm_nhwc_bwd_sum_kernelI11Fp16IOFp32WLi64EEv26Group_norm_nhwc_bwd_params,@"STO_CUDA_ENTRY STV_DEFAULT"
_Z30group_norm_nhwc_bwd_sum_kernelI11Fp16IOFp32WLi64EEv26Group_norm_nhwc_bwd_params:
.text._Z30group_norm_nhwc_bwd_sum_kernelI11Fp16IOFp32WLi64EEv26Group_norm_nhwc_bwd_params:
        /* <DEDUP_REMOVED lines=16> */
[----:B------:R-:W-:Y:S02]  /*0100*/  IMAD.HI.U32 R5, R5, R7, R4 ;  /* 0x0000000705057227 */ /* 0x000fe400078e0004 */
[----:B------:R-:W0:Y:S04]  /*0110*/  S2R R7, SR_CTAID.Z ;  /* 0x0000000000077919 */ /* 0x000e280000002700 */
[----:B------:R-:W-:-:S04]  /*0120*/  IMAD.HI.U32 R5, R5, R3, RZ ;  /* 0x0000000305057227 */ /* 0x000fc800078e00ff */
[----:B------:R-:W-:-:S04]  /*0130*/  IMAD.MOV R4, RZ, RZ, -R5 ;  /* 0x000000ffff047224 */ /* 0x000fc800078e0a05 */
[----:B------:R-:W-:Y:S01]  /*0140*/  IMAD R3, R6, R4, R3 ;  /* 0x0000000406037224 */ /* 0x000fe200078e0203 */
[----:B------:R-:W-:-:S04]  /*0150*/  LOP3.LUT R4, RZ, c[0x0][0x204], RZ, 0x33, !PT ;  /* 0x00008100ff047a12 */ /* 0x000fc800078e33ff */
        /* <DEDUP_REMOVED lines=10> */
[----:B0-----:R-:W-:-:S04]  /*0200*/  IMAD R6, R7, c[0x0][0x1f0], R6 ;  /* 0x00007c0007067a24 */ /* 0x001fc800078e0206 */
[----:B------:R-:W-:-:S06]  /*0210*/  IMAD.WIDE R12, R6, R13, c[0x0][0x198] ;  /* 0x00006600060c7625 */ /* 0x000fcc00078e020d */
[----:B------:R-:W5:Y:S01]  /*0220*/  LDG.E.64 R12, [R12.64] ;  /* 0x0000000a0c0c7981 */ /* 0x000f62000c1e1b00 */
[----:B------:R-:W0:Y:S01]  /*0230*/  I2F.U32.RP R3, c[0x0][0x204] ;  /* 0x0000810000037b06 */ /* 0x000e220000209000 */
[----:B------:R-:W-:Y:S01]  /*0240*/  ISETP.GE.U32.AND P0, PT, R14, c[0x0][0x1d8], PT ;  /* 0x000076000e007a0c */ /* 0x000fe20003f06070 */
[----:B------:R-:W-:Y:S01]  /*0250*/  BSSY B0, `(.L_x_2432) ;  /* 0x0000018000007945 */ /* 0x000fe20003800000 */
[----:B------:R-:W-:Y:S01]  /*0260*/  SHF.R.S32.HI R15, RZ, 0x1f, R14 ;  /* 0x0000001fff0f7819 */ /* 0x000fe2000001140e */
[----:B------:R-:W-:-:S03]  /*0270*/  CS2R R10, SRZ ;  /* 0x00000000000a7805 */ /* 0x000fc6000001ff00 */
        /* <DEDUP_REMOVED lines=21> */
.L_x_2433:
[----:B------:R-:W-:Y:S05]  /*03d0*/  BSYNC B0 ;  /* 0x0000000000007941 */ /* 0x000fea0003800000 */
.L_x_2432:
[----:B------:R-:W1:Y:S01]  /*03e0*/  S2UR UR4, SR_CTAID.Y ;  /* 0x00000000000479c3 */ /* 0x000e620000002600 */
[----:B------:R-:W-:Y:S01]  /*03f0*/  IMAD.HI.U32 R5, R5, R2, RZ ;  /* 0x0000000205057227 */ /* 0x000fe200078e00ff */
[----:B------:R-:W-:Y:S01]  /*0400*/  ULDC UR5, c[0x0][0x1fc] ;  /* 0x00007f0000057ab9 */ /* 0x000fe20000000800 */
[----:B------:R-:W-:Y:S01]  /*0410*/  CS2R R20, SRZ ;  /* 0x0000000000147805 */ /* 0x000fe2000001ff00 */
[----:B------:R-:W-:Y:S01]  /*0420*/  ULDC.64 UR8, c[0x0][0x1e0] ;  /* 0x0000780000087ab9 */ /* 0x000fe20000000a00 */
[----:B------:R-:W-:Y:S01]  /*0430*/  IMAD.MOV R3, RZ, RZ, -R5 ;  /* 0x000000ffff037224 */ /* 0x000fe200078e0a05 */
[----:B------:R-:W-:Y:S01]  /*0440*/  MOV R23, RZ ;  /* 0x000000ff00177202 */ /* 0x000fe20000000f00 */
[----:B-----5:R-:W-:Y:S01]  /*0450*/  FFMA.FTZ R13, -R12, R12, R13 ;  /* 0x0000000c0c0d7223 */ /* 0x020fe2000001010d */
[----:B------:R-:W-:Y:S01]  /*0460*/  CS2R R24, SRZ ;  /* 0x0000000000187805 */ /* 0x000fe2000001ff00 */
[----:B------:R-:W-:-:S03]  /*0470*/  IMAD R3, R3, c[0x0][0x204], R2 ;  /* 0x0000810003037a24 */ /* 0x000fc600078e0202 */
[----:B------:R-:W-:Y:S02]  /*0480*/  FSETP.GTU.FTZ.AND P1, PT, R13, RZ, PT ;  /* 0x000000ff0d00720b */ /* 0x000fe40003f3c000 */
[----:B------:R-:W-:Y:S01]  /*0490*/  ISETP.GE.U32.AND P3, PT, R3, c[0x0][0x204], PT ;  /* 0x0000810003007a0c */ /* 0x000fe20003f66070 */
[----:B-1----:R-:W-:-:S10]  /*04a0*/  UIMAD UR4, UR4, UR5, URZ ;  /* 0x00000005040472a4 */ /* 0x002fd4000f8e023f */
        /* <DEDUP_REMOVED lines=8> */
[----:B------:R-:W-:Y:S01]  /*0530*/  ULEA.HI.X.SX32 UR5, UR5, UR7, 0x1, UP0 ;  /* 0x0000000705057291 */ /* 0x000fe200080f0e3f */
[----:B------:R-:W-:Y:S01]  /*0540*/  IMAD.MOV.U32 R13, RZ, RZ, RZ ;  /* 0x000000ffff0d7224 */ /* 0x000fe200078e00ff */
[----:B------:R-:W-:-:S04]  /*0550*/  UISETP.LT.U32.AND UP0, UPT, UR6, UR8, UPT ;  /* 0x000000080600728c */ /* 0x000fc8000bf01070 */
[----:B------:R-:W-:Y:S02]  /*0560*/  UISETP.LT.AND.EX UP0, UPT, UR5, UR9, UPT, UP0 ;  /* 0x000000090500728c */ /* 0x000fe4000bf01300 */
[----:B------:R1:W2:Y:S02]  /*0570*/  @P1 MUFU.RSQ R3, R6 ;  /* 0x0000000600031308 */ /* 0x0002a40000001400 */
[----:B------:R-:W-:Y:S01]  /*0580*/  USEL UR6, UR6, UR8, UP0 ;  /* 0x0000000806067287 */ /* 0x000fe20008000000 */
[----:B------:R-:W-:-:S03]  /*0590*/  @P2 IADD3 R5, R5, 0x1, RZ ;  /* 0x0000000105052810 */ /* 0x000fc60007ffe0ff */
[----:B------:R-:W-:Y:S01]  /*05a0*/  UISETP.GE.AND UP0, UPT, UR4, UR6, UPT ;  /* 0x000000060400728c */ /* 0x000fe2000bf06270 */
[----:B------:R-:W-:-:S05]  /*05b0*/  SEL R4, R4, R5, !P3 ;  /* 0x0000000504047207 */ /* 0x000fca0005800000 */
[----:B------:R-:W-:Y:S01]  /*05c0*/  PLOP3.LUT P1, PT, PT, PT, UP0, 0x80, 0x0 ;  /* 0x000000000000781c */ /* 0x000fe20003f2f008 */
[----:B------:R-:W-:-:S04]  /*05d0*/  IMAD.MOV R5, RZ, RZ, -R4 ;  /* 0x000000ffff057224 */ /* 0x000fc800078e0a04 */
[----:B------:R-:W-:-:S08]  /*05e0*/  IMAD R5, R5, c[0x0][0x204], R2 ;  /* 0x0000810005057a24 */ /* 0x000fd000078e0202 */
[----:B------:R-:W-:Y:S05]  /*05f0*/  @P1 BRA `(.L_x_2434) ;  /* 0x00000d5000001947 */ /* 0x000fea0003800000 */
[----:B-12---:R-:W-:Y:S01]  /*0600*/  UIADD3 UR5, -UR4, UR6, URZ ;  /* 0x0000000604057290 */ /* 0x006fe2000fffe13f */
[----:B------:R-:W-:Y:S01]  /*0610*/  SHF.R.S32.HI R6, RZ, 0x1f, R7 ;  /* 0x0000001fff067819 */ /* 0x000fe20000011407 */
[C---:B------:R-:W-:Y:S01]  /*0620*/  IMAD.WIDE.U32 R14, R7.reuse, c[0x0][0x1e8], R14 ;  /* 0x00007a00070e7a25 */ /* 0x040fe200078e000e */
[----:B------:R-:W-:Y:S01]  /*0630*/  ULDC.U8 UR8, c[0x0][0x1f4] ;  /* 0x00007d0000087ab9 */ /* 0x000fe20000000000 */
[----:B------:R-:W-:Y:S01]  /*0640*/  CS2R R24, SRZ ;  /* 0x0000000000187805 */ /* 0x000fe2000001ff00 */
[----:B------:R-:W-:Y:S01]  /*0650*/  ULOP3.LUT UR5, UR5, 0x1, URZ, 0xc0, !UPT ;  /* 0x0000000105057892 */ /* 0x000fe2000f8ec03f */
[----:B------:R-:W-:Y:S01]  /*0660*/  IMAD R6, R6, c[0x0][0x1e8], RZ ;  /* 0x00007a0006067a24 */ /* 0x000fe200078e02ff */
[----:B------:R-:W-:Y:S01]  /*0670*/  CS2R R20, SRZ ;  /* 0x0000000000147805 */ /* 0x000fe2000001ff00 */
[----:B------:R-:W-:Y:S01]  /*0680*/  IMAD.MOV.U32 R23, RZ, RZ, RZ ;  /* 0x000000ffff177224 */ /* 0x000fe200078e00ff */
[----:B------:R-:W-:Y:S01]  /*0690*/  UISETP.NE.U32.AND UP0, UPT, UR5, 0x1, UPT ;  /* 0x000000010500788c */ /* 0x000fe2000bf05070 */
[----:B------:R-:W-:-:S02]  /*06a0*/  IMAD R7, R7, c[0x0][0x1ec], R6 ;  /* 0x00007b0007077a24 */ /* 0x000fc400078e0206 */
[----:B------:R-:W-:Y:S01]  /*06b0*/  UMOV UR5, UR4 ;  /* 0x0000000400057c82 */ /* 0x000fe20008000000 */
[----:B------:R-:W-:Y:S02]  /*06c0*/  IMAD.MOV.U32 R13, RZ, RZ, RZ ;  /* 0x000000ffff0d7224 */ /* 0x000fe400078e00ff */
[----:B------:R-:W-:Y:S02]  /*06d0*/  PLOP3.LUT P1, PT, PT, PT, UP0, 0x80, 0x0 ;  /* 0x000000000000781c */ /* 0x000fe40003f2f008 */
[----:B0-----:R-:W-:-:S11]  /*06e0*/  IADD3 R17, R15, R7, RZ ;  /* 0x000000070f117210 */ /* 0x001fd60007ffe0ff */
        /* <DEDUP_REMOVED lines=8> */
[----:B------:R-:W-:Y:S01]  /*0770*/  @!P0 IMAD.SHL.U32 R13, R18, 0x2, RZ ;  /* 0x00000002120d8824 */ /* 0x000fe200078e00ff */
[----:B------:R-:W-:-:S04]  /*0780*/  @!P0 IADD3 R19, R19, R7, RZ ;  /* 0x0000000713138210 */ /* 0x000fc80007ffe0ff */
[----:B------:R-:W-:Y:S02]  /*0790*/  @!P0 IADD3 R6, P1, R13, c[0x0][0x180], RZ ;  /* 0x000060000d068a10 */ /* 0x000fe40007f3e0ff */
[----:B------:R-:W-:-:S04]  /*07a0*/  @!P0 SHF.L.U64.HI R19, R18, 0x1, R19 ;  /* 0x0000000112138819 */ /* 0x000fc80000010213 */
[----:B------:R-:W-:Y:S02]  /*07b0*/  @!P0 IADD3.X R7, R19, c[0x0][0x184], RZ, P1, !PT ;  /* 0x0000610013078a10 */ /* 0x000fe40000ffe4ff */
[----:B------:R-:W-:-:S03]  /*07c0*/  @!P0 IADD3 R18, P1, R13, c[0x0][0x178], RZ ;  /* 0x00005e000d128a10 */ /* 0x000fc60007f3e0ff */
[----:B------:R0:W2:Y:S01]  /*07d0*/  @!P0 LDG.E R6, [R6.64] ;  /* 0x0000000a06068981 */ /* 0x0000a2000c1e1900 */
[----:B------:R-:W-:-:S05]  /*07e0*/  @!P0 IADD3.X R19, R19, c[0x0][0x17c], RZ, P1, !PT ;  /* 0x00005f0013138a10 */ /* 0x000fca0000ffe4ff */
[----:B------:R-:W3:Y:S01]  /*07f0*/  @!P0 LDG.E R18, [R18.64] ;  /* 0x0000000a12128981 */ /* 0x000ee2000c1e1900 */
[----:B------:R-:W-:Y:S02]  /*0800*/  ISETP.NE.AND P1, PT, RZ, UR8, PT ;  /* 0x00000008ff007c0c */ /* 0x000fe4000bf25270 */
[----:B------:R-:W-:Y:S02]  /*0810*/  PRMT R13, RZ, 0x5410, RZ ;  /* 0x00005410ff0d7816 */ /* 0x000fe400000000ff */
[----:B0-----:R-:W-:-:S04]  /*0820*/  PRMT R7, RZ, 0x5410, RZ ;  /* 0x00005410ff077816 */ /* 0x001fc800000000ff */
[----:B--2---:R-:W-:-:S04]  /*0830*/  @!P0 PRMT R7, R7, 0x5410, R6 ;  /* 0x0000541007078816 */ /* 0x004fc80000000006 */
[----:B------:R-:W-:Y:S02]  /*0840*/  @!P0 PRMT R7, R6, 0x7632, R7 ;  /* 0x0000763206078816 */ /* 0x000fe40000000007 */
[----:B---3--:R-:W-:-:S03]  /*0850*/  @!P0 PRMT R13, R13, 0x5410, R18 ;  /* 0x000054100d0d8816 */ /* 0x008fc60000000012 */
[--C-:B------:R-:W-:Y:S01]  /*0860*/  HADD2.F32 R21, -RZ, R7.reuse.H1_H1 ;  /* 0x30000007ff157230 */ /* 0x100fe20000004100 */
[----:B------:R-:W-:Y:S01]  /*0870*/  @!P0 PRMT R13, R18, 0x7632, R13 ;  /* 0x00007632120d8816 */ /* 0x000fe2000000000d */
[----:B------:R-:W-:-:S03]  /*0880*/  HADD2.F32 R7, -RZ, R7.H0_H0 ;  /* 0x20000007ff077230 */ /* 0x000fc60000004100 */
[C---:B------:R-:W-:Y:S01]  /*0890*/  FADD.FTZ R18, -R12.reuse, R21 ;  /* 0x000000150c127221 */ /* 0x040fe20000010100 */
[--C-:B------:R-:W-:Y:S01]  /*08a0*/  HADD2.F32 R6, -RZ, R13.reuse.H0_H0 ;  /* 0x2000000dff067230 */ /* 0x100fe20000004100 */
[----:B------:R-:W-:Y:S01]  /*08b0*/  FADD.FTZ R20, -R12, R7 ;  /* 0x000000070c147221 */ /* 0x000fe20000010100 */
[----:B------:R-:W-:Y:S01]  /*08c0*/  HADD2.F32 R7, -RZ, R13.H1_H1 ;  /* 0x3000000dff077230 */ /* 0x000fe20000004100 */
[-C--:B------:R-:W-:Y:S02]  /*08d0*/  FMUL.FTZ R13, R18, R3.reuse ;  /* 0x00000003120d7220 */ /* 0x080fe40000410000 */
[----:B------:R-:W-:Y:S01]  /*08e0*/  FMUL.FTZ R18, R20, R3 ;  /* 0x0000000314127220 */ /* 0x000fe20000410000 */
[----:B------:R-:W-:Y:S05]  /*08f0*/  @!P1 BRA `(.L_x_2436) ;  /* 0x0000012000009947 */ /* 0x000fea0003800000 */
[----:B------:R-:W-:Y:S02]  /*0900*/  FFMA.FTZ R20, R13, R10, R8 ;  /* 0x0000000a0d147223 */ /* 0x000fe40000010008 */
[----:B------:R-:W-:Y:S02]  /*0910*/  FFMA.FTZ R19, R18, R11, R9 ;  /* 0x0000000b12137223 */ /* 0x000fe40000010009 */
[----:B------:R-:W-:-:S02]  /*0920*/  FMUL.FTZ R21, R20, -1.4426950216293334961 ;  /* 0xbfb8aa3b14157820 */ /* 0x000fc40000410000 */
        /* <DEDUP_REMOVED lines=15> */
.L_x_2436:
        /* <DEDUP_REMOVED lines=11> */
.L_x_2435:
[----:B------:R-:W-:Y:S01]  /*0ad0*/  UIADD3 UR4, -UR4, -0x2, URZ ;  /* 0xfffffffe04047890 */ /* 0x000fe2000fffe13f */
[----:B------:R-:W-:-:S05]  /*0ae0*/  LOP3.LUT R6, RZ, UR6, RZ, 0x33, !PT ;  /* 0x00000006ff067c12 */ /* 0x000fca000f8e33ff */
[----:B------:R-:W-:-:S13]  /*0af0*/  ISETP.NE.AND P1, PT, R6, UR4, PT ;  /* 0x0000000406007c0c */ /* 0x000fda000bf25270 */
[----:B------:R-:W-:Y:S05]  /*0b00*/  @!P1 BRA `(.L_x_2434) ;  /* 0x0000084000009947 */ /* 0x000fea0003800000 */
[----:B------:R-:W-:-:S04]  /*0b10*/  UIADD3 UR5, UR5, 0x1, URZ ;  /* 0x0000000105057890 */ /* 0x000fc8000fffe03f */
[----:B------:R-:W-:-:S04]  /*0b20*/  USHF.R.S32.HI UR7, URZ, 0x1f, UR5 ;  /* 0x0000001f3f077899 */ /* 0x000fc80008011405 */
.L_x_2439:
[----:B------:R-:W-:Y:S02]  /*0b30*/  IMAD.U32 R19, RZ, RZ, UR5 ;  /* 0x00000005ff137e24 */ /* 0x000fe4000f8e00ff */
[----:B------:R-:W-:Y:S02]  /*0b40*/  IMAD.U32 R6, RZ, RZ, UR7 ;  /* 0x00000007ff067e24 */ /* 0x000fe4000f8e00ff */
[----:B------:R-:W-:Y:S01]  /*0b50*/  @!P0 IMAD.MOV.U32 R7, RZ, RZ, R17 ;  /* 0x000000ffff078224 */ /* 0x000fe200078e0011 */
[----:B------:R-:W-:-:S04]  /*0b60*/  @!P0 IADD3 R19, P1, R19, -0x1, RZ ;  /* 0xffffffff13138810 */ /* 0x000fc80007f3e0ff */
        /* <DEDUP_REMOVED lines=15> */
[----:B------:R-:W-:Y:S02]  /*0c60*/  PRMT R22, RZ, 0x7610, R22 ;  /* 0x00007610ff167816 */ /* 0x000fe40000000016 */
[----:B0-----:R-:W-:Y:S02]  /*0c70*/  PRMT R19, RZ, 0x7610, R19 ;  /* 0x00007610ff137816 */ /* 0x001fe40000000013 */
[----:B-1----:R-:W-:-:S04]  /*0c80*/  PRMT R7, RZ, 0x5410, RZ ;  /* 0x00005410ff077816 */ /* 0x002fc800000000ff */
[----:B--2---:R-:W-:-:S04]  /*0c90*/  @!P0 PRMT R7, R7, 0x5410, R18 ;  /* 0x0000541007078816 */ /* 0x004fc80000000012 */
[----:B------:R-:W-:Y:S02]  /*0ca0*/  @!P0 PRMT R7, R18, 0x7632, R7 ;  /* 0x0000763212078816 */ /* 0x000fe40000000007 */
[C---:B---3--:R-:W-:Y:S02]  /*0cb0*/  @!P0 PRMT R19, R6.reuse, 0x7610, R19 ;  /* 0x0000761006138816 */ /* 0x048fe40000000013 */
[----:B------:R-:W-:Y:S01]  /*0cc0*/  @!P0 PRMT R22, R6, 0x7632, R22 ;  /* 0x0000763206168816 */ /* 0x000fe20000000016 */
[--C-:B------:R-:W-:Y:S02]  /*0cd0*/  HADD2.F32 R27, -RZ, R7.reuse.H1_H1 ;  /* 0x30000007ff1b7230 */ /* 0x100fe40000004100 */
[----:B------:R-:W-:Y:S02]  /*0ce0*/  HADD2.F32 R29, -RZ, R7.H0_H0 ;  /* 0x20000007ff1d7230 */ /* 0x000fe40000004100 */
[----:B------:R-:W-:Y:S01]  /*0cf0*/  HADD2.F32 R7, -RZ, R19.H0_H0 ;  /* 0x20000013ff077230 */ /* 0x000fe20000004100 */
[C---:B------:R-:W-:Y:S01]  /*0d00*/  FADD.FTZ R6, -R12.reuse, R27 ;  /* 0x0000001b0c067221 */ /* 0x040fe20000010100 */
[----:B------:R-:W-:Y:S01]  /*0d10*/  HADD2.F32 R22, -RZ, R22.H0_H0 ;  /* 0x20000016ff167230 */ /* 0x000fe20000004100 */
[----:B------:R-:W-:-:S02]  /*0d20*/  FADD.FTZ R26, -R12, R29 ;  /* 0x0000001d0c1a7221 */ /* 0x000fc40000010100 */
[-C--:B------:R-:W-:Y:S02]  /*0d30*/  FMUL.FTZ R19, R6, R3.reuse ;  /* 0x0000000306137220 */ /* 0x080fe40000410000 */
[----:B------:R-:W-:Y:S01]  /*0d40*/  FMUL.FTZ R26, R26, R3 ;  /* 0x000000031a1a7220 */ /* 0x000fe20000410000 */
        /* <DEDUP_REMOVED lines=19> */
.L_x_2437:
[C---:B------:R-:W-:Y:S01]  /*0e80*/  FMUL.FTZ R28, R7.reuse, R10 ;  /* 0x0000000a071c7220 */ /* 0x040fe20000410000 */
[----:B------:R-:W-:Y:S01]  /*0e90*/  MOV R27, UR5 ;  /* 0x00000005001b7c02 */ /* 0x000fe20008000f00 */
[----:B------:R-:W-:Y:S02]  /*0ea0*/  IMAD.U32 R18, RZ, RZ, UR7 ;  /* 0x00000007ff127e24 */ /* 0x000fe4000f8e00ff */
[----:B------:R-:W-:Y:S02]  /*0eb0*/  FADD.FTZ R6, R7, R24 ;  /* 0x0000001807067221 */ /* 0x000fe40000010000 */
[----:B------:R-:W-:Y:S02]  /*0ec0*/  FFMA.FTZ R24, R19, R28, R21 ;  /* 0x0000001c13187223 */ /* 0x000fe40000010015 */
[----:B------:R-:W-:Y:S02]  /*0ed0*/  IMAD.U32 R21, RZ, RZ, UR5 ;  /* 0x00000005ff157e24 */ /* 0x000fe4000f8e00ff */
[----:B------:R-:W-:-:S02]  /*0ee0*/  @!P0 IMAD R18, R18, c[0x0][0x1d8], RZ ;  /* 0x0000760012128a24 */ /* 0x000fc400078e02ff */
[----:B------:R-:W-:Y:S01]  /*0ef0*/  FFMA.FTZ R7, R19, R7, R20 ;  /* 0x0000000713077223 */ /* 0x000fe20000010014 */
[----:B------:R-:W-:Y:S01]  /*0f00*/  @!P0 MOV R19, R17 ;  /* 0x0000001100138202 */ /* 0x000fe20000000f00 */
        /* <DEDUP_REMOVED lines=11> */
[----:B------:R-:W3:Y:S01]  /*0fc0*/  @!P0 LDG.E R20, [R20.64] ;  /* 0x0000000a14148981 */ /* 0x000ee2000c1e1900 */
[----:B------:R-:W-:Y:S02]  /*0fd0*/  FADD.FTZ R23, R22, R23 ;  /* 0x0000001716177221 */ /* 0x000fe40000010000 */
[----:B------:R-:W-:Y:S01]  /*0fe0*/  FFMA.FTZ R13, R26, R22, R13 ;  /* 0x000000161a0d7223 */ /* 0x000fe2000001000d */
[----:B0-----:R-:W-:Y:S01]  /*0ff0*/  PRMT R19, RZ, 0x5410, RZ ;  /* 0x00005410ff137816 */ /* 0x001fe200000000ff */
[----:B------:R-:W-:Y:S01]  /*1000*/  FMUL.FTZ R27, R22, R11 ;  /* 0x0000000b161b7220 */ /* 0x000fe20000410000 */
[----:B------:R-:W-:Y:S01]  /*1010*/  PRMT R22, RZ, 0x7610, R22 ;  /* 0x00007610ff167816 */ /* 0x000fe20000000016 */
[----:B------:R-:W-:Y:S02]  /*1020*/  FADD.FTZ R25, R28, R25 ;  /* 0x000000191c197221 */ /* 0x000fe40000010000 */
[----:B------:R-:W-:Y:S02]  /*1030*/  FFMA.FTZ R26, R26, R27, R24 ;  /* 0x0000001b1a1a7223 */ /* 0x000fe40000010018 */
[----:B------:R-:W-:Y:S01]  /*1040*/  FADD.FTZ R25, R27, R25 ;  /* 0x000000191b197221 */ /* 0x000fe20000010000 */
[----:B--2---:R-:W-:-:S04]  /*1050*/  @!P0 PRMT R19, R19, 0x5410, R18 ;  /* 0x0000541013138816 */ /* 0x004fc80000000012 */
[----:B------:R-:W-:Y:S02]  /*1060*/  @!P0 PRMT R19, R18, 0x7632, R19 ;  /* 0x0000763212138816 */ /* 0x000fe40000000013 */
[----:B------:R-:W-:Y:S02]  /*1070*/  PRMT R18, RZ, 0x7610, R18 ;  /* 0x00007610ff127816 */ /* 0x000fe40000000012 */
[C---:B---3--:R-:W-:Y:S01]  /*1080*/  @!P0 PRMT R22, R20.reuse, 0x7632, R22 ;  /* 0x0000763214168816 */ /* 0x048fe20000000016 */
[--C-:B------:R-:W-:Y:S01]  /*1090*/  HADD2.F32 R21, -RZ, R19.reuse.H1_H1 ;  /* 0x30000013ff157230 */ /* 0x100fe20000004100 */
[----:B------:R-:W-:Y:S01]  /*10a0*/  @!P0 PRMT R18, R20, 0x7610, R18 ;  /* 0x0000761014128816 */ /* 0x000fe20000000012 */
        /* <DEDUP_REMOVED lines=26> */
.L_x_2438:
[----:B------:R-:W-:Y:S01]  /*1250*/  UIADD3 UR4, UR5, 0x1, URZ ;  /* 0x0000000105047890 */ /* 0x000fe2000fffe03f */
[----:B------:R-:W-:Y:S01]  /*1260*/  FMUL.FTZ R28, R20, R10 ;  /* 0x0000000a141c7220 */ /* 0x000fe20000410000 */
[----:B------:R-:W-:Y:S01]  /*1270*/  UIADD3 UR5, UP1, UR5, 0x2, URZ ;  /* 0x0000000205057890 */ /* 0x000fe2000ff3e03f */
[----:B------:R-:W-:Y:S01]  /*1280*/  FADD.FTZ R24, R6, R20 ;  /* 0x0000001406187221 */ /* 0x000fe20000010000 */
[----:B------:R-:W-:Y:S01]  /*1290*/  UISETP.GE.AND UP0, UPT, UR4, UR6, UPT ;  /* 0x000000060400728c */ /* 0x000fe2000bf06270 */
[C---:B------:R-:W-:Y:S01]  /*12a0*/  FFMA.FTZ R20, R19.reuse, R20, R7 ;  /* 0x0000001413147223 */ /* 0x040fe20000010007 */
[----:B------:R-:W-:Y:S01]  /*12b0*/  UIADD3.X UR7, URZ, UR7, URZ, UP1, !UPT ;  /* 0x000000073f077290 */ /* 0x000fe20008ffe43f */
[----:B------:R-:W-:Y:S02]  /*12c0*/  FFMA.FTZ R19, R19, R28, R26 ;  /* 0x0000001c13137223 */ /* 0x000fe4000001001a */
[----:B------:R-:W-:Y:S01]  /*12d0*/  FMUL.FTZ R6, R22, R11 ;  /* 0x0000000b16067220 */ /* 0x000fe20000410000 */
[----:B------:R-:W-:Y:S01]  /*12e0*/  PLOP3.LUT P1, PT, PT, PT, UP0, 0x80, 0x0 ;  /* 0x000000000000781c */ /* 0x000fe20003f2f008 */
[----:B------:R-:W-:-:S02]  /*12f0*/  FADD.FTZ R25, R25, R28 ;  /* 0x0000001c19197221 */ /* 0x000fc40000010000 */
[----:B------:R-:W-:Y:S02]  /*1300*/  FADD.FTZ R23, R23, R22 ;  /* 0x0000001617177221 */ /* 0x000fe40000010000 */
[C---:B------:R-:W-:Y:S02]  /*1310*/  FFMA.FTZ R13, R18.reuse, R22, R13 ;  /* 0x00000016120d7223 */ /* 0x040fe4000001000d */
[----:B------:R-:W-:Y:S02]  /*1320*/  FFMA.FTZ R21, R18, R6, R19 ;  /* 0x0000000612157223 */ /* 0x000fe40000010013 */
[----:B------:R-:W-:-:S04]  /*1330*/  FADD.FTZ R25, R6, R25 ;  /* 0x0000001906197221 */ /* 0x000fc80000010000 */
[----:B------:R-:W-:Y:S05]  /*1340*/  @!P1 BRA `(.L_x_2439) ;  /* 0xfffff7e000009947 */ /* 0x000fea000383ffff */
.L_x_2434:
[----:B-12---:R-:W-:Y:S01]  /*1350*/  ISETP.NE.AND P0, PT, R5, RZ, PT ;  /* 0x000000ff0500720c */ /* 0x006fe20003f05270 */
        /* <DEDUP_REMOVED lines=9> */
[----:B-1----:R-:W-:-:S05]  /*13f0*/  IMAD R5, R2, 0xc, RZ ;  /* 0x0000000c02057824 */ /* 0x002fca00078e02ff */
[----:B------:R-:W1:Y:S04]  /*1400*/  LDS.64 R8, [R5+0x18] ;  /* 0x0000180005087984 */ /* 0x000e680000000a00 */
[----:B------:R-:W2:Y:S04]  /*1410*/  LDS.64 R6, [R5+0x10] ;  /* 0x0000100005067984 */ /* 0x000ea80000000a00 */
[----:B------:R-:W3:Y:S01]  /*1420*/  LDS.64 R2, [R5+0x20] ;  /* 0x0000200005027984 */ /* 0x000ee20000000a00 */
[----:B-1----:R-:W-:Y:S01]  /*1430*/  ISETP.NE.AND P0, PT, R9, RZ, PT ;  /* 0x000000ff0900720c */ /* 0x002fe20003f05270 */
[----:B--2---:R-:W-:-:S12]  /*1440*/  IMAD.IADD R6, R6, 0x1, R9 ;  /* 0x0000000106067824 */ /* 0x004fd800078e0209 */
[----:B---3--:R-:W-:Y:S02]  /*1450*/  @!P0 FADD.FTZ R2, R7, R2 ;  /* 0x0000000207028221 */ /* 0x008fe40000010000 */
[----:B------:R-:W-:Y:S01]  /*1460*/  @!P0 FADD.FTZ R3, R8, R3 ;  /* 0x0000000308038221 */ /* 0x000fe20000010000 */
[----:B------:R-:W-:Y:S05]  /*1470*/  BRA.DIV ~URZ, `(.L_x_2442) ;  /* 0x000008527f007947 */ /* 0x000fea000b800000 */
[----:B------:R1:W2:Y:S02]  /*1480*/  SHFL.UP PT, R7, R6, 0x1, RZ ;  /* 0x0420000006077989 */ /* 0x0002a400000e00ff */
.L_x_2446:
[----:B------:R-:W3:Y:S01]  /*1490*/  S2R R14, SR_LANEID ;  /* 0x00000000000e7919 */ /* 0x000ee20000000000 */
[----:B------:R-:W-:Y:S05]  /*14a0*/  BRA.DIV ~URZ, `(.L_x_2443) ;  /* 0x000008a27f007947 */ /* 0x000fea000b800000 */
[----:B------:R-:W4:Y:S01]  /*14b0*/  SHFL.UP PT, R9, R2, 0x1, RZ ;  /* 0x0420000002097989 */ /* 0x000f2200000e00ff */
[----:B------:R-:W-:Y:S02]  /*14c0*/  ISETP.NE.AND P0, PT, R6, RZ, PT ;  /* 0x000000ff0600720c */ /* 0x000fe40003f05270 */
[----:B---3--:R-:W-:Y:S01]  /*14d0*/  ISETP.GE.AND P1, PT, R14, 0x1, PT ;  /* 0x000000010e00780c */ /* 0x008fe20003f26270 */
[----:B------:R-:W3:-:S12]  /*14e0*/  SHFL.UP PT, R8, R3, 0x1, RZ ;  /* 0x0420000003087989 */ /* 0x000ed800000e00ff */
[----:B-12---:R-:W-:Y:S01]  /*14f0*/  @P1 IADD3 R6, R6, R7, RZ ;  /* 0x0000000706061210 */ /* 0x006fe20007ffe0ff */
[----:B----4-:R-:W-:Y:S02]  /*1500*/  FADD.FTZ R9, R2, R9 ;  /* 0x0000000902097221 */ /* 0x010fe40000010000 */
[----:B---3--:R-:W-:-:S03]  /*1510*/  FADD.FTZ R8, R3, R8 ;  /* 0x0000000803087221 */ /* 0x008fc60000010000 */
[----:B------:R-:W-:Y:S02]  /*1520*/  FSEL R9, R9, R2, !P0 ;  /* 0x0000000209097208 */ /* 0x000fe40004000000 */
[----:B------:R-:W-:Y:S02]  /*1530*/  FSEL R10, R8, R3, !P0 ;  /* 0x00000003080a7208 */ /* 0x000fe40004000000 */
[----:B------:R-:W-:Y:S02]  /*1540*/  FSEL R8, R2, R9, !P1 ;  /* 0x0000000902087208 */ /* 0x000fe40004800000 */
[----:B------:R-:W-:Y:S02]  /*1550*/  FSEL R9, R3, R10, !P1 ;  /* 0x0000000a03097208 */ /* 0x000fe40004800000 */
[----:B------:R-:W-:Y:S01]  /*1560*/  ISETP.GE.AND P1, PT, R14, 0x2, PT ;  /* 0x000000020e00780c */ /* 0x000fe20003f26270 */
[----:B------:R-:W1:Y:S01]  /*1570*/  SHFL.UP PT, R11, R8, 0x2, RZ ;  /* 0x04400000080b7989 */ /* 0x000e6200000e00ff */
[----:B------:R-:W-:-:S03]  /*1580*/  ISETP.NE.AND P0, PT, R6, RZ, PT ;  /* 0x000000ff0600720c */ /* 0x000fc60003f05270 */
[----:B------:R-:W2:Y:S04]  /*1590*/  SHFL.UP PT, R2, R9, 0x2, RZ ;  /* 0x0440000009027989 */ /* 0x000ea800000e00ff */
[----:B------:R-:W3:Y:S01]  /*15a0*/  SHFL.UP PT, R3, R6, 0x2, RZ ;  /* 0x0440000006037989 */ /* 0x000ee200000e00ff */
[----:B-1----:R-:W-:Y:S02]  /*15b0*/  FADD.FTZ R11, R8, R11 ;  /* 0x0000000b080b7221 */ /* 0x002fe40000010000 */
[----:B--2---:R-:W-:-:S03]  /*15c0*/  FADD.FTZ R2, R9, R2 ;  /* 0x0000000209027221 */ /* 0x004fc60000010000 */
[----:B------:R-:W-:Y:S01]  /*15d0*/  @P1 FSEL R8, R11, R8, !P0 ;  /* 0x000000080b081208 */ /* 0x000fe20004000000 */
[----:B---3--:R-:W-:Y:S01]  /*15e0*/  @P1 IMAD.IADD R6, R3, 0x1, R6 ;  /* 0x0000000103061824 */ /* 0x008fe200078e0206 */
[----:B------:R-:W-:-:S03]  /*15f0*/  @P1 FSEL R9, R2, R9, !P0 ;  /* 0x0000000902091208 */ /* 0x000fc60004000000 */
[----:B------:R-:W1:Y:S01]  /*1600*/  SHFL.UP PT, R7, R8, 0x4, RZ ;  /* 0x0480000008077989 */ /* 0x000e6200000e00ff */
[----:B------:R-:W-:Y:S02]  /*1610*/  ISETP.GE.AND P1, PT, R14, 0x4, PT ;  /* 0x000000040e00780c */ /* 0x000fe40003f26270 */
[----:B------:R-:W-:Y:S01]  /*1620*/  ISETP.NE.AND P0, PT, R6, RZ, PT ;  /* 0x000000ff0600720c */ /* 0x000fe20003f05270 */
[----:B------:R-:W2:Y:S04]  /*1630*/  SHFL.UP PT, R2, R9, 0x4, RZ ;  /* 0x0480000009027989 */ /* 0x000ea800000e00ff */
[----:B------:R-:W3:Y:S01]  /*1640*/  SHFL.UP PT, R3, R6, 0x4, RZ ;  /* 0x0480000006037989 */ /* 0x000ee200000e00ff */
[----:B-1----:R-:W-:Y:S02]  /*1650*/  FADD.FTZ R7, R8, R7 ;  /* 0x0000000708077221 */ /* 0x002fe40000010000 */
[----:B--2---:R-:W-:-:S03]  /*1660*/  FADD.FTZ R2, R9, R2 ;  /* 0x0000000209027221 */ /* 0x004fc60000010000 */
[----:B------:R-:W-:Y:S02]  /*1670*/  @P1 FSEL R8, R7, R8, !P0 ;  /* 0x0000000807081208 */ /* 0x000fe40004000000 */
[----:B---3--:R-:W-:Y:S02]  /*1680*/  @P1 IADD3 R6, R6, R3, RZ ;  /* 0x0000000306061210 */ /* 0x008fe40007ffe0ff */
[----:B------:R-:W-:Y:S01]  /*1690*/  @P1 FSEL R9, R2, R9, !P0 ;  /* 0x0000000902091208 */ /* 0x000fe20004000000 */
[----:B------:R-:W1:Y:S01]  /*16a0*/  SHFL.UP PT, R7, R8, 0x8, RZ ;  /* 0x0500000008077989 */ /* 0x000e6200000e00ff */
[----:B------:R-:W-:Y:S02]  /*16b0*/  ISETP.GE.AND P1, PT, R14, 0x8, PT ;  /* 0x000000080e00780c */ /* 0x000fe40003f26270 */
[----:B------:R-:W-:Y:S01]  /*16c0*/  ISETP.NE.AND P0, PT, R6, RZ, PT ;  /* 0x000000ff0600720c */ /* 0x000fe20003f05270 */
[----:B------:R-:W2:Y:S04]  /*16d0*/  SHFL.UP PT, R2, R9, 0x8, RZ ;  /* 0x0500000009027989 */ /* 0x000ea800000e00ff */
[----:B------:R-:W3:Y:S01]  /*16e0*/  SHFL.UP PT, R3, R6, 0x8, RZ ;  /* 0x0500000006037989 */ /* 0x000ee200000e00ff */
[----:B-1----:R-:W-:-:S02]  /*16f0*/  FADD.FTZ R7, R8, R7 ;  /* 0x0000000708077221 */ /* 0x002fc40000010000 */
        /* <DEDUP_REMOVED lines=14> */
[----:B------:R1:W2:Y:S04]  /*17e0*/  SHFL.UP PT, R3, R8, 0x1, RZ ;  /* 0x0420000008037989 */ /* 0x0002a800000e00ff */
[----:B------:R1:W3:Y:S04]  /*17f0*/  SHFL.UP PT, R2, R6, 0x1, RZ ;  /* 0x0420000006027989 */ /* 0x0002e800000e00ff */
[----:B------:R1:W4:Y:S02]  /*1800*/  SHFL.UP PT, R10, R9, 0x1, RZ ;  /* 0x04200000090a7989 */ /* 0x00032400000e00ff */
.L_x_2447:
[----:B-1----:R-:W1:Y:S01]  /*1810*/  LDS.64 R8, [R5+0x10] ;  /* 0x0000100005087984 */ /* 0x002e620000000a00 */
[----:B------:R-:W-:-:S02]  /*1820*/  ISETP.NE.AND P1, PT, R0, RZ, PT ;  /* 0x000000ff0000720c */ /* 0x000fc40003f25270 */
[----:B------:R-:W-:Y:S01]  /*1830*/  PLOP3.LUT P0, PT, PT, PT, PT, 0x80, 0x0 ;  /* 0x000000000000781c */ /* 0x000fe20003f0f070 */
[----:B------:R-:W5:Y:S04]  /*1840*/  LDS.64 R14, [R5+0x18] ;  /* 0x00001800050e7984 */ /* 0x000f680000000a00 */
[----:B------:R-:W0:Y:S06]  /*1850*/  LDS.64 R6, [R5+0x20] ;  /* 0x0000200005067984 */ /* 0x000e2c0000000a00 */
[C---:B-1----:R-:W-:Y:S01]  /*1860*/  @P1 ISETP.NE.AND P2, PT, R8.reuse, RZ, PT ;  /* 0x000000ff0800120c */ /* 0x042fe20003f45270 */
[----:B---3--:R-:W-:-:S03]  /*1870*/  @P1 IMAD.IADD R8, R8, 0x1, R2 ;  /* 0x0000000108081824 */ /* 0x008fc600078e0202 */
[----:B------:R-:W-:Y:S02]  /*1880*/  @P1 PLOP3.LUT P0, PT, P2, PT, PT, 0x80, 0x0 ;  /* 0x000000000000181c */ /* 0x000fe4000170f070 */
[C---:B-----5:R-:W-:Y:S02]  /*1890*/  ISETP.NE.AND P2, PT, R15.reuse, RZ, PT ;  /* 0x000000ff0f00720c */ /* 0x060fe40003f45270 */
[----:B------:R-:W-:-:S09]  /*18a0*/  IADD3 R15, R15, R8, RZ ;  /* 0x000000080f0f7210 */ /* 0x000fd20007ffe0ff */
[----:B----4-:R-:W-:Y:S02]  /*18b0*/  @!P0 FADD.FTZ R14, R14, R10 ;  /* 0x0000000a0e0e8221 */ /* 0x010fe40000010000 */
[----:B--2---:R-:W-:Y:S02]  /*18c0*/  @!P0 FADD.FTZ R9, R9, R3 ;  /* 0x0000000309098221 */ /* 0x004fe40000010000 */
[----:B0-----:R-:W-:Y:S01]  /*18d0*/  @!P2 FADD.FTZ R7, R7, R14 ;  /* 0x0000000e0707a221 */ /* 0x001fe20000010000 */
[----:B------:R0:W-:Y:S01]  /*18e0*/  STS.64 [R5+0x18], R14 ;  /* 0x0000180e05007388 */ /* 0x0001e20000000a00 */
[----:B------:R-:W-:-:S03]  /*18f0*/  @!P2 FADD.FTZ R6, R6, R9 ;  /* 0x000000090606a221 */ /* 0x000fc60000010000 */
[----:B------:R0:W-:Y:S04]  /*1900*/  STS.64 [R5+0x10], R8 ;  /* 0x0000100805007388 */ /* 0x0001e80000000a00 */
[----:B------:R0:W-:Y:S02]  /*1910*/  STS.64 [R5+0x20], R6 ;  /* 0x0000200605007388 */ /* 0x0001e40000000a00 */
.L_x_2441:
[----:B-1----:R-:W-:Y:S05]  /*1920*/  BSYNC B0 ;  /* 0x0000000000007941 */ /* 0x002fea0003800000 */
.L_x_2440:
[----:B0-----:R-:W0:Y:S01]  /*1930*/  S2R R9, SR_TID.X ;  /* 0x0000000000097919 */ /* 0x001e220000002100 */
        /* <DEDUP_REMOVED lines=33> */
.L_x_2445:
[----:B------:R-:W-:Y:S05]  /*1b50*/  BSYNC B0 ;  /* 0x0000000000007941 */ /* 0x000fea0003800000 */
.L_x_2444:
        /* <DEDUP_REMOVED lines=23> */
.L_x_2442:
[----:B------:R-:W-:Y:S01]  /*1cd0*/  IMAD.MOV.U32 R15, RZ, RZ, R6 ;  /* 0x000000ffff0f7224 */ /* 0x000fe200078e0006 */
[----:B------:R-:W-:Y:S01]  /*1ce0*/  MOV R12, 0x1 ;  /* 0x00000001000c7802 */ /* 0x000fe20000000f00 */
[----:B------:R-:W-:Y:S01]  /*1cf0*/  IMAD.MOV.U32 R11, RZ, RZ, RZ ;  /* 0x000000ffff0b7224 */ /* 0x000fe200078e00ff */
[----:B------:R-:W-:-:S02]  /*1d00*/  MOV R10, 0xffffffff ;  /* 0xffffffff000a7802 */ /* 0x000fc40000000f00 */
[----:B------:R-:W-:Y:S02]  /*1d10*/  MOV R8, 0x1d30 ;  /* 0x00001d3000087802 */ /* 0x000fe40000000f00 */
[----:B0-----:R-:W-:Y:S05]  /*1d20*/  CALL.REL.NOINC `($__internal_62_$__cuda_sm70_shflsync_up) ;  /* 0x000009a000007944 */ /* 0x001fea0003c00000 */
[----:B-1----:R-:W-:Y:S01]  /*1d30*/  IMAD.MOV.U32 R7, RZ, RZ, R10 ;  /* 0x000000ffff077224 */ /* 0x002fe200078e000a */
[----:B0-----:R-:W-:Y:S05]  /*1d40*/  BRA `(.L_x_2446) ;  /* 0xfffff74000007947 */ /* 0x001fea000383ffff */
.L_x_2443:
[----:B------:R-:W-:Y:S01]  /*1d50*/  HFMA2.MMA R11, -RZ, RZ, 0, 0 ;  /* 0x00000000ff0b7435 */ /* 0x000fe200000001ff */
[----:B------:R-:W-:Y:S01]  /*1d60*/  MOV R15, R2 ;  /* 0x00000002000f7202 */ /* 0x000fe20000000f00 */
[----:B------:R-:W-:Y:S01]  /*1d70*/  IMAD.MOV.U32 R12, RZ, RZ, 0x1 ;  /* 0x00000001ff0c7424 */ /* 0x000fe200078e00ff */
[----:B------:R-:W-:Y:S01]  /*1d80*/  MOV R8, 0x1db0 ;  /* 0x00001db000087802 */ /* 0x000fe20000000f00 */
[----:B------:R-:W-:Y:S02]  /*1d90*/  IMAD.MOV.U32 R10, RZ, RZ, -0x1 ;  /* 0xffffffffff0a7424 */ /* 0x000fe400078e00ff */
[----:B0123--:R-:W-:Y:S05]  /*1da0*/  CALL.REL.NOINC `($__internal_62_$__cuda_sm70_shflsync_up) ;  /* 0x0000092000007944 */ /* 0x00ffea0003c00000 */
[----:B0-----:R-:W-:Y:S01]  /*1db0*/  HFMA2.MMA R12, -RZ, RZ, 0, 5.9604644775390625e-08 ;  /* 0x00000001ff0c7435 */ /* 0x001fe200000001ff */
[----:B-1----:R-:W-:Y:S01]  /*1dc0*/  MOV R17, R10 ;  /* 0x0000000a00117202 */ /* 0x002fe20000000f00 */
[----:B------:R-:W-:Y:S01]  /*1dd0*/  IMAD.MOV.U32 R15, RZ, RZ, R3 ;  /* 0x000000ffff0f7224 */ /* 0x000fe200078e0003 */
[----:B------:R-:W-:Y:S01]  /*1de0*/  MOV R10, 0xffffffff ;  /* 0xffffffff000a7802 */ /* 0x000fe20000000f00 */
[----:B------:R-:W-:Y:S01]  /*1df0*/  IMAD.MOV.U32 R11, RZ, RZ, RZ ;  /* 0x000000ffff0b7224 */ /* 0x000fe200078e00ff */
[----:B------:R-:W-:-:S02]  /*1e00*/  MOV R8, 0x1e20 ;  /* 0x00001e2000087802 */ /* 0x000fc40000000f00 */
[----:B------:R-:W-:Y:S05]  /*1e10*/  CALL.REL.NOINC `($__internal_62_$__cuda_sm70_shflsync_up) ;  /* 0x000008b000007944 */ /* 0x000fea0003c00000 */
[----:B-1----:R-:W-:Y:S01]  /*1e20*/  FADD.FTZ R8, R3, R10 ;  /* 0x0000000a03087221 */ /* 0x002fe20000010000 */
[C---:B------:R-:W-:Y:S01]  /*1e30*/  ISETP.NE.AND P0, PT, R6.reuse, RZ, PT ;  /* 0x000000ff0600720c */ /* 0x040fe20003f05270 */
[----:B------:R-:W-:Y:S01]  /*1e40*/  IMAD.IADD R7, R6, 0x1, R7 ;  /* 0x0000000106077824 */ /* 0x000fe200078e0207 */
[----:B------:R-:W-:Y:S01]  /*1e50*/  ISETP.GE.AND P1, PT, R14, 0x1, PT ;  /* 0x000000010e00780c */ /* 0x000fe20003f26270 */
[----:B------:R-:W-:Y:S01]  /*1e60*/  FADD.FTZ R9, R2, R17 ;  /* 0x0000001102097221 */ /* 0x000fe20000010000 */
[----:B------:R-:W-:Y:S01]  /*1e70*/  FSEL R8, R8, R3, !P0 ;  /* 0x0000000308087208 */ /* 0x000fe20004000000 */
[----:B0-----:R-:W-:Y:S01]  /*1e80*/  HFMA2.MMA R12, -RZ, RZ, 0, 1.1920928955078125e-07 ;  /* 0x00000002ff0c7435 */ /* 0x001fe200000001ff */
[----:B------:R-:W-:Y:S01]  /*1e90*/  SEL R17, R6, R7, !P1 ;  /* 0x0000000706117207 */ /* 0x000fe20004800000 */
[----:B------:R-:W-:Y:S01]  /*1ea0*/  IMAD.MOV.U32 R11, RZ, RZ, RZ ;  /* 0x000000ffff0b7224 */ /* 0x000fe200078e00ff */
[----:B------:R-:W-:-:S02]  /*1eb0*/  FSEL R9, R9, R2, !P0 ;  /* 0x0000000209097208 */ /* 0x000fc40004000000 */
[----:B------:R-:W-:Y:S01]  /*1ec0*/  FSEL R7, R3, R8, !P1 ;  /* 0x0000000803077208 */ /* 0x000fe20004800000 */
[----:B------:R-:W-:Y:S01]  /*1ed0*/  IMAD.MOV.U32 R15, RZ, RZ, R17 ;  /* 0x000000ffff0f7224 */ /* 0x000fe200078e0011 */
[----:B------:R-:W-:Y:S02]  /*1ee0*/  FSEL R6, R2, R9, !P1 ;  /* 0x0000000902067208 */ /* 0x000fe40004800000 */
[----:B------:R-:W-:Y:S02]  /*1ef0*/  MOV R10, 0xffffffff ;  /* 0xffffffff000a7802 */ /* 0x000fe40000000f00 */
[----:B------:R-:W-:Y:S02]  /*1f00*/  MOV R8, 0x1f20 ;  /* 0x00001f2000087802 */ /* 0x000fe40000000f00 */
[----:B------:R-:W-:Y:S05]  /*1f10*/  CALL.REL.NOINC `($__internal_62_$__cuda_sm70_shflsync_up) ;  /* 0x000007b000007944 */ /* 0x000fea0003c00000 */
[----:B0-----:R-:W-:Y:S01]  /*1f20*/  HFMA2.MMA R12, -RZ, RZ, 0, 1.1920928955078125e-07 ;  /* 0x00000002ff0c7435 */ /* 0x001fe200000001ff */
[----:B-1----:R-:W-:Y:S01]  /*1f30*/  MOV R2, R10 ;  /* 0x0000000a00027202 */ /* 0x002fe20000000f00 */
[----:B------:R-:W-:Y:S01]  /*1f40*/  IMAD.MOV.U32 R15, RZ, RZ, R6 ;  /* 0x000000ffff0f7224 */ /* 0x000fe200078e0006 */
[----:B------:R-:W-:Y:S01]  /*1f50*/  MOV R10, 0xffffffff ;  /* 0xffffffff000a7802 */ /* 0x000fe20000000f00 */
[----:B------:R-:W-:Y:S01]  /*1f60*/  IMAD.MOV.U32 R11, RZ, RZ, RZ ;  /* 0x000000ffff0b7224 */ /* 0x000fe200078e00ff */
[----:B------:R-:W-:-:S02]  /*1f70*/  MOV R8, 0x1f90 ;  /* 0x00001f9000087802 */ /* 0x000fc40000000f00 */
[----:B------:R-:W-:Y:S05]  /*1f80*/  CALL.REL.NOINC `($__internal_62_$__cuda_sm70_shflsync_up) ;  /* 0x0000074000007944 */ /* 0x000fea0003c00000 */
[----:B0-----:R-:W-:Y:S01]  /*1f90*/  HFMA2.MMA R11, -RZ, RZ, 0, 0 ;  /* 0x00000000ff0b7435 */ /* 0x001fe200000001ff */
[----:B-1----:R-:W-:Y:S01]  /*1fa0*/  IMAD.MOV.U32 R3, RZ, RZ, R10 ;  /* 0x000000ffff037224 */ /* 0x002fe200078e000a */
[----:B------:R-:W-:Y:S01]  /*1fb0*/  MOV R15, R7 ;  /* 0x00000007000f7202 */ /* 0x000fe20000000f00 */
[----:B------:R-:W-:Y:S01]  /*1fc0*/  IMAD.MOV.U32 R12, RZ, RZ, 0x2 ;  /* 0x00000002ff0c7424 */ /* 0x000fe200078e00ff */
[----:B------:R-:W-:Y:S01]  /*1fd0*/  MOV R8, 0x2000 ;  /* 0x0000200000087802 */ /* 0x000fe20000000f00 */
[----:B------:R-:W-:-:S02]  /*1fe0*/  IMAD.MOV.U32 R10, RZ, RZ, -0x1 ;  /* 0xffffffffff0a7424 */ /* 0x000fc400078e00ff */
[----:B------:R-:W-:Y:S05]  /*1ff0*/  CALL.REL.NOINC `($__internal_62_$__cuda_sm70_shflsync_up) ;  /* 0x000006d000007944 */ /* 0x000fea0003c00000 */
        /* <DEDUP_REMOVED lines=20> */
[----:B0-----:R-:W-:Y:S01]  /*2140*/  HFMA2.MMA R12, -RZ, RZ, 0, 2.384185791015625e-07 ;  /* 0x00000004ff0c7435 */ /* 0x001fe200000001ff */
[----:B-1----:R-:W-:Y:S01]  /*2150*/  MOV R3, R10 ;  /* 0x0000000a00037202 */ /* 0x002fe20000000f00 */
[----:B------:R-:W-:Y:S01]  /*2160*/  IMAD.MOV.U32 R15, RZ, RZ, R7 ;  /* 0x000000ffff0f7224 */ /* 0x000fe200078e0007 */
[----:B------:R-:W-:Y:S01]  /*2170*/  MOV R10, 0xffffffff ;  /* 0xffffffff000a7802 */ /* 0x000fe20000000f00 */
[----:B------:R-:W-:Y:S01]  /*2180*/  IMAD.MOV.U32 R11, RZ, RZ, RZ ;  /* 0x000000ffff0b7224 */ /* 0x000fe200078e00ff */
[----:B------:R-:W-:-:S02]  /*2190*/  MOV R8, 0x21b0 ;  /* 0x000021b000087802 */ /* 0x000fc40000000f00 */
[----:B------:R-:W-:Y:S05]  /*21a0*/  CALL.REL.NOINC `($__internal_62_$__cuda_sm70_shflsync_up) ;  /* 0x0000052000007944 */ /* 0x000fea0003c00000 */
        /* <DEDUP_REMOVED lines=12> */
[----:B------:R-:W-:Y:S05]  /*2270*/  CALL.REL.NOINC `($__internal_62_$__cuda_sm70_shflsync_up) ;  /* 0x0000045000007944 */ /* 0x000fea0003c00000 */
[----:B0-----:R-:W-:Y:S01]  /*2280*/  HFMA2.MMA R12, -RZ, RZ, 0, 4.76837158203125e-07 ;  /* 0x00000008ff0c7435 */ /* 0x001fe200000001ff */
        /* <DEDUP_REMOVED lines=33> */
[----:B0-----:R-:W-:Y:S01]  /*24a0*/  HFMA2.MMA R12, -RZ, RZ, 0, 9.5367431640625e-07 ;  /* 0x00000010ff0c7435 */ /* 0x001fe200000001ff */
        /* <DEDUP_REMOVED lines=19> */
[----:B0-----:R-:W-:Y:S01]  /*25e0*/  HFMA2.MMA R12, -RZ, RZ, 0, 5.9604644775390625e-08 ;  /* 0x00000001ff0c7435 */ /* 0x001fe200000001ff */
        /* <DEDUP_REMOVED lines=13> */
[----:B01----:R-:W-:Y:S05]  /*26c0*/  BRA `(.L_x_2447) ;  /* 0xfffff14000007947 */ /* 0x003fea000383ffff */
        .weak           $__internal_62_$__cuda_sm70_shflsync_up
        .type           $__internal_62_$__cuda_sm70_shflsync_up,@function
        .size           $__internal_62_$__cuda_sm70_shflsync_up,(.L_x_3145 - $__internal_62_$__cuda_sm70_shflsync_up)
$__internal_62_$__cuda_sm70_shflsync_up:
[----:B------:R-:W-:Y:S01]  /*26d0*/  MOV R9, 0x0 ;  /* 0x0000000000097802 */ /* 0x000fe20000000f00 */
[----:B------:R-:W-:Y:S04]  /*26e0*/  WARPSYNC R10 ;  /* 0x0000000a00007348 */ /* 0x000fe80003800000 */
[----:B------:R0:W1:Y:S01]  /*26f0*/  SHFL.UP PT, R10, R15, R12, R11 ;  /* 0x0400000c0f0a7389 */ /* 0x00006200000e000b */
[----:B------:R-:W-:Y:S05]  /*2700*/  RET.REL.NODEC R8 `(_Z30group_norm_nhwc_bwd_sum_kernelI11Fp16IOFp32WLi64EEv26Group_norm_nhwc_bwd_params) ;  /* 0xffffd8f008007950 */ /* 0x000fea0003c3ffff */
.L_x_2448:
        /* <DEDUP_REMOVED lines=15> */
.L_x_3145:


//--------------------- .text._Z30group_norm_nhwc_bwd_sum_kernelI11Fp16IOFp32WLi128EEv26Group_norm_nhwc_bwd_params --------------------------
	.section	.text._Z30group_norm_nhwc_bwd_sum_kernelI11Fp16IOFp32WLi128EEv26Group_norm_nhwc_bwd_params,"ax",@progbits
	.sectioninfo	@"SHI_REGISTERS=32"
	.align	128
        .global         _Z30group_norm_nhwc_bwd_sum_kernelI11Fp16IOFp32WLi128EEv26Group_norm_nhwc_bwd_params
        .type           _Z30group_norm_nhwc_bwd_sum_kernelI11Fp16IOFp32WLi128EEv26Group_norm_nhwc_bwd_params,@function
        .size           _Z30group_norm_nhwc_bwd_sum_kernelI11Fp16IOFp32WLi128EEv26Group_norm_nhwc_bwd_params,(.L_x_3146 - _Z30group_norm_nhwc_bwd_sum_kernelI11Fp16IOFp32WLi128EEv26Group_norm_nhwc_bwd_params)
        .other          _Z30group_norm_nhwc_bwd_sum_kernelI11Fp16IOFp32WLi128EEv26Group_norm_nhwc_bwd_params,@"STO_CUDA_ENTRY STV_DEFAULT"
_Z30group_norm_nhwc_bwd_sum_kernelI11Fp16IOFp32WLi128EEv26Group_norm_nhwc_bwd_params:
.text._Z30group_norm_nhwc_bwd_sum_kernelI11Fp16IOFp32WLi128EEv26Group_norm_nhwc_bwd_params:
        /* <DEDUP_REMOVED lines=90> */
.L_x_2450:
[----:B------:R-:W-:Y:S05]  /*05a0*/  BSYNC B0 ;  /* 0x0000000000007941 */ /* 0x000fea0003800000 */
.L_x_2449:
        /* <DEDUP_REMOVED lines=37> */
[----:B0-----:R-:W-:Y:S02]  /*0800*/  PRMT R5, RZ, 0x5410, RZ ;  /* 0x00005410ff057816 */ /* 0x001fe400000000ff */
[----:B------:R-:W-:Y:S02]  /*0810*/  PRMT R8, RZ, 0x5410, RZ ;  /* 0x00005410ff087816 */ /* 0x000fe400000000ff */
[----:B------:R-:W-:Y:S02]  /*0820*/  IADD3 R20, R20, 0x1, RZ ;  /* 0x0000000114147810 */ /* 0x000fe40007ffe0ff */
[----:B--2---:R-:W-:-:S04]  /*0830*/  @!P0 PRMT R5, R5, 0x5410, R4 ;  /* 0x0000541005058816 */ /* 0x004fc80000000004 */
[----:B------:R-:W-:-:S05]  /*0840*/  @!P0 PRMT R5, R4, 0x7632, R5 ;  /* 0x0000763204058816 */ /* 0x000fca0000000005 */
[--C-:B------:R-:W-:Y:S01]  /*0850*/  HADD2.F32 R9, -RZ, R5.reuse.H1_H1 ;  /* 0x30000005ff097230 */ /* 0x100fe20000004100 */
[----:B---3--:R-:W-:Y:S01]  /*0860*/  @!P0 PRMT R8, R8, 0x5410, R3 ;  /* 0x0000541008088816 */ /* 0x008fe20000000003 */
[----:B------:R-:W-:-:S03]  /*0870*/  HADD2.F32 R11, -RZ, R5.H0_H0 ;  /* 0x20000005ff0b7230 */ /* 0x000fc60000004100 */
[C---:B------:R-:W-:Y:S01]  /*0880*/  FADD.FTZ R9, -R2.reuse, R9 ;  /* 0x0000000902097221 */ /* 0x040fe20000010100 */
[----:B------:R-:W-:Y:S01]  /*0890*/  @!P0 PRMT R8, R3, 0x7632, R8 ;  /* 0x0000763203088816 */ /* 0x000fe20000000008 */
[----:B------:R-:W-:Y:S02]  /*08a0*/  FADD.FTZ R11, -R2, R11 ;  /* 0x0000000b020b7221 */ /* 0x000fe40000010100 */
[-C--:B-1----:R-:W-:Y:S02]  /*08b0*/  FMUL.FTZ R9, R9, R24.reuse ;  /* 0x0000001809097220 */ /* 0x082fe40000410000 */
[----:B------:R-:W-:Y:S01]  /*08c0*/  FMUL.FTZ R22, R11, R24 ;  /* 0x000000180b167220 */ /* 0x000fe20000410000 */
[--C-:B------:R-:W-:Y:S01]  /*08d0*/  HADD2.F32 R3, -RZ, R8.reuse.H1_H1 ;  /* 0x30000008ff037230 */ /* 0x100fe20000004100 */
[----:B-----5:R-:W-:Y:S01]  /*08e0*/  FFMA.FTZ R4, R9, R12, R18 ;  /* 0x0000000c09047223 */ /* 0x020fe20000010012 */
[----:B------:R-:W-:Y:S01]  /*08f0*/  HADD2.F32 R8, -RZ, R8.H0_H0 ;  /* 0x20000008ff087230 */ /* 0x000fe20000004100 */
        /* <DEDUP_REMOVED lines=27> */
.L_x_2453:
[----:B------:R-:W-:Y:S05]  /*0ab0*/  @!P2 BRA `(.L_x_2451) ;  /* 0x000016100000a947 */ /* 0x000fea0003800000 */
[----:B------:R-:W-:-:S04]  /*0ac0*/  IADD3 R3, R20, 0x1, RZ ;  /* 0x0000000114037810 */ /* 0x000fc80007ffe0ff */
[----:B------:R-:W-:Y:S02]  /*0ad0*/  SHF.R.S32.HI R20, RZ, 0x1f, R3 ;  /* 0x0000001fff147819 */ /* 0x000fe40000011403 */
.L_x_2454:
        /* <DEDUP_REMOVED lines=16> */
[----:B------:R-:W-:Y:S02]  /*0be0*/  PRMT R4, RZ, 0x7610, R4 ;  /* 0x00007610ff047816 */ /* 0x000fe40000000004 */
[----:B0-----:R-:W-:Y:S02]  /*0bf0*/  PRMT R11, RZ, 0x7610, R11 ;  /* 0x00007610ff0b7816 */ /* 0x001fe4000000000b */
[----:B--2---:R-:W-:-:S04]  /*0c00*/  @!P0 PRMT R4, R10, 0x7632, R4 ;  /* 0x000076320a048816 */ /* 0x004fc80000000004 */
[----:B------:R-:W-:-:S05]  /*0c10*/  PRMT R4, R4, 0x5410, RZ ;  /* 0x0000541004047816 */ /* 0x000fca00000000ff */
[----:B------:R-:W-:Y:S01]  /*0c20*/  HADD2.F32 R21, -RZ, R4.H0_H0 ;  /* 0x20000004ff157230 */ /* 0x000fe20000004100 */
[----:B------:R-:W-:Y:S02]  /*0c30*/  @!P0 PRMT R4, R4, 0x5410, R10 ;  /* 0x0000541004048816 */ /* 0x000fe4000000000a */
[----:B---3--:R-:W-:Y:S02]  /*0c40*/  @!P0 PRMT R11, R28, 0x7632, R11 ;  /* 0x000076321c0b8816 */ /* 0x008fe4000000000b */
[----:B------:R-:W-:Y:S01]  /*0c50*/  FADD.FTZ R21, -R2, R21 ;  /* 0x0000001502157221 */ /* 0x000fe20000010100 */
[----:B------:R-:W-:-:S03]  /*0c60*/  PRMT R4, RZ, 0x7610, R4 ;  /* 0x00007610ff047816 */ /* 0x000fc60000000004 */
[----:B-1----:R-:W-:Y:S01]  /*0c70*/  FMUL.FTZ R10, R21, R24 ;  /* 0x00000018150a7220 */ /* 0x002fe20000410000 */
[----:B------:R-:W-:Y:S01]  /*0c80*/  @!P0 PRMT R4, R28, 0x7610, R4 ;  /* 0x000076101c048816 */ /* 0x000fe20000000004 */
[----:B------:R-:W-:Y:S02]  /*0c90*/  HADD2.F32 R28, -RZ, R11.H0_H0 ;  /* 0x2000000bff1c7230 */ /* 0x000fe40000004100 */
[----:B-----5:R-:W-:-:S04]  /*0ca0*/  FFMA.FTZ R27, R10, R13, R19 ;  /* 0x0000000d0a1b7223 */ /* 0x020fc80000010013 */
[----:B------:R-:W-:-:S06]  /*0cb0*/  FMUL.FTZ R29, R27, -1.4426950216293334961 ;  /* 0xbfb8aa3b1b1d7820 */ /* 0x000fcc0000410000 */
[----:B------:R-:W0:Y:S02]  /*0cc0*/  MUFU.EX2 R29, R29 ;  /* 0x0000001d001d7308 */ /* 0x000e240000000800 */
[----:B0-----:R-:W-:-:S06]  /*0cd0*/  FADD.FTZ R29, R29, 1 ;  /* 0x3f8000001d1d7421 */ /* 0x001fcc0000010000 */
[----:B------:R-:W0:Y:S02]  /*0ce0*/  MUFU.RCP R21, R29 ;  /* 0x0000001d00157308 */ /* 0x000e240000001000 */
[----:B0-----:R-:W-:Y:S02]  /*0cf0*/  FMUL.FTZ R11, R28, R21 ;  /* 0x000000151c0b7220 */ /* 0x001fe40000410000 */
[----:B------:R-:W-:Y:S01]  /*0d00*/  FADD.FTZ R28, -R21, 1 ;  /* 0x3f800000151c7421 */ /* 0x000fe20000010100 */
[--C-:B------:R-:W-:Y:S02]  /*0d10*/  HADD2.F32 R21, -RZ, R4.reuse.H1_H1 ;  /* 0x30000004ff157230 */ /* 0x100fe40000004100 */
[----:B------:R-:W-:Y:S01]  /*0d20*/  HADD2.F32 R4, -RZ, R4.H0_H0 ;  /* 0x20000004ff047230 */ /* 0x000fe20000004100 */
[----:B------:R-:W-:Y:S02]  /*0d30*/  FFMA.FTZ R28, R27, R28, 1 ;  /* 0x3f8000001b1c7423 */ /* 0x000fe4000001001c */
[----:B------:R-:W-:-:S02]  /*0d40*/  FADD.FTZ R21, -R2, R21 ;  /* 0x0000001502157221 */ /* 0x000fc40000010100 */
[----:B------:R-:W-:Y:S02]  /*0d50*/  FMUL.FTZ R11, R11, R28 ;  /* 0x0000001c0b0b7220 */ /* 0x000fe40000410000 */
[----:B------:R-:W-:Y:S02]  /*0d60*/  FMUL.FTZ R21, R21, R24 ;  /* 0x0000001815157220 */ /* 0x000fe40000410000 */
[----:B------:R-:W-:Y:S02]  /*0d70*/  FADD.FTZ R8, R11, R8 ;  /* 0x000000080b087221 */ /* 0x000fe40000010000 */
[----:B------:R-:W-:Y:S02]  /*0d80*/  FFMA.FTZ R28, R21, R12, R18 ;  /* 0x0000000c151c7223 */ /* 0x000fe40000010012 */
[----:B------:R-:W-:Y:S02]  /*0d90*/  FFMA.FTZ R22, R10, R11, R22 ;  /* 0x0000000b0a167223 */ /* 0x000fe40000010016 */
[----:B------:R-:W-:-:S02]  /*0da0*/  FMUL.FTZ R29, R28, -1.4426950216293334961 ;  /* 0xbfb8aa3b1c1d7820 */ /* 0x000fc40000410000 */
[----:B------:R-:W-:-:S04]  /*0db0*/  FMUL.FTZ R11, R11, R13 ;  /* 0x0000000d0b0b7220 */ /* 0x000fc80000410000 */
        /* <DEDUP_REMOVED lines=28> */
[----:B------:R-:W-:-:S03]  /*0f80*/  FADD.FTZ R10, R11, R6 ;  /* 0x000000060b0a7221 */ /* 0x000fc60000010000 */
[----:B--2---:R-:W-:-:S04]  /*0f90*/  @!P0 PRMT R5, R5, 0x7610, R4 ;  /* 0x0000761005058816 */ /* 0x004fc80000000004 */
[----:B------:R-:W-:-:S05]  /*0fa0*/  PRMT R5, RZ, 0x7610, R5 ;  /* 0x00007610ff057816 */ /* 0x000fca0000000005 */
[----:B------:R-:W-:Y:S01]  /*0fb0*/  HADD2.F32 R11, -RZ, R5.H1_H1 ;  /* 0x30000005ff0b7230 */ /* 0x000fe20000004100 */
[----:B------:R-:W-:Y:S02]  /*0fc0*/  @!P0 PRMT R5, R4, 0x7610, R5 ;  /* 0x0000761004058816 */ /* 0x000fe40000000005 */
[----:B------:R-:W-:Y:S02]  /*0fd0*/  PRMT R4, RZ, 0x5410, RZ ;  /* 0x00005410ff047816 */ /* 0x000fe400000000ff */
[----:B------:R-:W-:Y:S01]  /*0fe0*/  FADD.FTZ R11, -R2, R11 ;  /* 0x0000000b020b7221 */ /* 0x000fe20000010100 */
[----:B------:R-:W-:Y:S01]  /*0ff0*/  HADD2.F32 R5, -RZ, R5.H0_H0 ;  /* 0x20000005ff057230 */ /* 0x000fe20000004100 */
[----:B---3--:R-:W-:Y:S02]  /*1000*/  @!P0 PRMT R4, R28, 0x7610, R4 ;  /* 0x000076101c048816 */ /* 0x008fe40000000004 */
[----:B------:R-:W-:Y:S02]  /*1010*/  FMUL.FTZ R6, R11, R24 ;  /* 0x000000180b067220 */ /* 0x000fe40000410000 */
[----:B------:R-:W-:Y:S01]  /*1020*/  @!P0 PRMT R4, R4, 0x7610, R28 ;  /* 0x0000761004048816 */ /* 0x000fe2000000001c */
[----:B------:R-:W-:-:S02]  /*1030*/  FADD.FTZ R5, -R2, R5 ;  /* 0x0000000502057221 */ /* 0x000fc40000010100 */
[----:B------:R-:W-:Y:S02]  /*1040*/  FFMA.FTZ R28, R6, R13, R19 ;  /* 0x0000000d061c7223 */ /* 0x000fe40000010013 */
[--C-:B------:R-:W-:Y:S02]  /*1050*/  HADD2.F32 R27, -RZ, R4.reuse.H1_H1 ;  /* 0x30000004ff1b7230 */ /* 0x100fe40000004100 */
[----:B------:R-:W-:Y:S01]  /*1060*/  FMUL.FTZ R29, R28, -1.4426950216293334961 ;  /* 0xbfb8aa3b1c1d7820 */ /* 0x000fe20000410000 */
[----:B------:R-:W-:-:S05]  /*1070*/  HADD2.F32 R4, -RZ, R4.H0_H0 ;  /* 0x20000004ff047230 */ /* 0x000fca0000004100 */
        /* <DEDUP_REMOVED lines=33> */
.L_x_2452:
        /* <DEDUP_REMOVED lines=8> */
.L_x_2456:
        /* <DEDUP_REMOVED lines=16> */
[----:B0-----:R-:W-:Y:S02]  /*1410*/  PRMT R19, RZ, 0x7610, R19 ;  /* 0x00007610ff137816 */ /* 0x001fe40000000013 */
[----:B------:R-:W-:Y:S02]  /*1420*/  ISETP.NE.AND P1, PT, R28, RZ, PT ;  /* 0x000000ff1c00720c */ /* 0x000fe40003f25270 */
[----:B------:R-:W-:Y:S02]  /*1430*/  IADD3.X R4, RZ, R4, RZ, P2, !PT ;  /* 0x00000004ff047210 */ /* 0x000fe400017fe4ff */
[----:B---3--:R-:W-:-:S04]  /*1440*/  PRMT R21, R21, 0x5410, RZ ;  /* 0x0000541015157816 */ /* 0x008fc800000000ff */
[----:B--2---:R-:W-:Y:S02]  /*1450*/  @!P0 PRMT R21, R21, 0x5410, R18 ;  /* 0x0000541015158816 */ /* 0x004fe40000000012 */
[----:B------:R-:W-:Y:S02]  /*1460*/  @!P0 PRMT R19, R18, 0x7632, R19 ;  /* 0x0000763212138816 */ /* 0x000fe40000000013 */
[----:B------:R-:W-:Y:S02]  /*1470*/  PRMT R21, RZ, 0x7610, R21 ;  /* 0x00007610ff157816 */ /* 0x000fe40000000015 */
[----:B------:R-:W-:Y:S02]  /*1480*/  PRMT R19, R19, 0x5410, RZ ;  /* 0x0000541013137816 */ /* 0x000fe400000000ff */
[----:B----4-:R-:W-:Y:S02]  /*1490*/  @!P0 PRMT R21, R20, 0x7610, R21 ;  /* 0x0000761014158816 */ /* 0x010fe40000000015 */
[----:B------:R-:W-:-:S03]  /*14a0*/  @!P0 PRMT R19, R19, 0x7610, R20 ;  /* 0x0000761013138816 */ /* 0x000fc60000000014 */
[--C-:B------:R-:W-:Y:S02]  /*14b0*/  HADD2.F32 R29, -RZ, R21.reuse.H1_H1 ;  /* 0x30000015ff1d7230 */ /* 0x100fe40000004100 */
[----:B------:R-:W-:Y:S02]  /*14c0*/  HADD2.F32 R18, -RZ, R21.H0_H0 ;  /* 0x20000015ff127230 */ /* 0x000fe40000004100 */
[--C-:B------:R-:W-:Y:S01]  /*14d0*/  HADD2.F32 R21, -RZ, R19.reuse.H0_H0 ;  /* 0x20000013ff157230 */ /* 0x100fe20000004100 */
[----:B------:R-:W-:Y:S01]  /*14e0*/  FADD.FTZ R29, -R2, R29 ;  /* 0x0000001d021d7221 */ /* 0x000fe20000010100 */
[----:B------:R-:W-:Y:S01]  /*14f0*/  HADD2.F32 R19, -RZ, R19.H1_H1 ;  /* 0x30000013ff137230 */ /* 0x000fe20000004100 */
[----:B------:R-:W-:Y:S02]  /*1500*/  FADD.FTZ R7, R18, R7 ;  /* 0x0000000712077221 */ /* 0x000fe40000010000 */
[----:B-1----:R-:W-:Y:S02]  /*1510*/  FMUL.FTZ R29, R29, R24 ;  /* 0x000000181d1d7220 */ /* 0x002fe40000410000 */
[----:B------:R-:W-:-:S02]  /*1520*/  FADD.FTZ R21, -R2, R21 ;  /* 0x0000001502157221 */ /* 0x000fc40000010100 */
[C---:B------:R-:W-:Y:S02]  /*1530*/  FFMA.FTZ R9, R18.reuse, R29, R9 ;  /* 0x0000001d12097223 */ /* 0x040fe40000010009 */
[----:B------:R-:W-:Y:S02]  /*1540*/  FMUL.FTZ R18, R18, R12 ;  /* 0x0000000c12127220 */ /* 0x000fe40000410000 */
[----:B------:R-:W-:Y:S02]  /*1550*/  FMUL.FTZ R21, R21, R24 ;  /* 0x0000001815157220 */ /* 0x000fe40000410000 */
[----:B------:R-:W-:Y:S02]  /*1560*/  FFMA.FTZ R6, R29, R18, R6 ;  /* 0x000000121d067223 */ /* 0x000fe40000010006 */
[----:B------:R-:W-:Y:S02]  /*1570*/  FADD.FTZ R5, R18, R5 ;  /* 0x0000000512057221 */ /* 0x000fe40000010000 */
[----:B------:R-:W-:-:S02]  /*1580*/  FMUL.FTZ R18, R19, R13 ;  /* 0x0000000d13127220 */ /* 0x000fc40000410000 */
[C---:B------:R-:W-:Y:S02]  /*1590*/  FADD.FTZ R8, R19.reuse, R8 ;  /* 0x0000000813087221 */ /* 0x040fe40000010000 */
[----:B------:R-:W-:Y:S02]  /*15a0*/  FFMA.FTZ R22, R19, R21, R22 ;  /* 0x0000001513167223 */ /* 0x000fe40000010016 */
[----:B------:R-:W-:Y:S02]  /*15b0*/  FFMA.FTZ R6, R21, R18, R6 ;  /* 0x0000001215067223 */ /* 0x000fe40000010006 */
[----:B------:R-:W-:Y:S01]  /*15c0*/  FADD.FTZ R5, R18, R5 ;  /* 0x0000000512057221 */ /* 0x000fe20000010000 */
[----:B------:R-:W-:Y:S05]  /*15d0*/  @P1 BRA `(.L_x_2456) ;  /* 0xfffffd3000001947 */ /* 0x000fea000383ffff */
[----:B------:R-:W-:Y:S02]  /*15e0*/  IMAD.MOV.U32 R20, RZ, RZ, R3 ;  /* 0x000000ffff147224 */ /* 0x000fe400078e0003 */
.L_x_2455:
[----:B------:R-:W-:-:S13]  /*15f0*/  ISETP.GE.U32.AND P0, PT, R27, 0x3, PT ;  /* 0x000000031b00780c */ /* 0x000fda0003f06070 */
[----:B------:R-:W-:Y:S05]  /*1600*/  @!P0 BRA `(.L_x_2451) ;  /* 0x00000ac000008947 */ /* 0x000fea0003800000 */
[----:B------:R-:W-:Y:S02]  /*1610*/  ISETP.GE.U32.AND P0, PT, R10, c[0x0][0x1d8], PT ;  /* 0x000076000a007a0c */ /* 0x000fe40003f06070 */
[----:B------:R-:W-:Y:S02]  /*1620*/  SHF.R.S32.HI R3, RZ, 0x1f, R20 ;  /* 0x0000001fff037819 */ /* 0x000fe40000011414 */
[----:B------:R-:W-:Y:S02]  /*1630*/  ISETP.GE.AND.EX P0, PT, R11, c[0x0][0x1dc], PT, P0 ;  /* 0x000077000b007a0c */ /* 0x000fe40003f06300 */
[----:B------:R-:W-:-:S11]  /*1640*/  MOV R4, R20 ;  /* 0x0000001400047202 */ /* 0x000fd60000000f00 */
.L_x_2457:
[----:B------:R-:W-:Y:S01]  /*1650*/  @!P0 MOV R11, R17 ;  /* 0x00000011000b8202 */ /* 0x000fe20000000f00 */
[----:B-----5:R-:W-:Y:S02]  /*1660*/  @!P0 IMAD R19, R3, c[0x0][0x1d8], RZ ;  /* 0x0000760003138a24 */ /* 0x020fe400078e02ff */
[----:B------:R-:W-:Y:S02]  /*1670*/  @!P0 IMAD.MOV.U32 R10, RZ, RZ, R14 ;  /* 0x000000ffff0a8224 */ /* 0x000fe400078e000e */
[----:B------:R-:W-:-:S02]  /*1680*/  @!P0 IMAD R19, R4, c[0x0][0x1dc], R19 ;  /* 0x0000770004138a24 */ /* 0x000fc400078e0213 */
[----:B------:R-:W-:-:S04]  /*1690*/  @!P0 IMAD.WIDE.U32 R10, R4, c[0x0][0x1d8], R10 ;  /* 0x00007600040a8a25 */ /* 0x000fc800078e000a */
[----:B------:R-:W-:Y:S01]  /*16a0*/  @!P0 IMAD.IADD R11, R11, 0x1, R19 ;  /* 0x000000010b0b8824 */ /* 0x000fe200078e0213 */
[----:B------:R-:W-:-:S04]  /*16b0*/  @!P0 SHF.L.U32 R28, R10, 0x1, RZ ;  /* 0x000000010a1c8819 */ /* 0x000fc800000006ff */
[----:B------:R-:W-:Y:S02]  /*16c0*/  @!P0 SHF.L.U64.HI R10, R10, 0x1, R11 ;  /* 0x000000010a0a8819 */ /* 0x000fe4000001020b */
[C---:B------:R-:W-:Y:S02]  /*16d0*/  @!P0 IADD3 R18, P1, R28.reuse, c[0x0][0x180], RZ ;  /* 0x000060001c128a10 */ /* 0x040fe40007f3e0ff */
[----:B------:R-:W-:Y:S02]  /*16e0*/  @!P0 IADD3 R28, P2, R28, c[0x0][0x178], RZ ;  /* 0x00005e001c1c8a10 */ /* 0x000fe40007f5e0ff */
[C---:B------:R-:W-:Y:S02]  /*16f0*/  @!P0 IADD3.X R19, R10.reuse, c[0x0][0x184], RZ, P1, !PT ;  /* 0x000061000a138a10 */ /* 0x040fe40000ffe4ff */
[----:B------:R-:W-:-:S03]  /*1700*/  @!P0 IADD3.X R29, R10, c[0x0][0x17c], RZ, P2, !PT ;  /* 0x00005f000a1d8a10 */ /* 0x000fc600017fe4ff */
[----:B------:R0:W2:Y:S04]  /*1710*/  @!P0 LDG.E R27, [R18.64] ;  /* 0x00000008121b8981 */ /* 0x0000a8000c1e1900 */
[----:B------:R-:W3:Y:S01]  /*1720*/  @!P0 LDG.E R28, [R28.64] ;  /* 0x000000081c1c8981 */ /* 0x000ee2000c1e1900 */
[----:B------:R-:W-:Y:S01]  /*1730*/  @!P0 IADD3 R21, P1, R4, 0x1, RZ ;  /* 0x0000000104158810 */ /* 0x000fe20007f3e0ff */
[----:B------:R-:W-:-:S04]  /*1740*/  @!P0 IMAD.MOV.U32 R11, RZ, RZ, R17 ;  /* 0x000000ffff0b8224 */ /* 0x000fc800078e0011 */
[----:B------:R-:W-:-:S04]  /*1750*/  @!P0 IMAD.X R10, RZ, RZ, R3, P1 ;  /* 0x000000ffff0a8224 */ /* 0x000fc800008e0603 */
[----:B------:R-:W-:-:S04]  /*1760*/  @!P0 IMAD R10, R10, c[0x0][0x1d8], RZ ;  /* 0x000076000a0a8a24 */ /* 0x000fc800078e02ff */
[----:B------:R-:W-:Y:S01]  /*1770*/  @!P0 IMAD R20, R21, c[0x0][0x1dc], R10 ;  /* 0x0000770015148a24 */ /* 0x000fe200078e020a */
[----:B------:R-:W-:-:S05]  /*1780*/  @!P0 MOV R10, R14 ;  /* 0x0000000e000a8202 */ /* 0x000fca0000000f00 */
[----:B------:R-:W-:-:S05]  /*1790*/  @!P0 IMAD.WIDE.U32 R10, R21, c[0x0][0x1d8], R10 ;  /* 0x00007600150a8a25 */ /* 0x000fca00078e000a */
[----:B------:R-:W-:Y:S01]  /*17a0*/  @!P0 IADD3 R21, R11, R20, RZ ;  /* 0x000000140b158210 */ /* 0x000fe20007ffe0ff */
[----:B------:R-:W-:-:S03]  /*17b0*/  @!P0 IMAD.SHL.U32 R11, R10, 0x2, RZ ;  /* 0x000000020a0b8824 */ /* 0x000fc600078e00ff */
[----:B0-----:R-:W-:Y:S02]  /*17c0*/  @!P0 SHF.L.U64.HI R19, R10, 0x1, R21 ;  /* 0x000000010a138819 */ /* 0x001fe40000010215 */
[----:B------:R-:W-:-:S04]  /*17d0*/  @!P0 IADD3 R20, P1, R11, c[0x0][0x180], RZ ;  /* 0x000060000b148a10 */ /* 0x000fc80007f3e0ff */
[----:B------:R-:W-:Y:S02]  /*17e0*/  @!P0 IADD3.X R21, R19, c[0x0][0x184], RZ, P1, !PT ;  /* 0x0000610013158a10 */ /* 0x000fe40000ffe4ff */
[----:B------:R-:W-:-:S03]  /*17f0*/  @!P0 IADD3 R10, P1, R11, c[0x0][0x178], RZ ;  /* 0x00005e000b0a8a10 */ /* 0x000fc60007f3e0ff */
[----:B------:R0:W4:Y:S01]  /*1800*/  @!P0 LDG.E R18, [R20.64] ;  /* 0x0000000814128981 */ /* 0x000122000c1e1900 */
[----:B------:R-:W-:-:S05]  /*1810*/  @!P0 IADD3.X R11, R19, c[0x0][0x17c], RZ, P1, !PT ;  /* 0x00005f00130b8a10 */ /* 0x000fca0000ffe4ff */
[----:B------:R1:W4:Y:S01]  /*1820*/  @!P0 LDG.E R19, [R10.64] ;  /* 0x000000080a138981 */ /* 0x000322000c1e1900 */
[----:B0-----:R-:W-:Y:S02]  /*1830*/  PRMT R21, RZ, 0x7610, R21 ;  /* 0x00007610ff157816 */ /* 0x001fe40000000015 */
[----:B-1----:R-:W-:Y:S02]  /*1840*/  PRMT R11, R11, 0x5410, RZ ;  /* 0x000054100b0b7816 */ /* 0x002fe400000000ff */
[----:B--2---:R-:W-:Y:S02]  /*1850*/  @!P0 PRMT R21, R27, 0x7610, R21 ;  /* 0x000076101b158816 */ /* 0x004fe40000000015 */
[----:B------:R-:W-:Y:S02]  /*1860*/  @!P0 PRMT R11, R11, 0x7610, R27 ;  /* 0x000076100b0b8816 */ /* 0x000fe4000000001b */
[----:B------:R-:W-:Y:S02]  /*1870*/  PRMT R21, R21, 0x5410, RZ ;  /* 0x0000541015157816 */ /* 0x000fe400000000ff */
[----:B------:R-:W-:-:S02]  /*1880*/  PRMT R11, RZ, 0x7610, R11 ;  /* 0x00007610ff0b7816 */ /* 0x000fc4000000000b */
[----:B---3--:R-:W-:Y:S02]  /*1890*/  @!P0 PRMT R21, R21, 0x5410, R28 ;  /* 0x0000541015158816 */ /* 0x008fe4000000001c */
[----:B------:R-:W-:-:S03]  /*18a0*/  @!P0 PRMT R11, R28, 0x7632, R11 ;  /* 0x000076321c0b8816 */ /* 0x000fc6000000000b */
[--C-:B------:R-:W-:Y:S02]  /*18b0*/  HADD2.F32 R27, -RZ, R21.reuse.H0_H0 ;  /* 0x20000015ff1b7230 */ /* 0x100fe40000004100 */
[----:B------:R-:W-:Y:S02]  /*18c0*/  HADD2.F32 R28, -RZ, R21.H1_H1 ;  /* 0x30000015ff1c7230 */ /* 0x000fe40000004100 */
[----:B------:R-:W-:Y:S01]  /*18d0*/  HADD2.F32 R21, -RZ, R11.H1_H1 ;  /* 0x3000000bff157230 */ /* 0x000fe20000004100 */
[----:B------:R-:W-:Y:S02]  /*18e0*/  FADD.FTZ R27, -R2, R27 ;  /* 0x0000001b021b7221 */ /* 0x000fe40000010100 */
[----:B------:R-:W-:Y:S02]  /*18f0*/  FADD.FTZ R10, R28, R7 ;  /* 0x000000071c0a7221 */ /* 0x000fe40000010000 */
[----:B------:R-:W-:-:S04]  /*1900*/  FMUL.FTZ R27, R27, R24 ;  /* 0x000000181b1b7220 */ /* 0x000fc80000410000 */
[C---:B------:R-:W-:Y:S02]  /*1910*/  FFMA.FTZ R20, R28.reuse, R27, R9 ;  /* 0x0000001b1c147223 */ /* 0x040fe40000010009 */
[----:B------:R-:W-:-:S04]  /*1920*/  FMUL.FTZ R28, R28, R12 ;  /* 0x0000000c1c1c7220 */ /* 0x000fc80000410000 */
[----:B------:R-:W-:Y:S02]  /*1930*/  FADD.FTZ R9, R28, R5 ;  /* 0x000000051c097221 */ /* 0x000fe40000010000 */
[----:B------:R-:W-:Y:S01]  /*1940*/  FFMA.FTZ R7, R27, R28, R6 ;  /* 0x0000001c1b077223 */ /* 0x000fe20000010006 */
[----:B------:R-:W-:Y:S01]  /*1950*/  @!P0 IADD3 R27, P1, R4, 0x2, RZ ;  /* 0x00000002041b8810 */ /* 0x000fe20007f3e0ff */
[----:B------:R-:W-:Y:S01]  /*1960*/  FADD.FTZ R5, -R2, R21 ;  /* 0x0000001502057221 */ /* 0x000fe20000010100 */
[----:B------:R-:W-:Y:S02]  /*1970*/  HADD2.F32 R6, -RZ, R11.H0_H0 ;  /* 0x2000000bff067230 */ /* 0x000fe40000004100 */
[----:B------:R-:W-:Y:S01]  /*1980*/  @!P0 IADD3.X R21, RZ, R3, RZ, P1, !PT ;  /* 0x00000003ff158210 */ /* 0x000fe20000ffe4ff */
[----:B------:R-:W-:Y:S02]  /*1990*/  FMUL.FTZ R5, R5, R24 ;  /* 0x0000001805057220 */ /* 0x000fe40000410000 */
[----:B------:R-:W-:-:S02]  /*19a0*/  FADD.FTZ R8, R6, R8 ;  /* 0x0000000806087221 */ /* 0x000fc40000010000 */
[C---:B------:R-:W-:Y:S02]  /*19b0*/  FFMA.FTZ R11, R6.reuse, R5, R22 ;  /* 0x00000005060b7223 */ /* 0x040fe40000010016 */
[----:B------:R-:W-:Y:S02]  /*19c0*/  FMUL.FTZ R22, R6, R13 ;  /* 0x0000000d06167220 */ /* 0x000fe40000410000 */
[----:B------:R-:W-:Y:S02]  /*19d0*/  @!P0 IMAD R6, R21, c[0x0][0x1d8], RZ ;  /* 0x0000760015068a24 */ /* 0x000fe400078e02ff */
[----:B------:R-:W-:Y:S01]  /*19e0*/  FFMA.FTZ R5, R5, R22, R7 ;  /* 0x0000001605057223 */ /* 0x000fe20000010007 */
[----:B------:R-:W-:Y:S01]  /*19f0*/  @!P0 MOV R7, R17 ;  /* 0x0000001100078202 */ /* 0x000fe20000000f00 */
[----:B------:R-:W-:Y:S02]  /*1a00*/  @!P0 IMAD R21, R27, c[0x0][0x1dc], R6 ;  /* 0x000077001b158a24 */ /* 0x000fe400078e0206 */
[----:B------:R-:W-:-:S02]  /*1a10*/  @!P0 IMAD.MOV.U32 R6, RZ, RZ, R14 ;  /* 0x000000ffff068224 */ /* 0x000fc400078e000e */
[----:B------:R-:W-:Y:S02]  /*1a20*/  FADD.FTZ R9, R22, R9 ;  /* 0x0000000916097221 */ /* 0x000fe40000010000 */
[----:B------:R-:W-:Y:S01]  /*1a30*/  @!P0 IMAD.WIDE.U32 R6, R27, c[0x0][0x1d8], R6 ;  /* 0x000076001b068a25 */ /* 0x000fe200078e0006 */
[----:B------:R-:W-:-:S03]  /*1a40*/  PRMT R27, RZ, 0x7610, R27 ;  /* 0x00007610ff1b7816 */ /* 0x000fc6000000001b */
[--C-:B------:R-:W-:Y:S01]  /*1a50*/  @!P0 IMAD.IADD R7, R7, 0x1, R21.reuse ;  /* 0x0000000107078824 */ /* 0x100fe200078e0215 */
[----:B------:R-:W-:Y:S02]  /*1a60*/  PRMT R21, RZ, 0x7610, R21 ;  /* 0x00007610ff157816 */ /* 0x000fe40000000015 */
[C---:B----4-:R-:W-:Y:S02]  /*1a70*/  @!P0 PRMT R27, R18.reuse, 0x7632, R27 ;  /* 0x00007632121b8816 */ /* 0x050fe4000000001b */
[----:B------:R-:W-:Y:S02]  /*1a80*/  @!P0 PRMT R21, R18, 0x7610, R21 ;  /* 0x0000761012158816 */ /* 0x000fe40000000015 */
[C---:B------:R-:W-:Y:S02]  /*1a90*/  @!P0 SHF.L.U64.HI R7, R6.reuse, 0x1, R7 ;  /* 0x0000000106078819 */ /* 0x040fe40000010207 */
[----:B------:R-:W-:Y:S02]  /*1aa0*/  PRMT R21, R21, 0x5410, RZ ;  /* 0x0000541015157816 */ /* 0x000fe400000000ff */
[----:B------:R-:W-:-:S02]  /*1ab0*/  @!P0 SHF.L.U32 R6, R6, 0x1, RZ ;  /* 0x0000000106068819 */ /* 0x000fc400000006ff */
[--C-:B------:R-:W-:Y:S02]  /*1ac0*/  @!P0 PRMT R21, R21, 0x5410, R19.reuse ;  /* 0x0000541015158816 */ /* 0x100fe40000000013 */
[----:B------:R-:W-:Y:S02]  /*1ad0*/  PRMT R27, R27, 0x5410, RZ ;  /* 0x000054101b1b7816 */ /* 0x000fe400000000ff */
[----:B------:R-:W-:Y:S01]  /*1ae0*/  @!P0 IADD3 R18, P1, R6, c[0x0][0x180], RZ ;  /* 0x0000600006128a10 */ /* 0x000fe20007f3e0ff */
[--C-:B------:R-:W-:Y:S01]  /*1af0*/  HADD2.F32 R29, -RZ, R21.reuse.H0_H0 ;  /* 0x20000015ff1d7230 */ /* 0x100fe20000004100 */
[----:B------:R-:W-:Y:S02]  /*1b00*/  @!P0 PRMT R27, R27, 0x7610, R19 ;  /* 0x000076101b1b8816 */ /* 0x000fe40000000013 */
[----:B------:R-:W-:Y:S01]  /*1b10*/  @!P0 IADD3.X R19, R7, c[0x0][0x184], RZ, P1, !PT ;  /* 0x0000610007138a10 */ /* 0x000fe20000ffe4ff */
[----:B------:R-:W-:Y:S01]  /*1b20*/  HADD2.F32 R21, -RZ, R21.H1_H1 ;  /* 0x30000015ff157230 */ /* 0x000fe20000004100 */
[----:B------:R-:W-:Y:S01]  /*1b30*/  FADD.FTZ R29, -R2, R29 ;  /* 0x0000001d021d7221 */ /* 0x000fe20000010100 */
[----:B------:R-:W-:-:S02]  /*1b40*/  @!P0 IADD3 R6, P1, R6, c[0x0][0x178], RZ ;  /* 0x00005e0006068a10 */ /* 0x000fc40007f3e0ff */
[----:B------:R0:W2:Y:S01]  /*1b50*/  @!P0 LDG.E R18, [R18.64] ;  /* 0x0000000812128981 */ /* 0x0000a2000c1e1900 */
[----:B------:R-:W-:Y:S01]  /*1b60*/  FMUL.FTZ R22, R29, R24 ;  /* 0x000000181d167220 */ /* 0x000fe20000410000 */
[----:B------:R-:W-:Y:S01]  /*1b70*/  @!P0 IADD3.X R7, R7, c[0x0][0x17c], RZ, P1, !PT ;  /* 0x00005f0007078a10 */ /* 0x000fe20000ffe4ff */
[C---:B------:R-:W-:Y:S01]  /*1b80*/  FMUL.FTZ R28, R21.reuse, R12 ;  /* 0x0000000c151c7220 */ /* 0x040fe20000410000 */
[--C-:B------:R-:W-:Y:S01]  /*1b90*/  HADD2.F32 R29, -RZ, R27.reuse.H0_H0 ;  /* 0x2000001bff1d7230 */ /* 0x100fe20000004100 */
[----:B------:R-:W-:Y:S02]  /*1ba0*/  FADD.FTZ R10, R10, R21 ;  /* 0x000000150a0a7221 */ /* 0x000fe40000010000 */
[----:B------:R-:W-:Y:S02]  /*1bb0*/  FFMA.FTZ R20, R21, R22, R20 ;  /* 0x0000001615147223 */ /* 0x000fe40000010014 */
[----:B------:R-:W-:Y:S02]  /*1bc0*/  FFMA.FTZ R21, R22, R28, R5 ;  /* 0x0000001c16157223 */ /* 0x000fe40000010005 */
[----:B------:R1:W3:Y:S01]  /*1bd0*/  @!P0 LDG.E R5, [R6.64] ;  /* 0x0000000806058981 */ /* 0x0002e2000c1e1900 */
[----:B0-----:R-:W-:Y:S01]  /*1be0*/  FADD.FTZ R19, R9, R28 ;  /* 0x0000001c09137221 */ /* 0x001fe20000010000 */
[----:B------:R-:W-:Y:S01]  /*1bf0*/  @!P0 IADD3 R9, P1, R4, 0x3, RZ ;  /* 0x0000000304098810 */ /* 0x000fe20007f3e0ff */
[----:B------:R-:W-:Y:S01]  /*1c00*/  FADD.FTZ R29, -R2, R29 ;  /* 0x0000001d021d7221 */ /* 0x000fe20000010100 */
[----:B------:R-:W-:-:S03]  /*1c10*/  HADD2.F32 R28, -RZ, R27.H1_H1 ;  /* 0x3000001bff1c7230 */ /* 0x000fc60000004100 */
[----:B------:R-:W-:Y:S02]  /*1c20*/  FMUL.FTZ R27, R29, R24 ;  /* 0x000000181d1b7220 */ /* 0x000fe40000410000 */
[----:B------:R-:W-:Y:S01]  /*1c30*/  @!P0 IMAD.X R29, RZ, RZ, R3, P1 ;  /* 0x000000ffff1d8224 */ /* 0x000fe200008e0603 */
[----:B-1----:R-:W-:Y:S01]  /*1c40*/  @!P0 MOV R6, R14 ;  /* 0x0000000e00068202 */ /* 0x002fe20000000f00 */
[----:B------:R-:W-:Y:S02]  /*1c50*/  FADD.FTZ R22, R8, R28 ;  /* 0x0000001c08167221 */ /* 0x000fe40000010000 */
[C---:B------:R-:W-:Y:S02]  /*1c60*/  FFMA.FTZ R11, R28.reuse, R27, R11 ;  /* 0x0000001b1c0b7223 */ /* 0x040fe4000001000b */
[----:B------:R-:W-:Y:S02]  /*1c70*/  FMUL.FTZ R28, R28, R13 ;  /* 0x0000000d1c1c7220 */ /* 0x000fe40000410000 */
[----:B------:R-:W-:-:S02]  /*1c80*/  @!P0 IMAD R8, R29, c[0x0][0x1d8], RZ ;  /* 0x000076001d088a24 */ /* 0x000fc400078e02ff */
[----:B------:R-:W-:Y:S02]  /*1c90*/  @!P0 IMAD.MOV.U32 R7, RZ, RZ, R17 ;  /* 0x000000ffff078224 */ /* 0x000fe400078e0011 */
[----:B------:R-:W-:Y:S02]  /*1ca0*/  FFMA.FTZ R21, R27, R28, R21 ;  /* 0x0000001c1b157223 */ /* 0x000fe40000010015 */
        /* <DEDUP_REMOVED lines=11> */
[----:B------:R-:W-:Y:S01]  /*1d60*/  FADD.FTZ R19, R28, R19 ;  /* 0x000000131c137221 */ /* 0x000fe20000010000 */
[----:B------:R-:W-:Y:S02]  /*1d70*/  IADD3 R4, P2, R4, 0x4, RZ ;  /* 0x0000000404047810 */ /* 0x000fe40007f5e0ff */
[----:B0-----:R-:W-:Y:S02]  /*1d80*/  PRMT R7, RZ, 0x7610, R7 ;  /* 0x00007610ff077816 */ /* 0x001fe40000000007 */
[----:B------:R-:W-:Y:S02]  /*1d90*/  ISETP.GE.AND P1, PT, R4, R23, PT ;  /* 0x000000170400720c */ /* 0x000fe40003f26270 */
[----:B------:R-:W-:Y:S02]  /*1da0*/  IADD3.X R3, RZ, R3, RZ, P2, !PT ;  /* 0x00000003ff037210 */ /* 0x000fe400017fe4ff */
[----:B-1----:R-:W-:-:S04]  /*1db0*/  PRMT R9, RZ, 0x7610, R9 ;  /* 0x00007610ff097816 */ /* 0x002fc80000000009 */
[C---:B--2---:R-:W-:Y:S02]  /*1dc0*/  @!P0 PRMT R9, R18.reuse, 0x7610, R9 ;  /* 0x0000761012098816 */ /* 0x044fe40000000009 */
[----:B------:R-:W-:Y:S02]  /*1dd0*/  @!P0 PRMT R7, R18, 0x7632, R7 ;  /* 0x0000763212078816 */ /* 0x000fe40000000007 */
[----:B------:R-:W-:Y:S02]  /*1de0*/  PRMT R9, R9, 0x5410, RZ ;  /* 0x0000541009097816 */ /* 0x000fe400000000ff */
[----:B------:R-:W-:Y:S02]  /*1df0*/  PRMT R7, R7, 0x5410, RZ ;  /* 0x0000541007077816 */ /* 0x000fe400000000ff */
[--C-:B---3--:R-:W-:Y:S02]  /*1e00*/  @!P0 PRMT R9, R9, 0x5410, R5.reuse ;  /* 0x0000541009098816 */ /* 0x108fe40000000005 */
[----:B------:R-:W-:-:S03]  /*1e10*/  @!P0 PRMT R7, R7, 0x7610, R5 ;  /* 0x0000761007078816 */ /* 0x000fc60000000005 */
[--C-:B------:R-:W-:Y:S02]  /*1e20*/  HADD2.F32 R5, -RZ, R9.reuse.H0_H0 ;  /* 0x20000009ff057230 */ /* 0x100fe40000004100 */
[----:B------:R-:W-:-:S03]  /*1e30*/  HADD2.F32 R9, -RZ, R9.H1_H1 ;  /* 0x30000009ff097230 */ /* 0x000fc60000004100 */
[----:B------:R-:W-:Y:S02]  /*1e40*/  FADD.FTZ R5, -R2, R5 ;  /* 0x0000000502057221 */ /* 0x000fe40000010100 */
[----:B------:R-:W-:Y:S02]  /*1e50*/  FMUL.FTZ R28, R9, R12 ;  /* 0x0000000c091c7220 */ /* 0x000fe40000410000 */
[----:B------:R-:W-:Y:S02]  /*1e60*/  FMUL.FTZ R5, R5, R24 ;  /* 0x0000001805057220 */ /* 0x000fe40000410000 */
[----:B------:R-:W-:Y:S02]  /*1e70*/  FADD.FTZ R19, R19, R28 ;  /* 0x0000001c13137221 */ /* 0x000fe40000010000 */
[----:B------:R-:W-:Y:S02]  /*1e80*/  FFMA.FTZ R20, R9, R5, R20 ;  /* 0x0000000509147223 */ /* 0x000fe40000010014 */
[----:B------:R-:W-:Y:S01]  /*1e90*/  FFMA.FTZ R21, R5, R28, R21 ;  /* 0x0000001c05157223 */ /* 0x000fe20000010015 */
[--C-:B------:R-:W-:Y:S01]  /*1ea0*/  HADD2.F32 R5, -RZ, R7.reuse.H0_H0 ;  /* 0x20000007ff057230 */ /* 0x100fe20000004100 */
[----:B------:R-:W-:Y:S01]  /*1eb0*/  FADD.FTZ R10, R10, R9 ;  /* 0x000000090a0a7221 */ /* 0x000fe20000010000 */
[----:B------:R-:W-:-:S03]  /*1ec0*/  HADD2.F32 R7, -RZ, R7.H1_H1 ;  /* 0x30000007ff077230 */ /* 0x000fc60000004100 */
[----:B------:R-:W-:Y:S02]  /*1ed0*/  FADD.FTZ R5, -R2, R5 ;  /* 0x0000000502057221 */ /* 0x000fe40000010100 */
[----:B------:R-:W-:Y:S02]  /*1ee0*/  FADD.FTZ R22, R22, R7 ;  /* 0x0000000716167221 */ /* 0x000fe40000010000 */
[----:B------:R-:W-:Y:S01]  /*1ef0*/  FMUL.FTZ R18, R5, R24 ;  /* 0x0000001805127220 */ /* 0x000fe20000410000 */
[----:B------:R-:W-:Y:S01]  /*1f00*/  PRMT R5, RZ, 0x5410, RZ ;  /* 0x00005410ff057816 */ /* 0x000fe200000000ff */
[C---:B------:R-:W-:Y:S02]  /*1f10*/  FMUL.FTZ R28, R7.reuse, R13 ;  /* 0x0000000d071c7220 */ /* 0x040fe40000410000 */
[----:B------:R-:W-:Y:S02]  /*1f20*/  FFMA.FTZ R11, R7, R18, R11 ;  /* 0x00000012070b7223 */ /* 0x000fe4000001000b */
[----:B------:R-:W-:-:S02]  /*1f30*/  FFMA.FTZ R21, R18, R28, R21 ;  /* 0x0000001c12157223 */ /* 0x000fc40000010015 */
[----:B------:R-:W-:Y:S01]  /*1f40*/  FADD.FTZ R19, R28, R19 ;  /* 0x000000131c137221 */ /* 0x000fe20000010000 */
[----:B----4-:R-:W-:-:S04]  /*1f50*/  @!P0 PRMT R5, R6, 0x7610, R5 ;  /* 0x0000761006058816 */ /* 0x010fc80000000005 */
[----:B------:R-:W-:Y:S02]  /*1f60*/  @!P0 PRMT R5, R5, 0x7610, R6 ;  /* 0x0000761005058816 */ /* 0x000fe40000000006 */
[----:B------:R-:W-:-:S03]  /*1f70*/  PRMT R6, RZ, 0x5410, RZ ;  /* 0x00005410ff067816 */ /* 0x000fc600000000ff */
[----:B------:R-:W-:Y:S01]  /*1f80*/  HADD2.F32 R7, -RZ, R5.H0_H0 ;  /* 0x20000005ff077230 */ /* 0x000fe20000004100 */
[----:B------:R-:W-:-:S04]  /*1f90*/  @!P0 PRMT R6, R6, 0x5410, R8 ;  /* 0x0000541006068816 */ /* 0x000fc80000000008 */
[----:B------:R-:W-:Y:S01]  /*1fa0*/  @!P0 PRMT R6, R8, 0x7632, R6 ;  /* 0x0000763208068816 */ /* 0x000fe20000000006 */
[----:B------:R-:W-:Y:S01]  /*1fb0*/  FADD.FTZ R9, -R2, R7 ;  /* 0x0000000702097221 */ /* 0x000fe20000010100 */
[----:B------:R-:W-:-:S03]  /*1fc0*/  HADD2.F32 R7, -RZ, R5.H1_H1 ;  /* 0x30000005ff077230 */ /* 0x000fc60000004100 */
[--C-:B------:R-:W-:Y:S01]  /*1fd0*/  HADD2.F32 R27, -RZ, R6.reuse.H1_H1 ;  /* 0x30000006ff1b7230 */ /* 0x100fe20000004100 */
[----:B------:R-:W-:Y:S01]  /*1fe0*/  FMUL.FTZ R5, R9, R24 ;  /* 0x0000001809057220 */ /* 0x000fe20000410000 */
[----:B------:R-:W-:Y:S01]  /*1ff0*/  HADD2.F32 R6, -RZ, R6.H0_H0 ;  /* 0x20000006ff067230 */ /* 0x000fe20000004100 */
[----:B------:R-:W-:Y:S02]  /*2000*/  FADD.FTZ R29, -R2, R7 ;  /* 0x00000007021d7221 */ /* 0x000fe40000010100 */
[C---:B------:R-:W-:Y:S02]  /*2010*/  FMUL.FTZ R8, R27.reuse, R12 ;  /* 0x0000000c1b087220 */ /* 0x040fe40000410000 */
[----:B------:R-:W-:Y:S02]  /*2020*/  FADD.FTZ R7, R10, R27 ;  /* 0x0000001b0a077221 */ /* 0x000fe40000010000 */
[----:B------:R-:W-:Y:S02]  /*2030*/  FFMA.FTZ R9, R27, R5, R20 ;  /* 0x000000051b097223 */ /* 0x000fe40000010014 */
[----:B------:R-:W-:-:S02]  /*2040*/  FMUL.FTZ R27, R29, R24 ;  /* 0x000000181d1b7220 */ /* 0x000fc40000410000 */
[----:B------:R-:W-:Y:S02]  /*2050*/  FMUL.FTZ R10, R6, R13 ;  /* 0x0000000d060a7220 */ /* 0x000fe40000410000 */
[----:B------:R-:W-:Y:S02]  /*2060*/  FADD.FTZ R19, R19, R8 ;  /* 0x0000000813137221 */ /* 0x000fe40000010000 */
[----:B------:R-:W-:Y:S02]  /*2070*/  FFMA.FTZ R21, R5, R8, R21 ;  /* 0x0000000805157223 */ /* 0x000fe40000010015 */
[----:B------:R-:W-:Y:S02]  /*2080*/  FADD.FTZ R8, R22, R6 ;  /* 0x0000000616087221 */ /* 0x000fe40000010000 */
[----:B------:R-:W-:Y:S02]  /*2090*/  FFMA.FTZ R22, R6, R27, R11 ;  /* 0x0000001b06167223 */ /* 0x000fe4000001000b */
[----:B------:R-:W-:-:S02]  /*20a0*/  FADD.FTZ R5, R10, R19 ;  /* 0x000000130a057221 */ /* 0x000fc40000010000 */
[----:B------:R-:W-:Y:S01]  /*20b0*/  FFMA.FTZ R6, R27, R10, R21 ;  /* 0x0000000a1b067223 */ /* 0x000fe20000010015 */
[----:B------:R-:W-:Y:S05]  /*20c0*/  @!P1 BRA `(.L_x_2457) ;  /* 0xfffff58000009947 */ /* 0x000fea000383ffff */
.L_x_2451:
        /* <DEDUP_REMOVED lines=30> */
[----:B------:R-:W-:-:S04]  /*22b0*/  @!P1 FADD.FTZ R15, R3, R15 ;  /* 0x0000000f030f9221 */ /* 0x000fc80000010000 */
[----:B------:R-:W-:Y:S02]  /*22c0*/  IMAD.IADD R10, R13, 0x1, R18 ;  /* 0x000000010d0a7824 */ /* 0x000fe400078e0212 */
[----:B------:R-:W-:Y:S02]  /*22d0*/  @!P1 FADD.FTZ R16, R11, R16 ;  /* 0x000000100b109221 */ /* 0x000fe40000010000 */
[----:B------:R-:W-:Y:S02]  /*22e0*/  @!P2 FADD.FTZ R6, R15, R6 ;  /* 0x000000060f06a221 */ /* 0x000fe40000010000 */
[----:B0-----:R-:W-:Y:S01]  /*22f0*/  @!P2 FADD.FTZ R5, R16, R5 ;  /* 0x000000051005a221 */ /* 0x001fe20000010000 */
[----:B------:R-:W-:Y:S05]  /*2300*/  BRA.DIV ~URZ, `(.L_x_2460) ;  /* 0x00000a027f007947 */ /* 0x000fea000b800000 */
[----:B------:R0:W1:Y:S02]  /*2310*/  SHFL.UP PT, R11, R10, 0x1, RZ ;  /* 0x042000000a0b7989 */ /* 0x00006400000e00ff */
.L_x_2464:
        /* <DEDUP_REMOVED lines=52> */
[----:B------:R-:W-:Y:S02]  /*2660*/  @P1 FSEL R3, R6, R3, !P0 ;  /* 0x0000000306031208 */ /* 0x000fe40004000000 */
[----:B------:R0:W1:Y:S04]  /*2670*/  SHFL.UP PT, R6, R2, 0x1, RZ ;  /* 0x0420000002067989 */ /* 0x00006800000e00ff */
[----:B------:R0:W2:Y:S04]  /*2680*/  SHFL.UP PT, R5, R10, 0x1, RZ ;  /* 0x042000000a057989 */ /* 0x0000a800000e00ff */
[----:B------:R0:W3:Y:S02]  /*2690*/  SHFL.UP PT, R12, R3, 0x1, RZ ;  /* 0x04200000030c7989 */ /* 0x0000e400000e00ff */
.L_x_2465:
        /* <DEDUP_REMOVED lines=19> */
[----:B-----5:R-:W-:Y:S02]  /*27d0*/  ISETP.NE.AND P3, PT, R10, RZ, PT ;  /* 0x000000ff0a00720c */ /* 0x020fe40003f65270 */
[----:B------:R-:W-:-:S05]  /*27e0*/  IADD3 R5, R2, R17, RZ ;  /* 0x0000001102057210 */ /* 0x000fca0007ffe0ff */
[----:B------:R-:W-:Y:S01]  /*27f0*/  IMAD.IADD R23, R10, 0x1, R5 ;  /* 0x000000010a177824 */ /* 0x000fe200078e0205 */
[----:B------:R0:W-:Y:S01]  /*2800*/  STS [R4+0x1c], R5 ;  /* 0x00001c0504007388 */ /* 0x0001e20000000800 */
[----:B-1-3--:R-:W-:Y:S02]  /*2810*/  @!P0 FADD.FTZ R19, R19, R6 ;  /* 0x0000000613138221 */ /* 0x00afe40000010000 */
[----:B------:R-:W-:Y:S01]  /*2820*/  @!P0 FADD.FTZ R21, R21, R12 ;  /* 0x0000000c15158221 */ /* 0x000fe20000010000 */
[C---:B------:R-:W-:Y:S01]  /*2830*/  ISETP.NE.AND P0, PT, R14.reuse, RZ, PT ;  /* 0x000000ff0e00720c */ /* 0x040fe20003f05270 */
[----:B------:R0:W-:Y:S01]  /*2840*/  STS [R4+0x28], R23 ;  /* 0x0000281704007388 */ /* 0x0001e20000000800 */
[----:B------:R-:W-:Y:S01]  /*2850*/  IADD3 R25, R14, R23, RZ ;  /* 0x000000170e197210 */ /* 0x000fe20007ffe0ff */
[----:B------:R-:W-:Y:S02]  /*2860*/  @!P2 FADD.FTZ R3, R3, R19 ;  /* 0x000000130303a221 */ /* 0x000fe40000010000 */
        /* <DEDUP_REMOVED lines=14> */
.L_x_2459:
[----:B0-----:R-:W-:Y:S05]  /*2950*/  BSYNC B0 ;  /* 0x0000000000007941 */ /* 0x001fea0003800000 */
.L_x_2458:
        /* <DEDUP_REMOVED lines=35> */
.L_x_2463:
[----:B------:R-:W-:Y:S05]  /*2b90*/  BSYNC B0 ;  /* 0x0000000000007941 */ /* 0x000fea0003800000 */
.L_x_2462:
        /* <DEDUP_REMOVED lines=23> */
.L_x_2460:
[----:B------:R-:W-:Y:S01]  /*2d10*/  IMAD.MOV.U32 R15, RZ, RZ, R10 ;  /* 0x000000ffff0f7224 */ /* 0x000fe200078e000a */
[----:B------:R-:W-:Y:S01]  /*2d20*/  MOV R14, 0x1 ;  /* 0x00000001000e7802 */ /* 0x000fe20000000f00 */
[----:B------:R-:W-:Y:S01]  /*2d30*/  IMAD.MOV.U32 R13, RZ, RZ, RZ ;  /* 0x000000ffff0d7224 */ /* 0x000fe200078e00ff */
[----:B------:R-:W-:-:S02]  /*2d40*/  MOV R12, 0xffffffff ;  /* 0xffffffff000c7802 */ /* 0x000fc40000000f00 */
[----:B------:R-:W-:Y:S02]  /*2d50*/  MOV R2, 0x2d70 ;  /* 0x00002d7000027802 */ /* 0x000fe40000000f00 */
[----:B------:R-:W-:Y:S05]  /*2d60*/  CALL.REL.NOINC `($__internal_63_$__cuda_sm70_shflsync_up) ;  /* 0x000009a000007944 */ /* 0x000fea0003c00000 */
[----:B-1----:R-:W-:Y:S01]  /*2d70*/  IMAD.MOV.U32 R11, RZ, RZ, R12 ;  /* 0x000000ffff0b7224 */ /* 0x002fe200078e000c */
[----:B0-----:R-:W-:Y:S05]  /*2d80*/  BRA `(.L_x_2464) ;  /* 0xfffff59000007947 */ /* 0x001fea000383ffff */
.L_x_2461:
[----:B------:R-:W-:Y:S01]  /*2d90*/  HFMA2.MMA R13, -RZ, RZ, 0, 0 ;  /* 0x00000000ff0d7435 */ /* 0x000fe200000001ff */
[----:B------:R-:W-:Y:S01]  /*2da0*/  MOV R15, R6 ;  /* 0x00000006000f7202 */ /* 0x000fe20000000f00 */
[----:B------:R-:W-:Y:S01]  /*2db0*/  IMAD.MOV.U32 R14, RZ, RZ, 0x1 ;  /* 0x00000001ff0e7424 */ /* 0x000fe200078e00ff */
[----:B------:R-:W-:Y:S01]  /*2dc0*/  MOV R2, 0x2df0 ;  /* 0x00002df000027802 */ /* 0x000fe20000000f00 */
[----:B------:R-:W-:Y:S02]  /*2dd0*/  IMAD.MOV.U32 R12, RZ, RZ, -0x1 ;  /* 0xffffffffff0c7424 */ /* 0x000fe400078e00ff */
[----:B012---:R-:W-:Y:S05]  /*2de0*/  CALL.REL.NOINC `($__internal_63_$__cuda_sm70_shflsync_up) ;  /* 0x0000092000007944 */ /* 0x007fea0003c00000 */
[----:B0-----:R-:W-:Y:S01]  /*2df0*/  HFMA2.MMA R14, -RZ, RZ, 0, 5.9604644775390625e-08 ;  /* 0x00000001ff0e7435 */ /* 0x001fe200000001ff */
[----:B-1----:R-:W-:Y:S01]  /*2e00*/  MOV R17, R12 ;  /* 0x0000000c00117202 */ /* 0x002fe20000000f00 */
[----:B------:R-:W-:Y:S01]  /*2e10*/  IMAD.MOV.U32 R15, RZ, RZ, R5 ;  /* 0x000000ffff0f7224 */ /* 0x000fe200078e0005 */
[----:B------:R-:W-:Y:S01]  /*2e20*/  MOV R12, 0xffffffff ;  /* 0xffffffff000c7802 */ /* 0x000fe20000000f00 */
[----:B------:R-:W-:Y:S01]  /*2e30*/  IMAD.MOV.U32 R13, RZ, RZ, RZ ;  /* 0x000000ffff0d7224 */ /* 0x000fe200078e00ff */
[----:B------:R-:W-:-:S02]  /*2e40*/  MOV R2, 0x2e60 ;  /* 0x00002e6000027802 */ /* 0x000fc40000000f00 */
[----:B------:R-:W-:Y:S05]  /*2e50*/  CALL.REL.NOINC `($__internal_63_$__cuda_sm70_shflsync_up) ;  /* 0x000008b000007944 */ /* 0x000fea0003c00000 */
        /* <DEDUP_REMOVED lines=15> */
[----:B------:R-:W-:Y:S05]  /*2f50*/  CALL.REL.NOINC `($__internal_63_$__cuda_sm70_shflsync_up) ;  /* 0x000007b000007944 */ /* 0x000fea0003c00000 */
[----:B0-----:R-:W-:Y:S01]  /*2f60*/  HFMA2.MMA R14, -RZ, RZ, 0, 1.1920928955078125e-07 ;  /* 0x00000002ff0e7435 */ /* 0x001fe200000001ff */
[----:B-1----:R-:W-:Y:S01]  /*2f70*/  MOV R5, R12 ;  /* 0x0000000c00057202 */ /* 0x002fe20000000f00 */
[----:B------:R-:W-:Y:S01]  /*2f80*/  IMAD.MOV.U32 R15, RZ, RZ, R11 ;  /* 0x000000ffff0f7224 */ /* 0x000fe200078e000b */
[----:B------:R-:W-:Y:S01]  /*2f90*/  MOV R12, 0xffffffff ;  /* 0xffffffff000c7802 */ /* 0x000fe20000000f00 */
[----:B------:R-:W-:Y:S01]  /*2fa0*/  IMAD.MOV.U32 R13, RZ, RZ, RZ ;  /* 0x000000ffff0d7224 */ /* 0x000fe200078e00ff */
[----:B------:R-:W-:-:S02]  /*2fb0*/  MOV R2, 0x2fd0 ;  /* 0x00002fd000027802 */ /* 0x000fc40000000f00 */
[----:B------:R-:W-:Y:S05]  /*2fc0*/  CALL.REL.NOINC `($__internal_63_$__cuda_sm70_shflsync_up) ;  /* 0x0000074000007944 */ /* 0x000fea0003c00000 */
[----:B0-----:R-:W-:Y:S01]  /*2fd0*/  HFMA2.MMA R13, -RZ, RZ, 0, 0 ;  /* 0x00000000ff0d7435 */ /* 0x001fe200000001ff */
[----:B-1----:R-:W-:Y:S01]  /*2fe0*/  IMAD.MOV.U32 R6, RZ, RZ, R12 ;  /* 0x000000ffff067224 */ /* 0x002fe200078e000c */
[----:B------:R-:W-:Y:S01]  /*2ff0*/  MOV R15, R17 ;  /* 0x00000011000f7202 */ /* 0x000fe20000000f00 */
[----:B------:R-:W-:Y:S01]  /*3000*/  IMAD.MOV.U32 R14, RZ, RZ, 0x2 ;  /* 0x00000002ff0e7424 */ /* 0x000fe200078e00ff */
[----:B------:R-:W-:Y:S01]  /*3010*/  MOV R2, 0x3040 ;  /* 0x0000304000027802 */ /* 0x000fe20000000f00 */
[----:B------:R-:W-:-:S02]  /*3020*/  IMAD.MOV.U32 R12, RZ, RZ, -0x1 ;  /* 0xffffffffff0c7424 */ /* 0x000fc400078e00ff */
[----:B------:R-:W-:Y:S05]  /*3030*/  CALL.REL.NOINC `($__internal_63_$__cuda_sm70_shflsync_up) ;  /* 0x000006d000007944 */ /* 0x000fea0003c00000 */
        /* <DEDUP_REMOVED lines=20> */
[----:B0-----:R-:W-:Y:S01]  /*3180*/  HFMA2.MMA R14, -RZ, RZ, 0, 2.384185791015625e-07 ;  /* 0x00000004ff0e7435 */ /* 0x001fe200000001ff */
[----:B-1----:R-:W-:Y:S01]  /*3190*/  MOV R6, R12 ;  /* 0x0000000c00067202 */ /* 0x002fe20000000f00 */
[----:B------:R-:W-:Y:S01]  /*31a0*/  IMAD.MOV.U32 R15, RZ, RZ, R17 ;  /* 0x000000ffff0f7224 */ /* 0x000fe200078e0011 */
[----:B------:R-:W-:Y:S01]  /*31b0*/  MOV R12, 0xffffffff ;  /* 0xffffffff000c7802 */ /* 0x000fe20000000f00 */
[----:B------:R-:W-:Y:S01]  /*31c0*/  IMAD.MOV.U32 R13, RZ, RZ, RZ ;  /* 0x000000ffff0d7224 */ /* 0x000fe200078e00ff */
[----:B------:R-:W-:-:S02]  /*31d0*/  MOV R2, 0x31f0 ;  /* 0x000031f000027802 */ /* 0x000fc40000000f00 */
[----:B------:R-:W-:Y:S05]  /*31e0*/  CALL.REL.NOINC `($__internal_63_$__cuda_sm70_shflsync_up) ;  /* 0x0000052000007944 */ /* 0x000fea0003c00000 */
[----:B------:R-:W-:Y:S01]  /*31f0*/  ISETP.GE.AND P1, PT, R16, 0x4, PT ;  /* 0x000000041000780c */ /* 0x000fe20003f26270 */
[----:B------:R-:W-:Y:S01]  /*3200*/  FADD.FTZ R2, R6, R11 ;  /* 0x0000000b06027221 */ /* 0x000fe20000010000 */
[----:B------:R-:W-:Y:S01]  /*3210*/  ISETP.NE.AND P0, PT, R10, RZ, PT ;  /* 0x000000ff0a00720c */ /* 0x000fe20003f05270 */
[----:B-1----:R-:W-:Y:S01]  /*3220*/  FADD.FTZ R6, R17, R12 ;  /* 0x0000000c11067221 */ /* 0x002fe20000010000 */
        /* <DEDUP_REMOVED lines=8> */
[----:B------:R-:W-:Y:S05]  /*32b0*/  CALL.REL.NOINC `($__internal_63_$__cuda_sm70_shflsync_up) ;  /* 0x0000045000007944 */ /* 0x000fea0003c00000 */
[----:B0-----:R-:W-:Y:S01]  /*32c0*/  HFMA2.MMA R14, -RZ, RZ, 0, 4.76837158203125e-07 ;  /* 0x00000008ff0e7435 */ /* 0x001fe200000001ff */
        /* <DEDUP_REMOVED lines=33> */
[----:B0-----:R-:W-:Y:S01]  /*34e0*/  HFMA2.MMA R14, -RZ, RZ, 0, 9.5367431640625e-07 ;  /* 0x00000010ff0e7435 */ /* 0x001fe200000001ff */
[----:B-1----:R-:W-:Y:S01]  /*34f0*/  MOV R6, R12 ;  /* 0x0000000c00067202 */ /* 0x002fe20000000f00 */
[----:B------:R-:W-:Y:S01]  /*3500*/  IMAD.MOV.U32 R15, RZ, RZ, R17 ;  /* 0x000000ffff0f7224 */ /* 0x000fe200078e0011 */
[----:B------:R-:W-:Y:S01]  /*3510*/  MOV R12, 0xffffffff ;  /* 0xffffffff000c7802 */ /* 0x000fe20000000f00 */
[----:B------:R-:W-:Y:S01]  /*3520*/  IMAD.MOV.U32 R13, RZ, RZ, RZ ;  /* 0x000000ffff0d7224 */ /* 0x000fe200078e00ff */
[----:B------:R-:W-:-:S02]  /*3530*/  MOV R2, 0x3550 ;  /* 0x0000355000027802 */ /* 0x000fc40000000f00 */
[----:B------:R-:W-:Y:S05]  /*3540*/  CALL.REL.NOINC `($__internal_63_$__cuda_sm70_shflsync_up) ;  /* 0x000001c000007944 */ /* 0x000fea0003c00000 */
        /* <DEDUP_REMOVED lines=13> */
[----:B0-----:R-:W-:Y:S01]  /*3620*/  HFMA2.MMA R14, -RZ, RZ, 0, 5.9604644775390625e-08 ;  /* 0x00000001ff0e7435 */ /* 0x001fe200000001ff */
        /* <DEDUP_REMOVED lines=13> */
[----:B01----:R-:W-:Y:S05]  /*3700*/  BRA `(.L_x_2465) ;  /* 0xffffef9000007947 */ /* 0x003fea000383ffff */
        .weak           $__internal_63_$__cuda_sm70_shflsync_up
        .type           $__internal_63_$__cuda_sm70_shflsync_up,@function
        .size           $__internal_63_$__cuda_sm70_shflsync_up,(.L_x_3146 - $__internal_63_$__cuda_sm70_shflsync_up)
$__internal_63_$__cuda_sm70_shflsync_up:
[----:B------:R-:W-:Y:S01]  /*3710*/  MOV R3, 0x0 ;  /* 0x0000000000037802 */ /* 0x000fe20000000f00 */
[----:B------:R-:W-:Y:S04]  /*3720*/  WARPSYNC R12 ;  /* 0x0000000c00007348 */ /* 0x000fe80003800000 */
[----:B------:R0:W1:Y:S01]  /*3730*/  SHFL.UP PT, R12, R15, R14, R13 ;  /* 0x0400000e0f0c7389 */ /* 0x00006200000e000d */
[----:B------:R-:W-:Y:S05]  /*3740*/  RET.REL.NODEC R2 `(_Z30group_norm_nhwc_bwd_sum_kernelI11Fp16IOFp32WLi128EEv26Group_norm_nhwc_bwd_params) ;  /* 0xffffc8b002007950 */ /* 0x000fea0003c3ffff */
.L_x_2466:
        /* <DEDUP_REMOVED lines=11> */
.L_x_3146:


//--------------------- .text._Z30group_norm_nhwc_bwd_sum_kernelI11Fp16IOFp32WLi192EEv26Group_norm_nhwc_bwd_params --------------------------
	.section	.text._Z30group_norm_nhwc_bwd_sum_kernelI11Fp16IOFp32WLi192EEv26Group_norm_nhwc_bwd_params,"ax",@progbits
	.sectioninfo	@"SHI_REGISTERS=32"
	.align	128
        .global         _Z30group_norm_nhwc_bwd_sum_kernelI11Fp16IOFp32WLi192EEv26Group_norm_nhwc_bwd_params
        .type           _Z30group_norm_nhwc_bwd_sum_kernelI11Fp16IOFp32WLi192EEv26Group_norm_nhwc_bwd_params,@function
        .size           _Z30group_norm_nhwc_bwd_sum_kernelI11Fp16IOFp32WLi192EEv26Group_norm_nhwc_bwd_params,(.L_x_3147 - _Z30group_norm_nhwc_bwd_sum_kernelI11Fp16IOFp32WLi192EEv26Group_norm_nhwc_bwd_params)
        .other          _Z30group_norm_nhwc_bwd_sum_kernelI11Fp16IOFp32WLi192EEv26Group_norm_nhwc_bwd_params,@"STO_CUDA_ENTRY STV_DEFAULT"
_Z30group_norm_nhwc_bwd_sum_kernelI11Fp16IOFp32WLi192EEv26Group_norm_nhwc_bwd_params:
.text._Z30group_norm_nhwc_bwd_sum_kernelI11Fp16IOFp32WLi192EEv26Group_norm_nhwc_bwd_params:
        /* <DEDUP_REMOVED lines=90> */
.L_x_2468:
[----:B------:R-:W-:Y:S05]  /*05a0*/  BSYNC B0 ;  /* 0x0000000000007941 */ /* 0x000fea0003800000 */
.L_x_2467:
        /* <DEDUP_REMOVED lines=80> */
.L_x_2471:
[----:B------:R-:W-:Y:S05]  /*0ab0*/  @!P2 BRA `(.L_x_2469) ;  /* 0x000016100000a947 */ /* 0x000fea0003800000 */
[----:B------:R-:W-:-:S04]  /*0ac0*/  IADD3 R3, R20, 0x1, RZ ;  /* 0x0000000114037810 */ /* 0x000fc80007ffe0ff */
[----:B------:R-:W-:Y:S02]  /*0ad0*/  SHF.R.S32.HI R20, RZ, 0x1f, R3 ;  /* 0x0000001fff147819 */ /* 0x000fe40000011403 */
.L_x_2472:
[----:B------:R-:W-:Y:S01]  /*0ae0*/  @!P0 IADD3 R21, P1, R3, -0x1, RZ ;  /* 0xffffffff03158810 */ /* 0x000fe20007f3e0ff */
[----:B------:R-:W-:Y:S01]  /*0af0*/  @!P0 IMAD.MOV.U32 R11, RZ, RZ, R17 ;  /* 0x000000ffff0b8224 */ /* 0x000fe200078e0011 */
[----:B------:R-:W-:Y:S02]  /*0b00*/  @!P0 MOV R10, R14 ;  /* 0x0000000e000a8202 */ /* 0x000fe40000000f00 */
[----:B------:R-:W-:-:S03]  /*0b10*/  @!P0 IADD3.X R4, R20, -0x1, RZ, P1, !PT ;  /* 0xffffffff14048810 */ /* 0x000fc60000ffe4ff */
[----:B------:R-:W-:-:S04]  /*0b20*/  @!P0 IMAD.WIDE.U32 R10, R21, c[0x0][0x1d8], R10 ;  /* 0x00007600150a8a25 */ /* 0x000fc800078e000a */
[----:B------:R-:W-:Y:S02]  /*0b30*/  @!P0 IMAD R4, R4, c[0x0][0x1d8], RZ ;  /* 0x0000760004048a24 */ /* 0x000fe400078e02ff */
[----:B------:R-:W-:Y:S02]  /*0b40*/  @!P0 IMAD.SHL.U32 R28, R10, 0x2, RZ ;  /* 0x000000020a1c8824 */ /* 0x000fe400078e00ff */
[----:B------:R-:W-:-:S05]  /*0b50*/  @!P0 IMAD R27, R21, c[0x0][0x1dc], R4 ;  /* 0x00007700151b8a24 */ /* 0x000fca00078e0204 */
        /* <DEDUP_REMOVED lines=55> */
[----:B------:R-:W-:Y:S01]  /*0ed0*/  @!P0 IMAD.SHL.U32 R28, R4, 0x2, RZ ;  /* 0x00000002041c8824 */ /* 0x000fe200078e00ff */
[----:B------:R-:W-:Y:S01]  /*0ee0*/  @!P0 IADD3 R27, R5, R27, RZ ;  /* 0x0000001b051b8210 */ /* 0x000fe20007ffe0ff */
        /* <DEDUP_REMOVED lines=52> */
[----:B------:R-:W-:Y:S01]  /*1230*/  FMUL.FTZ R10, R27, R13 ;  /* 0x0000000d1b0a7220 */ /* 0x000fe20000410000 */
[----:B------:R-:W-:-:S03]  /*1240*/  IADD3.X R20, RZ, R20, RZ, P2, !PT ;  /* 0x00000014ff147210 */ /* 0x000fc600017fe4ff */
[----:B------:R-:W-:Y:S02]  /*1250*/  FFMA.FTZ R6, R6, R10, R21 ;  /* 0x0000000a06067223 */ /* 0x000fe40000010015 */
[----:B------:R-:W-:-:S06]  /*1260*/  FADD.FTZ R5, R10, R5 ;  /* 0x000000050a057221 */ /* 0x000fcc0000010000 */
[----:B------:R-:W-:Y:S05]  /*1270*/  @!P1 BRA `(.L_x_2472) ;  /* 0xfffff86000009947 */ /* 0x000fea000383ffff */
[----:B------:R-:W-:Y:S05]  /*1280*/  BRA `(.L_x_2469) ;  /* 0x00000e4000007947 */ /* 0x000fea0003800000 */
.L_x_2470:
[----:B------:R-:W-:Y:S01]  /*1290*/  LOP3.LUT P1, R28, R5, 0x3, RZ, 0xc0, !PT ;  /* 0x00000003051c7812 */ /* 0x000fe2000782c0ff */
[----:B------:R-:W-:Y:S01]  /*12a0*/  HFMA2.MMA R5, -RZ, RZ, 0, 0 ;  /* 0x00000000ff057435 */ /* 0x000fe200000001ff */
[----:B------:R-:W-:Y:S01]  /*12b0*/  IMAD.IADD R27, R6, 0x1, -R27 ;  /* 0x00000001061b7824 */ /* 0x000fe200078e0a1b */
[----:B------:R-:W-:Y:S01]  /*12c0*/  CS2R R8, SRZ ;  /* 0x0000000000087805 */ /* 0x000fe2000001ff00 */
[----:B------:R-:W-:Y:S01]  /*12d0*/  CS2R R6, SRZ ;  /* 0x0000000000067805 */ /* 0x000fe2000001ff00 */
[----:B------:R-:W-:-:S08]  /*12e0*/  IMAD.MOV.U32 R22, RZ, RZ, RZ ;  /* 0x000000ffff167224 */ /* 0x000fd000078e00ff */
[----:B------:R-:W-:Y:S05]  /*12f0*/  @!P1 BRA `(.L_x_2473) ;  /* 0x000002f000009947 */ /* 0x000fea0003800000 */
[----:B------:R-:W-:Y:S02]  /*1300*/  MOV R5, RZ ;  /* 0x000000ff00057202 */ /* 0x000fe40000000f00 */
.L_x_2474:
[----:B-----5:R-:W-:Y:S01]  /*1310*/  @!P0 IMAD R18, R4, c[0x0][0x1d8], RZ ;  /* 0x0000760004128a24 */ /* 0x020fe200078e02ff */
[----:B------:R-:W-:-:S03]  /*1320*/  @!P0 MOV R19, R17 ;  /* 0x0000001100138202 */ /* 0x000fc60000000f00 */
        /* <DEDUP_REMOVED lines=15> */
[----:B------:R-:W-:Y:S01]  /*1420*/  ISETP.NE.AND P1, PT, R28, RZ, PT ;  /* 0x000000ff1c00720c */ /* 0x000fe20003f25270 */
[----:B------:R-:W-:Y:S01]  /*1430*/  IMAD.X R4, RZ, RZ, R4, P2 ;  /* 0x000000ffff047224 */ /* 0x000fe200010e0604 */
        /* <DEDUP_REMOVED lines=26> */
[----:B------:R-:W-:Y:S02]  /*15e0*/  MOV R20, R3 ;  /* 0x0000000300147202 */ /* 0x000fe40000000f00 */
.L_x_2473:
[----:B------:R-:W-:-:S13]  /*15f0*/  ISETP.GE.U32.AND P0, PT, R27, 0x3, PT ;  /* 0x000000031b00780c */ /* 0x000fda0003f06070 */
[----:B------:R-:W-:Y:S05]  /*1600*/  @!P0 BRA `(.L_x_2469) ;  /* 0x00000ac000008947 */ /* 0x000fea0003800000 */
[----:B------:R-:W-:Y:S01]  /*1610*/  ISETP.GE.U32.AND P0, PT, R10, c[0x0][0x1d8], PT ;  /* 0x000076000a007a0c */ /* 0x000fe20003f06070 */
[--C-:B------:R-:W-:Y:S01]  /*1620*/  IMAD.MOV.U32 R4, RZ, RZ, R20.reuse ;  /* 0x000000ffff047224 */ /* 0x100fe200078e0014 */
[----:B------:R-:W-:Y:S02]  /*1630*/  SHF.R.S32.HI R3, RZ, 0x1f, R20 ;  /* 0x0000001fff037819 */ /* 0x000fe40000011414 */
[----:B------:R-:W-:-:S13]  /*1640*/  ISETP.GE.AND.EX P0, PT, R11, c[0x0][0x1dc], PT, P0 ;  /* 0x000077000b007a0c */ /* 0x000fda0003f06300 */
.L_x_2475:
[----:B------:R-:W-:Y:S01]  /*1650*/  @!P0 MOV R10, R14 ;  /* 0x0000000e000a8202 */ /* 0x000fe20000000f00 */
[----:B-----5:R-:W-:Y:S02]  /*1660*/  @!P0 IMAD R19, R3, c[0x0][0x1d8], RZ ;  /* 0x0000760003138a24 */ /* 0x020fe400078e02ff */
[----:B------:R-:W-:Y:S02]  /*1670*/  @!P0 IMAD.MOV.U32 R11, RZ, RZ, R17 ;  /* 0x000000ffff0b8224 */ /* 0x000fe400078e0011 */
[C---:B------:R-:W-:Y:S02]  /*1680*/  @!P0 IMAD R19, R4.reuse, c[0x0][0x1dc], R19 ;  /* 0x0000770004138a24 */ /* 0x040fe400078e0213 */
[----:B------:R-:W-:-:S04]  /*1690*/  @!P0 IMAD.WIDE.U32 R10, R4, c[0x0][0x1d8], R10 ;  /* 0x00007600040a8a25 */ /* 0x000fc800078e000a */
[----:B------:R-:W-:Y:S01]  /*16a0*/  @!P0 IMAD.SHL.U32 R28, R10, 0x2, RZ ;  /* 0x000000020a1c8824 */ /* 0x000fe200078e00ff */
[----:B------:R-:W-:-:S04]  /*16b0*/  @!P0 IADD3 R11, R11, R19, RZ ;  /* 0x000000130b0b8210 */ /* 0x000fc80007ffe0ff */
[----:B------:R-:W-:Y:S02]  /*16c0*/  @!P0 SHF.L.U64.HI R10, R10, 0x1, R11 ;  /* 0x000000010a0a8819 */ /* 0x000fe4000001020b */
[C---:B------:R-:W-:Y:S02]  /*16d0*/  @!P0 IADD3 R18, P1, R28.reuse, c[0x0][0x180], RZ ;  /* 0x000060001c128a10 */ /* 0x040fe40007f3e0ff */
[----:B------:R-:W-:Y:S02]  /*16e0*/  @!P0 IADD3 R28, P2, R28, c[0x0][0x178], RZ ;  /* 0x00005e001c1c8a10 */ /* 0x000fe40007f5e0ff */
[C---:B------:R-:W-:Y:S02]  /*16f0*/  @!P0 IADD3.X R19, R10.reuse, c[0x0][0x184], RZ, P1, !PT ;  /* 0x000061000a138a10 */ /* 0x040fe40000ffe4ff */
[----:B------:R-:W-:-:S03]  /*1700*/  @!P0 IADD3.X R29, R10, c[0x0][0x17c], RZ, P2, !PT ;  /* 0x00005f000a1d8a10 */ /* 0x000fc600017fe4ff */
[----:B------:R0:W2:Y:S04]  /*1710*/  @!P0 LDG.E R27, [R18.64] ;  /* 0x00000008121b8981 */ /* 0x0000a8000c1e1900 */
[----:B------:R-:W3:Y:S01]  /*1720*/  @!P0 LDG.E R28, [R28.64] ;  /* 0x000000081c1c8981 */ /* 0x000ee2000c1e1900 */
[----:B------:R-:W-:Y:S02]  /*1730*/  @!P0 IADD3 R21, P1, R4, 0x1, RZ ;  /* 0x0000000104158810 */ /* 0x000fe40007f3e0ff */
[----:B------:R-:W-:Y:S02]  /*1740*/  @!P0 MOV R11, R17 ;  /* 0x00000011000b8202 */ /* 0x000fe40000000f00 */
[----:B------:R-:W-:-:S05]  /*1750*/  @!P0 IADD3.X R10, RZ, R3, RZ, P1, !PT ;  /* 0x00000003ff0a8210 */ /* 0x000fca0000ffe4ff */
[----:B------:R-:W-:-:S04]  /*1760*/  @!P0 IMAD R10, R10, c[0x0][0x1d8], RZ ;  /* 0x000076000a0a8a24 */ /* 0x000fc800078e02ff */
[----:B------:R-:W-:Y:S02]  /*1770*/  @!P0 IMAD R20, R21, c[0x0][0x1dc], R10 ;  /* 0x0000770015148a24 */ /* 0x000fe400078e020a */
[----:B------:R-:W-:-:S04]  /*1780*/  @!P0 IMAD.MOV.U32 R10, RZ, RZ, R14 ;  /* 0x000000ffff0a8224 */ /* 0x000fc800078e000e */
[----:B------:R-:W-:-:S04]  /*1790*/  @!P0 IMAD.WIDE.U32 R10, R21, c[0x0][0x1d8], R10 ;  /* 0x00007600150a8a25 */ /* 0x000fc800078e000a */
[----:B------:R-:W-:Y:S01]  /*17a0*/  @!P0 IMAD.IADD R21, R11, 0x1, R20 ;  /* 0x000000010b158824 */ /* 0x000fe200078e0214 */
[----:B------:R-:W-:-:S04]  /*17b0*/  @!P0 SHF.L.U32 R11, R10, 0x1, RZ ;  /* 0x000000010a0b8819 */ /* 0x000fc800000006ff */
        /* <DEDUP_REMOVED lines=27> */
[----:B------:R-:W-:-:S03]  /*1970*/  HADD2.F32 R6, -RZ, R11.H0_H0 ;  /* 0x2000000bff067230 */ /* 0x000fc60000004100 */
[----:B------:R-:W-:Y:S02]  /*1980*/  FMUL.FTZ R5, R5, R24 ;  /* 0x0000001805057220 */ /* 0x000fe40000410000 */
[----:B------:R-:W-:Y:S02]  /*1990*/  @!P0 IMAD.X R21, RZ, RZ, R3, P1 ;  /* 0x000000ffff158224 */ /* 0x000fe400008e0603 */
[C---:B------:R-:W-:Y:S02]  /*19a0*/  FFMA.FTZ R11, R6.reuse, R5, R22 ;  /* 0x00000005060b7223 */ /* 0x040fe40000010016 */
[C---:B------:R-:W-:Y:S02]  /*19b0*/  FADD.FTZ R8, R6.reuse, R8 ;  /* 0x0000000806087221 */ /* 0x040fe40000010000 */
[----:B------:R-:W-:Y:S02]  /*19c0*/  FMUL.FTZ R22, R6, R13 ;  /* 0x0000000d06167220 */ /* 0x000fe40000410000 */
[----:B------:R-:W-:-:S02]  /*19d0*/  @!P0 IMAD R6, R21, c[0x0][0x1d8], RZ ;  /* 0x0000760015068a24 */ /* 0x000fc400078e02ff */
[----:B------:R-:W-:Y:S02]  /*19e0*/  FFMA.FTZ R5, R5, R22, R7 ;  /* 0x0000001605057223 */ /* 0x000fe40000010007 */
[C---:B------:R-:W-:Y:S01]  /*19f0*/  @!P0 IMAD R21, R27.reuse, c[0x0][0x1dc], R6 ;  /* 0x000077001b158a24 */ /* 0x040fe200078e0206 */
[----:B------:R-:W-:Y:S01]  /*1a00*/  @!P0 MOV R6, R14 ;  /* 0x0000000e00068202 */ /* 0x000fe20000000f00 */
[----:B------:R-:W-:Y:S02]  /*1a10*/  @!P0 IMAD.MOV.U32 R7, RZ, RZ, R17 ;  /* 0x000000ffff078224 */ /* 0x000fe400078e0011 */
[----:B------:R-:W-:Y:S02]  /*1a20*/  FADD.FTZ R9, R22, R9 ;  /* 0x0000000916097221 */ /* 0x000fe40000010000 */
[----:B------:R-:W-:Y:S01]  /*1a30*/  @!P0 IMAD.WIDE.U32 R6, R27, c[0x0][0x1d8], R6 ;  /* 0x000076001b068a25 */ /* 0x000fe200078e0006 */
[----:B------:R-:W-:-:S04]  /*1a40*/  PRMT R27, RZ, 0x7610, R27 ;  /* 0x00007610ff1b7816 */ /* 0x000fc8000000001b */
[----:B------:R-:W-:Y:S02]  /*1a50*/  @!P0 IADD3 R7, R7, R21, RZ ;  /* 0x0000001507078210 */ /* 0x000fe40007ffe0ff */
[----:B------:R-:W-:Y:S02]  /*1a60*/  PRMT R21, RZ, 0x7610, R21 ;  /* 0x00007610ff157816 */ /* 0x000fe40000000015 */
[C---:B------:R-:W-:Y:S01]  /*1a70*/  @!P0 SHF.L.U64.HI R7, R6.reuse, 0x1, R7 ;  /* 0x0000000106078819 */ /* 0x040fe20000010207 */
[----:B------:R-:W-:Y:S01]  /*1a80*/  @!P0 IMAD.SHL.U32 R6, R6, 0x2, RZ ;  /* 0x0000000206068824 */ /* 0x000fe200078e00ff */
[C---:B----4-:R-:W-:Y:S02]  /*1a90*/  @!P0 PRMT R21, R18.reuse, 0x7610, R21 ;  /* 0x0000761012158816 */ /* 0x050fe40000000015 */
[----:B------:R-:W-:Y:S02]  /*1aa0*/  @!P0 PRMT R27, R18, 0x7632, R27 ;  /* 0x00007632121b8816 */ /* 0x000fe4000000001b */
[----:B------:R-:W-:-:S02]  /*1ab0*/  PRMT R21, R21, 0x5410, RZ ;  /* 0x0000541015157816 */ /* 0x000fc400000000ff */
[----:B------:R-:W-:Y:S02]  /*1ac0*/  PRMT R27, R27, 0x5410, RZ ;  /* 0x000054101b1b7816 */ /* 0x000fe400000000ff */
[--C-:B------:R-:W-:Y:S02]  /*1ad0*/  @!P0 PRMT R21, R21, 0x5410, R19.reuse ;  /* 0x0000541015158816 */ /* 0x100fe40000000013 */
[C---:B------:R-:W-:Y:S02]  /*1ae0*/  @!P0 IADD3 R18, P1, R6.reuse, c[0x0][0x180], RZ ;  /* 0x0000600006128a10 */ /* 0x040fe40007f3e0ff */
[----:B------:R-:W-:Y:S01]  /*1af0*/  @!P0 PRMT R27, R27, 0x7610, R19 ;  /* 0x000076101b1b8816 */ /* 0x000fe20000000013 */
[--C-:B------:R-:W-:Y:S01]  /*1b00*/  HADD2.F32 R29, -RZ, R21.reuse.H0_H0 ;  /* 0x20000015ff1d7230 */ /* 0x100fe20000004100 */
[----:B------:R-:W-:Y:S01]  /*1b10*/  @!P0 IADD3.X R19, R7, c[0x0][0x184], RZ, P1, !PT ;  /* 0x0000610007138a10 */ /* 0x000fe20000ffe4ff */
[----:B------:R-:W-:Y:S01]  /*1b20*/  HADD2.F32 R21, -RZ, R21.H1_H1 ;  /* 0x30000015ff157230 */ /* 0x000fe20000004100 */
[----:B------:R-:W-:-:S02]  /*1b30*/  @!P0 IADD3 R6, P1, R6, c[0x0][0x178], RZ ;  /* 0x00005e0006068a10 */ /* 0x000fc40007f3e0ff */
[----:B------:R-:W-:Y:S01]  /*1b40*/  FADD.FTZ R29, -R2, R29 ;  /* 0x0000001d021d7221 */ /* 0x000fe20000010100 */
[----:B------:R0:W2:Y:S01]  /*1b50*/  @!P0 LDG.E R18, [R18.64] ;  /* 0x0000000812128981 */ /* 0x0000a2000c1e1900 */
[----:B------:R-:W-:Y:S01]  /*1b60*/  FMUL.FTZ R28, R21, R12 ;  /* 0x0000000c151c7220 */ /* 0x000fe20000410000 */
[----:B------:R-:W-:Y:S01]  /*1b70*/  @!P0 IADD3.X R7, R7, c[0x0][0x17c], RZ, P1, !PT ;  /* 0x00005f0007078a10 */ /* 0x000fe20000ffe4ff */
[----:B------:R-:W-:Y:S01]  /*1b80*/  FMUL.FTZ R22, R29, R24 ;  /* 0x000000181d167220 */ /* 0x000fe20000410000 */
[----:B------:R-:W-:Y:S01]  /*1b90*/  HADD2.F32 R29, -RZ, R27.H0_H0 ;  /* 0x2000001bff1d7230 */ /* 0x000fe20000004100 */
[----:B------:R-:W-:Y:S02]  /*1ba0*/  FADD.FTZ R10, R10, R21 ;  /* 0x000000150a0a7221 */ /* 0x000fe40000010000 */
[----:B------:R-:W-:Y:S02]  /*1bb0*/  FFMA.FTZ R20, R21, R22, R20 ;  /* 0x0000001615147223 */ /* 0x000fe40000010014 */
[----:B------:R-:W-:-:S02]  /*1bc0*/  FFMA.FTZ R21, R22, R28, R5 ;  /* 0x0000001c16157223 */ /* 0x000fc40000010005 */
[----:B------:R1:W3:Y:S01]  /*1bd0*/  @!P0 LDG.E R5, [R6.64] ;  /* 0x0000000806058981 */ /* 0x0002e2000c1e1900 */
[----:B0-----:R-:W-:Y:S01]  /*1be0*/  FADD.FTZ R19, R9, R28 ;  /* 0x0000001c09137221 */ /* 0x001fe20000010000 */
[----:B------:R-:W-:Y:S01]  /*1bf0*/  @!P0 IADD3 R9, P1, R4, 0x3, RZ ;  /* 0x0000000304098810 */ /* 0x000fe20007f3e0ff */
[----:B------:R-:W-:Y:S01]  /*1c00*/  FADD.FTZ R29, -R2, R29 ;  /* 0x0000001d021d7221 */ /* 0x000fe20000010100 */
[----:B------:R-:W-:-:S03]  /*1c10*/  HADD2.F32 R28, -RZ, R27.H1_H1 ;  /* 0x3000001bff1c7230 */ /* 0x000fc60000004100 */
[----:B------:R-:W-:Y:S01]  /*1c20*/  FMUL.FTZ R27, R29, R24 ;  /* 0x000000181d1b7220 */ /* 0x000fe20000410000 */
[----:B------:R-:W-:Y:S01]  /*1c30*/  @!P0 IADD3.X R29, RZ, R3, RZ, P1, !PT ;  /* 0x00000003ff1d8210 */ /* 0x000fe20000ffe4ff */
[----:B------:R-:W-:Y:S01]  /*1c40*/  FADD.FTZ R22, R8, R28 ;  /* 0x0000001c08167221 */ /* 0x000fe20000010000 */
[----:B-1----:R-:W-:Y:S01]  /*1c50*/  @!P0 MOV R7, R17 ;  /* 0x0000001100078202 */ /* 0x002fe20000000f00 */
[C---:B------:R-:W-:Y:S02]  /*1c60*/  FFMA.FTZ R11, R28.reuse, R27, R11 ;  /* 0x0000001b1c0b7223 */ /* 0x040fe4000001000b */
[----:B------:R-:W-:Y:S02]  /*1c70*/  FMUL.FTZ R28, R28, R13 ;  /* 0x0000000d1c1c7220 */ /* 0x000fe40000410000 */
[----:B------:R-:W-:Y:S02]  /*1c80*/  @!P0 IMAD R8, R29, c[0x0][0x1d8], RZ ;  /* 0x000076001d088a24 */ /* 0x000fe400078e02ff */
[----:B------:R-:W-:-:S02]  /*1c90*/  @!P0 IMAD.MOV.U32 R6, RZ, RZ, R14 ;  /* 0x000000ffff068224 */ /* 0x000fc400078e000e */
[----:B------:R-:W-:Y:S02]  /*1ca0*/  FFMA.FTZ R21, R27, R28, R21 ;  /* 0x0000001c1b157223 */ /* 0x000fe40000010015 */
        /* <DEDUP_REMOVED lines=14> */
[----:B------:R-:W-:Y:S01]  /*1d90*/  ISETP.GE.AND P1, PT, R4, R23, PT ;  /* 0x000000170400720c */ /* 0x000fe20003f26270 */
[----:B------:R-:W-:Y:S01]  /*1da0*/  IMAD.X R3, RZ, RZ, R3, P2 ;  /* 0x000000ffff037224 */ /* 0x000fe200010e0603 */
        /* <DEDUP_REMOVED lines=50> */
.L_x_2469:
[C---:B------:R-:W-:Y:S01]  /*20d0*/  IMAD.WIDE.U32 R2, R0.reuse, -0x55555555, RZ ;  /* 0xaaaaaaab00027825 */ /* 0x040fe200078e00ff */
        /* <DEDUP_REMOVED lines=50> */
.L_x_2482:
        /* <DEDUP_REMOVED lines=56> */
.L_x_2483:
        /* <DEDUP_REMOVED lines=25> */
[----:B------:R-:W-:Y:S02]  /*2910*/  ISETP.NE.AND P2, PT, R19, RZ, PT ;  /* 0x000000ff1300720c */ /* 0x000fe40003f45270 */
[----:B------:R-:W3:Y:S01]  /*2920*/  LDS R10, [R5+0x44] ;  /* 0x00004400050a7984 */ /* 0x000ee20000000800 */
[----:B------:R-:W-:-:S02]  /*2930*/  IADD3 R28, R20, R25, RZ ;  /* 0x00000019141c7210 */ /* 0x000fc40007ffe0ff */
        /* <DEDUP_REMOVED lines=11> */
[----:B--2---:R-:W-:Y:S01]  /*29f0*/  IADD3 R24, R17, R20, RZ ;  /* 0x0000001411187210 */ /* 0x004fe20007ffe0ff */
[----:B------:R-:W-:Y:S02]  /*2a00*/  @!P3 FADD.FTZ R11, R11, R16 ;  /* 0x000000100b0bb221 */ /* 0x000fe40000010000 */
[----:B------:R4:W-:Y:S01]  /*2a10*/  STS [R5+0x34], R20 ;  /* 0x0000341405007388 */ /* 0x0009e20000000800 */
[----:B------:R-:W-:-:S03]  /*2a20*/  @!P2 FADD.FTZ R14, R14, R13 ;  /* 0x0000000d0e0ea221 */ /* 0x000fc60000010000 */
[----:B------:R4:W-:Y:S01]  /*2a30*/  STS [R5+0x14], R2 ;  /* 0x0000140205007388 */ /* 0x0009e20000000800 */
[----:B------:R-:W-:Y:S02]  /*2a40*/  IMAD.IADD R28, R15, 0x1, R24 ;  /* 0x000000010f1c7824 */ /* 0x000fe400078e0218 */
[----:B0-----:R-:W-:Y:S01]  /*2a50*/  @!P2 FADD.FTZ R0, R0, R11 ;  /* 0x0000000b0000a221 */ /* 0x001fe20000010000 */
[----:B------:R4:W-:Y:S03]  /*2a60*/  STS [R5+0x18], R12 ;  /* 0x0000180c05007388 */ /* 0x0009e60000000800 */
[----:B-1----:R-:W-:Y:S01]  /*2a70*/  @!P0 FADD.FTZ R6, R6, R0 ;  /* 0x0000000006068221 */ /* 0x002fe20000010000 */
        /* <DEDUP_REMOVED lines=15> */
.L_x_2477:
[----:B0-----:R-:W-:Y:S05]  /*2b70*/  BSYNC B0 ;  /* 0x0000000000007941 */ /* 0x001fea0003800000 */
.L_x_2476:
        /* <DEDUP_REMOVED lines=33> */
.L_x_2481:
[----:B------:R-:W-:Y:S05]  /*2d90*/  BSYNC B0 ;  /* 0x0000000000007941 */ /* 0x000fea0003800000 */
.L_x_2480:
        /* <DEDUP_REMOVED lines=23> */
.L_x_2478:
[----:B------:R-:W-:Y:S01]  /*2f10*/  HFMA2.MMA R14, -RZ, RZ, 0, 0 ;  /* 0x00000000ff0e7435 */ /* 0x000fe200000001ff */
[----:B------:R-:W-:Y:S01]  /*2f20*/  MOV R16, R11 ;  /* 0x0000000b00107202 */ /* 0x000fe20000000f00 */
[----:B------:R-:W-:Y:S01]  /*2f30*/  IMAD.MOV.U32 R15, RZ, RZ, 0x1 ;  /* 0x00000001ff0f7424 */ /* 0x000fe200078e00ff */
[----:B------:R-:W-:Y:S01]  /*2f40*/  MOV R2, 0x2f70 ;  /* 0x00002f7000027802 */ /* 0x000fe20000000f00 */
[----:B------:R-:W-:-:S02]  /*2f50*/  IMAD.MOV.U32 R13, RZ, RZ, -0x1 ;  /* 0xffffffffff0d7424 */ /* 0x000fc400078e00ff */
[----:B------:R-:W-:Y:S05]  /*2f60*/  CALL.REL.NOINC `($__internal_64_$__cuda_sm70_shflsync_up) ;  /* 0x000009b000007944 */ /* 0x000fea0003c00000 */
[----:B-1----:R-:W-:Y:S01]  /*2f70*/  MOV R12, R13 ;  /* 0x0000000d000c7202 */ /* 0x002fe20000000f00 */
[----:B0-----:R-:W-:Y:S05]  /*2f80*/  BRA `(.L_x_2482) ;  /* 0xfffff47000007947 */ /* 0x001fea000383ffff */
.L_x_2479:
[----:B------:R-:W-:Y:S01]  /*2f90*/  HFMA2.MMA R15, -RZ, RZ, 0, 5.9604644775390625e-08 ;  /* 0x00000001ff0f7435 */ /* 0x000fe200000001ff */
[----:B------:R-:W-:Y:S01]  /*2fa0*/  IMAD.MOV.U32 R16, RZ, RZ, R10 ;  /* 0x000000ffff107224 */ /* 0x000fe200078e000a */
[----:B------:R-:W-:Y:S01]  /*2fb0*/  MOV R13, 0xffffffff ;  /* 0xffffffff000d7802 */ /* 0x000fe20000000f00 */
[----:B------:R-:W-:Y:S01]  /*2fc0*/  IMAD.MOV.U32 R14, RZ, RZ, RZ ;  /* 0x000000ffff0e7224 */ /* 0x000fe200078e00ff */
[----:B------:R-:W-:-:S02]  /*2fd0*/  MOV R2, 0x2ff0 ;  /* 0x00002ff000027802 */ /* 0x000fc40000000f00 */
[----:B012---:R-:W-:Y:S05]  /*2fe0*/  CALL.REL.NOINC `($__internal_64_$__cuda_sm70_shflsync_up) ;  /* 0x0000093000007944 */ /* 0x007fea0003c00000 */
[----:B0-----:R-:W-:Y:S01]  /*2ff0*/  HFMA2.MMA R14, -RZ, RZ, 0, 0 ;  /* 0x00000000ff0e7435 */ /* 0x001fe200000001ff */
[----:B-1----:R-:W-:Y:S01]  /*3000*/  IMAD.MOV.U32 R17, RZ, RZ, R13 ;  /* 0x000000ffff117224 */ /* 0x002fe200078e000d */
[----:B------:R-:W-:Y:S01]  /*3010*/  MOV R16, R6 ;  /* 0x0000000600107202 */ /* 0x000fe20000000f00 */
[----:B------:R-:W-:Y:S01]  /*3020*/  IMAD.MOV.U32 R15, RZ, RZ, 0x1 ;  /* 0x00000001ff0f7424 */ /* 0x000fe200078e00ff */
[----:B------:R-:W-:Y:S01]  /*3030*/  MOV R2, 0x3060 ;  /* 0x0000306000027802 */ /* 0x000fe20000000f00 */
[----:B------:R-:W-:-:S02]  /*3040*/  IMAD.MOV.U32 R13, RZ, RZ, -0x1 ;  /* 0xffffffffff0d7424 */ /* 0x000fc400078e00ff */
[----:B------:R-:W-:Y:S05]  /*3050*/  CALL.REL.NOINC `($__internal_64_$__cuda_sm70_shflsync_up) ;  /* 0x000008c000007944 */ /* 0x000fea0003c00000 */
        /* <DEDUP_REMOVED lines=15> */
[----:B------:R-:W-:Y:S05]  /*3150*/  CALL.REL.NOINC `($__internal_64_$__cuda_sm70_shflsync_up) ;  /* 0x000007c000007944 */ /* 0x000fea0003c00000 */
[----:B0-----:R-:W-:Y:S01]  /*3160*/  HFMA2.MMA R14, -RZ, RZ, 0, 0 ;  /* 0x00000000ff0e7435 */ /* 0x001fe200000001ff */
[----:B-1----:R-:W-:Y:S01]  /*3170*/  IMAD.MOV.U32 R6, RZ, RZ, R13 ;  /* 0x000000ffff067224 */ /* 0x002fe200078e000d */
[----:B------:R-:W-:Y:S01]  /*3180*/  MOV R16, R11 ;  /* 0x0000000b00107202 */ /* 0x000fe20000000f00 */
[----:B------:R-:W-:Y:S01]  /*3190*/  IMAD.MOV.U32 R15, RZ, RZ, 0x2 ;  /* 0x00000002ff0f7424 */ /* 0x000fe200078e00ff */
[----:B------:R-:W-:Y:S01]  /*31a0*/  MOV R2, 0x31d0 ;  /* 0x000031d000027802 */ /* 0x000fe20000000f00 */
[----:B------:R-:W-:Y:S02]  /*31b0*/  IMAD.MOV.U32 R13, RZ, RZ, -0x1 ;  /* 0xffffffffff0d7424 */ /* 0x000fe400078e00ff */
[----:B------:R-:W-:Y:S05]  /*31c0*/  CALL.REL.NOINC `($__internal_64_$__cuda_sm70_shflsync_up) ;  /* 0x0000075000007944 */ /* 0x000fea0003c00000 */
[----:B0-----:R-:W-:Y:S01]  /*31d0*/  HFMA2.MMA R15, -RZ, RZ, 0, 1.1920928955078125e-07 ;  /* 0x00000002ff0f7435 */ /* 0x001fe200000001ff */
[----:B-1----:R-:W-:Y:S01]  /*31e0*/  MOV R10, R13 ;  /* 0x0000000d000a7202 */ /* 0x002fe20000000f00 */
[----:B------:R-:W-:Y:S01]  /*31f0*/  IMAD.MOV.U32 R16, RZ, RZ, R12 ;  /* 0x000000ffff107224 */ /* 0x000fe200078e000c */
[----:B------:R-:W-:Y:S01]  /*3200*/  MOV R13, 0xffffffff ;  /* 0xffffffff000d7802 */ /* 0x000fe20000000f00 */
[----:B------:R-:W-:Y:S01]  /*3210*/  IMAD.MOV.U32 R14, RZ, RZ, RZ ;  /* 0x000000ffff0e7224 */ /* 0x000fe200078e00ff */
[----:B------:R-:W-:-:S02]  /*3220*/  MOV R2, 0x3240 ;  /* 0x0000324000027802 */ /* 0x000fc40000000f00 */
[----:B------:R-:W-:Y:S05]  /*3230*/  CALL.REL.NOINC `($__internal_64_$__cuda_sm70_shflsync_up) ;  /* 0x000006e000007944 */ /* 0x000fea0003c00000 */
        /* <DEDUP_REMOVED lines=12> */
[----:B------:R-:W-:Y:S05]  /*3300*/  CALL.REL.NOINC `($__internal_64_$__cuda_sm70_shflsync_up) ;  /* 0x0000061000007944 */ /* 0x000fea0003c00000 */
[----:B0-----:R-:W-:Y:S01]  /*3310*/  HFMA2.MMA R15, -RZ, RZ, 0, 2.384185791015625e-07 ;  /* 0x00000004ff0f7435 */ /* 0x001fe200000001ff */
[----:B-1----:R-:W-:Y:S01]  /*3320*/  MOV R6, R13 ;  /* 0x0000000d00067202 */ /* 0x002fe20000000f00 */
[----:B------:R-:W-:Y:S01]  /*3330*/  IMAD.MOV.U32 R16, RZ, RZ, R11 ;  /* 0x000000ffff107224 */ /* 0x000fe200078e000b */
[----:B------:R-:W-:Y:S01]  /*3340*/  MOV R13, 0xffffffff ;  /* 0xffffffff000d7802 */ /* 0x000fe20000000f00 */
[----:B------:R-:W-:Y:S01]  /*3350*/  IMAD.MOV.U32 R14, RZ, RZ, RZ ;  /* 0x000000ffff0e7224 */ /* 0x000fe200078e00ff */
[----:B------:R-:W-:-:S02]  /*3360*/  MOV R2, 0x3380 ;  /* 0x0000338000027802 */ /* 0x000fc40000000f00 */
[----:B------:R-:W-:Y:S05]  /*3370*/  CALL.REL.NOINC `($__internal_64_$__cuda_sm70_shflsync_up) ;  /* 0x000005a000007944 */ /* 0x000fea0003c00000 */
[----:B0-----:R-:W-:Y:S01]  /*3380*/  HFMA2.MMA R14, -RZ, RZ, 0, 0 ;  /* 0x00000000ff0e7435 */ /* 0x001fe200000001ff */
[----:B-1----:R-:W-:Y:S01]  /*3390*/  IMAD.MOV.U32 R10, RZ, RZ, R13 ;  /* 0x000000ffff0a7224 */ /* 0x002fe200078e000d */
[----:B------:R-:W-:Y:S01]  /*33a0*/  MOV R16, R12 ;  /* 0x0000000c00107202 */ /* 0x000fe20000000f00 */
[----:B------:R-:W-:Y:S01]  /*33b0*/  IMAD.MOV.U32 R15, RZ, RZ, 0x4 ;  /* 0x00000004ff0f7424 */ /* 0x000fe200078e00ff */
[----:B------:R-:W-:Y:S01]  /*33c0*/  MOV R2, 0x33f0 ;  /* 0x000033f000027802 */ /* 0x000fe20000000f00 */
[----:B------:R-:W-:-:S02]  /*33d0*/  IMAD.MOV.U32 R13, RZ, RZ, -0x1 ;  /* 0xffffffffff0d7424 */ /* 0x000fc400078e00ff */
[----:B------:R-:W-:Y:S05]  /*33e0*/  CALL.REL.NOINC `($__internal_64_$__cuda_sm70_shflsync_up) ;  /* 0x0000053000007944 */ /* 0x000fea0003c00000 */
        /* <DEDUP_REMOVED lines=20> */
[----:B0-----:R-:W-:Y:S01]  /*3530*/  HFMA2.MMA R15, -RZ, RZ, 0, 4.76837158203125e-07 ;  /* 0x00000008ff0f7435 */ /* 0x001fe200000001ff */
        /* <DEDUP_REMOVED lines=19> */
[----:B0-----:R-:W-:Y:S01]  /*3670*/  HFMA2.MMA R15, -RZ, RZ, 0, 9.5367431640625e-07 ;  /* 0x00000010ff0f7435 */ /* 0x001fe200000001ff */
        /* <DEDUP_REMOVED lines=33> */
[----:B0-----:R-:W-:Y:S01]  /*3890*/  HFMA2.MMA R15, -RZ, RZ, 0, 5.9604644775390625e-08 ;  /* 0x00000001ff0f7435 */ /* 0x001fe200000001ff */
[----:B-1----:R-:W-:Y:S01]  /*38a0*/  MOV R10, R13 ;  /* 0x0000000d000a7202 */ /* 0x002fe20000000f00 */
[----:B------:R-:W-:Y:S01]  /*38b0*/  IMAD.MOV.U32 R16, RZ, RZ, R12 ;  /* 0x000000ffff107224 */ /* 0x000fe200078e000c */
[----:B------:R-:W-:Y:S01]  /*38c0*/  MOV R13, 0xffffffff ;  /* 0xffffffff000d7802 */ /* 0x000fe20000000f00 */
[----:B------:R-:W-:Y:S01]  /*38d0*/  IMAD.MOV.U32 R14, RZ, RZ, RZ ;  /* 0x000000ffff0e7224 */ /* 0x000fe200078e00ff */
[----:B------:R-:W-:-:S02]  /*38e0*/  MOV R2, 0x3900 ;  /* 0x0000390000027802 */ /* 0x000fc40000000f00 */
[----:B------:R-:W-:Y:S05]  /*38f0*/  CALL.REL.NOINC `($__internal_64_$__cuda_sm70_shflsync_up) ;  /* 0x0000002000007944 */ /* 0x000fea0003c00000 */
[----:B-1----:R-:W-:Y:S01]  /*3900*/  IMAD.MOV.U32 R21, RZ, RZ, R13 ;  /* 0x000000ffff157224 */ /* 0x002fe200078e000d */
[----:B0-----:R-:W-:Y:S05]  /*3910*/  BRA `(.L_x_2483) ;  /* 0xffffee6000007947 */ /* 0x001fea000383ffff */
        .weak           $__internal_64_$__cuda_sm70_shflsync_up
        .type           $__internal_64_$__cuda_sm70_shflsync_up,@function
        .size           $__internal_64_$__cuda_sm70_shflsync_up,(.L_x_3147 - $__internal_64_$__cuda_sm70_shflsync_up)
$__internal_64_$__cuda_sm70_shflsync_up:
[----:B------:R-:W-:Y:S01]  /*3920*/  HFMA2.MMA R3, -RZ, RZ, 0, 0 ;  /* 0x00000000ff037435 */ /* 0x000fe200000001ff */
[----:B------:R-:W-:Y:S04]  /*3930*/  WARPSYNC R13 ;  /* 0x0000000d00007348 */ /* 0x000fe80003800000 */
[----:B------:R0:W1:Y:S01]  /*3940*/  SHFL.UP PT, R13, R16, R15, R14 ;  /* 0x0400000f100d7389 */ /* 0x00006200000e000e */
[----:B------:R-:W-:Y:S05]  /*3950*/  RET.REL.NODEC R2 `(_Z30group_norm_nhwc_bwd_sum_kernelI11Fp16IOFp32WLi192EEv26Group_norm_nhwc_bwd_params) ;  /* 0xffffc6a002007950 */ /* 0x000fea0003c3ffff */
.L_x_2484:
        /* <DEDUP_REMOVED lines=10> */
.L_x_3147:


//--------------------- .text._Z30group_norm_nhwc_bwd_sum_kernelI11Fp16IOFp32WLi448EEv26Group_norm_nhwc_bwd_params --------------------------
	.section	.text._Z30group_norm_nhwc_bwd_sum_kernelI11Fp16IOFp32WLi448EEv26Group_norm_nhwc_bwd_params,"ax",@progbits
	.sectioninfo	@"SHI_REGISTERS=32"
	.align	128
        .global         _Z30group_norm_nhwc_bwd_sum_kernelI11Fp16IOFp32WLi448EEv26Group_norm_nhwc_bwd_params
        .type           _Z30group_norm_nhwc_bwd_sum_kernelI11Fp16IOFp32WLi448EEv26Group_norm_nhwc_bwd_params,@function
        .size           _Z30group_norm_nhwc_bwd_sum_kernelI11Fp16IOFp32WLi448EEv26Group_norm_nhwc_bwd_params,(.L_x_3148 - _Z30group_norm_nhwc_bwd_sum_kernelI11Fp16IOFp32WLi448EEv26Group_norm_nhwc_bwd_params)
        .other          _Z30group_norm_nhwc_bwd_sum_kernelI11Fp16IOFp32WLi448EEv26Group_norm_nhwc_bwd_params,@"STO_CUDA_ENTRY STV_DEFAULT"
_Z30group_norm_nhwc_bwd_sum_kernelI11Fp16IOFp32WLi448EEv26Group_norm_nhwc_bwd_params:
.text._Z30group_norm_nhwc_bwd_sum_kernelI11Fp16IOFp32WLi448EEv26Group_norm_nhwc_bwd_params:
        /* <DEDUP_REMOVED lines=40> */
[----:B------:R-:W-:Y:S01]  /*0280*/  IMAD.MOV.U32 R22, RZ, RZ, RZ ;  /* 0x000000ffff167224 */ /* 0x000fe200078e00ff */
[----:B------:R-:W-:Y:S01]  /*0290*/  CS2R R12, SRZ ;  /* 0x00000000000c7805 */ /* 0x000fe2000001ff00 */
[----:B------:R-:W-:Y:S01]  /*02a0*/  CS2R R18, SRZ ;  /* 0x0000000000127805 */ /* 0x000fe2000001ff00 */
[----:B0-----:R-:W0:Y:S01]  /*02b0*/  MUFU.RCP R6, R6 ;  /* 0x0000000600067308 */ /* 0x001e220000001000 */
[----:B-1----:R-:W-:Y:S01]  /*02c0*/  IMAD R20, R20, c[0x0][0x1fc], RZ ;  /* 0x00007f0014147a24 */ /* 0x002fe200078e02ff */
[----:B0-----:R-:W-:-:S04]  /*02d0*/  IADD3 R4, R6, 0xffffffe, RZ ;  /* 0x0ffffffe06047810 */ /* 0x001fc80007ffe0ff */
[----:B------:R-:W-:Y:S02]  /*02e0*/  IADD3 R23, P3, R20, c[0x0][0x1fc], RZ ;  /* 0x00007f0014177a10 */ /* 0x000fe40007f7e0ff */
[----:B------:R0:W1:Y:S02]  /*02f0*/  F2I.FTZ.U32.TRUNC.NTZ R5, R4 ;  /* 0x0000000400057305 */ /* 0x000064000021f000 */
[----:B0-----:R-:W-:Y:S01]  /*0300*/  HFMA2.MMA R4, -RZ, RZ, 0, 0 ;  /* 0x00000000ff047435 */ /* 0x001fe200000001ff */
[----:B-1----:R-:W-:-:S04]  /*0310*/  IMAD.MOV R7, RZ, RZ, -R5 ;  /* 0x000000ffff077224 */ /* 0x002fc800078e0a05 */
[----:B------:R-:W-:-:S05]  /*0320*/  IMAD R7, R7, c[0x0][0x204], RZ ;  /* 0x0000810007077a24 */ /* 0x000fca00078e02ff */
        /* <DEDUP_REMOVED lines=30> */
[C---:B0-----:R-:W-:Y:S01]  /*0510*/  IMAD.SHL.U32 R4, R10.reuse, 0x4, RZ ;  /* 0x000000040a047824 */ /* 0x041fe200078e00ff */
        /* <DEDUP_REMOVED lines=8> */
.L_x_2486:
[----:B------:R-:W-:Y:S05]  /*05a0*/  BSYNC B0 ;  /* 0x0000000000007941 */ /* 0x000fea0003800000 */
.L_x_2485:
[----:B------:R-:W-:Y:S01]  /*05b0*/  HFMA2.MMA R6, -RZ, RZ, 0, 0 ;  /* 0x00000000ff067435 */ /* 0x000fe200000001ff */
[----:B0-----:R-:W-:Y:S01]  /*05c0*/  IMAD.MOV.U32 R5, RZ, RZ, RZ ;  /* 0x000000ffff057224 */ /* 0x001fe200078e00ff */
[----:B------:R-:W-:Y:S05]  /*05d0*/  @P2 BRA `(.L_x_2487) ;  /* 0x00001af000002947 */ /* 0x000fea0003800000 */
[----:B------:R-:W-:Y:S01]  /*05e0*/  ULDC.U8 UR4, c[0x0][0x1f4] ;  /* 0x00007d0000047ab9 */ /* 0x000fe20000000000 */
[----:B------:R-:W-:Y:S01]  /*05f0*/  SHF.R.S32.HI R4, RZ, 0x1f, R17 ;  /* 0x0000001fff047819 */ /* 0x000fe20000011411 */
[C---:B------:R-:W-:Y:S01]  /*0600*/  IMAD.WIDE.U32 R14, R17.reuse, c[0x0][0x1e8], R10 ;  /* 0x00007a00110e7a25 */ /* 0x040fe200078e000a */
[----:B------:R-:W-:Y:S02]  /*0610*/  ISETP.NE.AND P1, PT, RZ, UR4, PT ;  /* 0x00000004ff007c0c */ /* 0x000fe4000bf25270 */
[-C--:B------:R-:W-:Y:S01]  /*0620*/  LOP3.LUT R27, RZ, R23.reuse, RZ, 0x33, !PT ;  /* 0x00000017ff1b7212 */ /* 0x080fe200078e33ff */
[----:B------:R-:W-:Y:S01]  /*0630*/  IMAD R4, R4, c[0x0][0x1e8], RZ ;  /* 0x00007a0004047a24 */ /* 0x000fe200078e02ff */
[C---:B------:R-:W-:Y:S02]  /*0640*/  IADD3 R5, -R20.reuse, R23, RZ ;  /* 0x0000001714057210 */ /* 0x040fe40007ffe1ff */
[----:B------:R-:W-:Y:S01]  /*0650*/  IADD3 R6, -R20, -0x2, RZ ;  /* 0xfffffffe14067810 */ /* 0x000fe20007ffe1ff */
[----:B------:R-:W-:Y:S01]  /*0660*/  IMAD R17, R17, c[0x0][0x1ec], R4 ;  /* 0x00007b0011117a24 */ /* 0x000fe200078e0204 */
[----:B------:R-:W-:Y:S01]  /*0670*/  MOV R4, R3 ;  /* 0x0000000300047202 */ /* 0x000fe20000000f00 */
[----:B------:R-:W-:-:S02]  /*0680*/  IMAD.MOV.U32 R3, RZ, RZ, R20 ;  /* 0x000000ffff037224 */ /* 0x000fc400078e0014 */
[----:B------:R-:W-:Y:S02]  /*0690*/  IMAD.IADD R17, R15, 0x1, R17 ;  /* 0x000000010f117824 */ /* 0x000fe400078e0211 */
        /* <DEDUP_REMOVED lines=65> */
.L_x_2489:
[----:B------:R-:W-:Y:S05]  /*0ab0*/  @!P2 BRA `(.L_x_2487) ;  /* 0x000016100000a947 */ /* 0x000fea0003800000 */
[----:B------:R-:W-:-:S04]  /*0ac0*/  IADD3 R3, R20, 0x1, RZ ;  /* 0x0000000114037810 */ /* 0x000fc80007ffe0ff */
[----:B------:R-:W-:Y:S02]  /*0ad0*/  SHF.R.S32.HI R20, RZ, 0x1f, R3 ;  /* 0x0000001fff147819 */ /* 0x000fe40000011403 */
.L_x_2490:
[----:B------:R-:W-:Y:S01]  /*0ae0*/  @!P0 IADD3 R21, P1, R3, -0x1, RZ ;  /* 0xffffffff03158810 */ /* 0x000fe20007f3e0ff */
[----:B------:R-:W-:Y:S01]  /*0af0*/  @!P0 IMAD.MOV.U32 R10, RZ, RZ, R14 ;  /* 0x000000ffff0a8224 */ /* 0x000fe200078e000e */
[----:B------:R-:W-:Y:S02]  /*0b00*/  @!P0 MOV R11, R17 ;  /* 0x00000011000b8202 */ /* 0x000fe40000000f00 */
[----:B------:R-:W-:-:S03]  /*0b10*/  @!P0 IADD3.X R4, R20, -0x1, RZ, P1, !PT ;  /* 0xffffffff14048810 */ /* 0x000fc60000ffe4ff */
[----:B------:R-:W-:-:S04]  /*0b20*/  @!P0 IMAD.WIDE.U32 R10, R21, c[0x0][0x1d8], R10 ;  /* 0x00007600150a8a25 */ /* 0x000fc800078e000a */
[----:B------:R-:W-:Y:S01]  /*0b30*/  @!P0 IMAD R4, R4, c[0x0][0x1d8], RZ ;  /* 0x0000760004048a24 */ /* 0x000fe200078e02ff */
[----:B------:R-:W-:-:S03]  /*0b40*/  @!P0 SHF.L.U32 R28, R10, 0x1, RZ ;  /* 0x000000010a1c8819 */ /* 0x000fc600000006ff */
        /* <DEDUP_REMOVED lines=116> */
.L_x_2488:
        /* <DEDUP_REMOVED lines=8> */
.L_x_2492:
        /* <DEDUP_REMOVED lines=46> */
.L_x_2491:
[----:B------:R-:W-:-:S13]  /*15f0*/  ISETP.GE.U32.AND P0, PT, R27, 0x3, PT ;  /* 0x000000031b00780c */ /* 0x000fda0003f06070 */
[----:B------:R-:W-:Y:S05]  /*1600*/  @!P0 BRA `(.L_x_2487) ;  /* 0x00000ac000008947 */ /* 0x000fea0003800000 */
[----:B------:R-:W-:Y:S02]  /*1610*/  ISETP.GE.U32.AND P0, PT, R10, c[0x0][0x1d8], PT ;  /* 0x000076000a007a0c */ /* 0x000fe40003f06070 */
[----:B------:R-:W-:Y:S02]  /*1620*/  SHF.R.S32.HI R3, RZ, 0x1f, R20 ;  /* 0x0000001fff037819 */ /* 0x000fe40000011414 */
[----:B------:R-:W-:Y:S02]  /*1630*/  ISETP.GE.AND.EX P0, PT, R11, c[0x0][0x1dc], PT, P0 ;  /* 0x000077000b007a0c */ /* 0x000fe40003f06300 */
[----:B------:R-:W-:-:S11]  /*1640*/  MOV R4, R20 ;  /* 0x0000001400047202 */ /* 0x000fd60000000f00 */
.L_x_2493:
        /* <DEDUP_REMOVED lines=168> */
.L_x_2487:
        /* <DEDUP_REMOVED lines=92> */
[----:B------:R-:W-:-:S03]  /*2690*/  ISETP.NE.AND P0, PT, R19, RZ, PT ;  /* 0x000000ff1300720c */ /* 0x000fc60003f05270 */
[----:B------:R-:W-:Y:S02]  /*26a0*/  IMAD.IADD R19, R16, 0x1, R19 ;  /* 0x0000000110137824 */ /* 0x000fe400078e0213 */
[----:B--2---:R-:W-:Y:S02]  /*26b0*/  @!P1 FADD.FTZ R23, R18, R23 ;  /* 0x0000001712179221 */ /* 0x004fe40000010000 */
[----:B------:R-:W-:Y:S02]  /*26c0*/  @!P1 FADD.FTZ R20, R13, R20 ;  /* 0x000000140d149221 */ /* 0x000fe40000010000 */
[----:B------:R-:W-:Y:S02]  /*26d0*/  @!P2 FADD.FTZ R24, R23, R24 ;  /* 0x000000181718a221 */ /* 0x000fe40000010000 */
[----:B---3--:R-:W-:Y:S02]  /*26e0*/  @!P2 FADD.FTZ R12, R20, R12 ;  /* 0x0000000c140ca221 */ /* 0x008fe40000010000 */
[----:B----4-:R-:W-:-:S02]  /*26f0*/  @!P3 FADD.FTZ R25, R24, R25 ;  /* 0x000000191819b221 */ /* 0x010fc40000010000 */
[----:B------:R-:W-:Y:S02]  /*2700*/  @!P3 FADD.FTZ R15, R12, R15 ;  /* 0x0000000f0c0fb221 */ /* 0x000fe40000010000 */
[----:B------:R-:W-:Y:S02]  /*2710*/  @!P0 FADD.FTZ R10, R25, R10 ;  /* 0x0000000a190a8221 */ /* 0x000fe40000010000 */
[----:B------:R-:W-:Y:S01]  /*2720*/  @!P0 FADD.FTZ R6, R15, R6 ;  /* 0x000000060f068221 */ /* 0x000fe20000010000 */
[----:B------:R-:W-:Y:S05]  /*2730*/  BRA.DIV ~URZ, `(.L_x_2496) ;  /* 0x000010227f007947 */ /* 0x000fea000b800000 */
[----:B------:R0:W1:Y:S02]  /*2740*/  SHFL.UP PT, R12, R19, 0x1, RZ ;  /* 0x04200000130c7989 */ /* 0x00006400000e00ff */
.L_x_2500:
        /* <DEDUP_REMOVED lines=55> */
[----:B------:R-:W3:Y:S02]  /*2ac0*/  SHFL.UP PT, R5, R5, 0x1, RZ ;  /* 0x0420000005057989 */ /* 0x000ee400000e00ff */
.L_x_2501:
[----:B0-----:R-:W0:Y:S01]  /*2ad0*/  LDS R19, [R3+0x10] ;  /* 0x0000100003137984 */ /* 0x001e220000000800 */
[----:B------:R-:W-:-:S02]  /*2ae0*/  ISETP.NE.AND P1, PT, R0, RZ, PT ;  /* 0x000000ff0000720c */ /* 0x000fc40003f25270 */
        /* <DEDUP_REMOVED lines=10> */
[C---:B0-----:R-:W-:Y:S01]  /*2b90*/  @P1 ISETP.NE.AND P2, PT, R19.reuse, RZ, PT ;  /* 0x000000ff1300120c */ /* 0x041fe20003f45270 */
[----:B--2---:R-:W-:-:S02]  /*2ba0*/  @P1 IMAD.IADD R19, R19, 0x1, R6 ;  /* 0x0000000113131824 */ /* 0x004fc400078e0206 */
[----:B------:R-:W0:Y:S01]  /*2bb0*/  LDS R11, [R3+0x24] ;  /* 0x00002400030b7984 */ /* 0x000e220000000800 */
[----:B------:R-:W-:Y:S02]  /*2bc0*/  @P1 PLOP3.LUT P0, PT, P2, PT, PT, 0x80, 0x0 ;  /* 0x000000000000181c */ /* 0x000fe4000170f070 */
[C---:B----4-:R-:W-:Y:S01]  /*2bd0*/  IADD3 R6, R4.reuse, R19, RZ ;  /* 0x0000001304067210 */ /* 0x050fe20007ffe0ff */
[----:B------:R-:W-:Y:S01]  /*2be0*/  STS [R3+0x10], R19 ;  /* 0x0000101303007388 */ /* 0x000fe20000000800 */
[----:B------:R-:W-:Y:S02]  /*2bf0*/  ISETP.NE.AND P6, PT, R4, RZ, PT ;  /* 0x000000ff0400720c */ /* 0x000fe40003fc5270 */
[C---:B-----5:R-:W-:Y:S01]  /*2c00*/  ISETP.NE.AND P5, PT, R10.reuse, RZ, PT ;  /* 0x000000ff0a00720c */ /* 0x060fe20003fa5270 */
[----:B------:R-:W-:Y:S01]  /*2c10*/  IMAD.IADD R21, R10, 0x1, R6 ;  /* 0x000000010a157824 */ /* 0x000fe200078e0206 */
[----:B------:R-:W-:Y:S01]  /*2c20*/  LDS R19, [R3+0x70] ;  /* 0x0000700003137984 */ /* 0x000fe20000000800 */
[----:B---3--:R-:W-:-:S03]  /*2c30*/  ISETP.NE.AND P4, PT, R12, RZ, PT ;  /* 0x000000ff0c00720c */ /* 0x008fc60003f85270 */
[----:B------:R-:W-:Y:S01]  /*2c40*/  IADD3 R4, R12, R21, RZ ;  /* 0x000000150c047210 */ /* 0x000fe20007ffe0ff */
[----:B------:R-:W2:Y:S01]  /*2c50*/  LDS R15, [R3+0x20] ;  /* 0x00002000030f7984 */ /* 0x000ea20000000800 */
[C---:B------:R-:W-:Y:S02]  /*2c60*/  ISETP.NE.AND P3, PT, R16.reuse, RZ, PT ;  /* 0x000000ff1000720c */ /* 0x040fe40003f65270 */
[----:B-1----:R-:W-:Y:S01]  /*2c70*/  ISETP.NE.AND P2, PT, R17, RZ, PT ;  /* 0x000000ff1100720c */ /* 0x002fe20003f45270 */
[----:B------:R-:W-:Y:S01]  /*2c80*/  IMAD.IADD R10, R16, 0x1, R4 ;  /* 0x00000001100a7824 */ /* 0x000fe200078e0204 */
[----:B------:R-:W-:Y:S01]  /*2c90*/  LDS R23, [R3+0x7c] ;  /* 0x00007c0003177984 */ /* 0x000fe20000000800 */
[----:B------:R-:W-:-:S03]  /*2ca0*/  @!P0 FADD.FTZ R18, R18, R5 ;  /* 0x0000000512128221 */ /* 0x000fc60000010000 */
[----:B------:R-:W-:Y:S01]  /*2cb0*/  STS [R3+0x1c], R6 ;  /* 0x00001c0603007388 */ /* 0x000fe20000000800 */
[----:B------:R-:W-:Y:S01]  /*2cc0*/  IADD3 R17, R17, R10, RZ ;  /* 0x0000000a11117210 */ /* 0x000fe20007ffe0ff */
[----:B------:R-:W-:Y:S02]  /*2cd0*/  @!P0 FADD.FTZ R20, R20, R13 ;  /* 0x0000000d14148221 */ /* 0x000fe40000010000 */
[----:B------:R-:W1:Y:S02]  /*2ce0*/  LDS R12, [R3+0x2c] ;  /* 0x00002c00030c7984 */ /* 0x000e640000000800 */
[C---:B------:R-:W-:Y:S01]  /*2cf0*/  IMAD.IADD R28, R0.reuse, 0x1, R17 ;  /* 0x00000001001c7824 */ /* 0x040fe200078e0211 */
[----:B------:R-:W-:Y:S01]  /*2d00*/  ISETP.NE.AND P0, PT, R0, RZ, PT ;  /* 0x000000ff0000720c */ /* 0x000fe20003f05270 */
[----:B------:R-:W3:Y:S01]  /*2d10*/  LDS R6, [R3+0x30] ;  /* 0x0000300003067984 */ /* 0x000ee20000000800 */
[----:B------:R-:W-:-:S03]  /*2d20*/  ISETP.NE.AND P1, PT, R14, RZ, PT ;  /* 0x000000ff0e00720c */ /* 0x000fc60003f25270 */
[----:B------:R-:W-:Y:S01]  /*2d30*/  LDS R24, [R3+0x88] ;  /* 0x0000880003187984 */ /* 0x000fe20000000800 */
[----:B------:R-:W-:-:S03]  /*2d40*/  IADD3 R29, R14, R28, RZ ;  /* 0x0000001c0e1d7210 */ /* 0x000fc60007ffe0ff */
[----:B------:R-:W-:Y:S01]  /*2d50*/  STS [R3+0x40], R10 ;  /* 0x0000400a03007388 */ /* 0x000fe20000000800 */
[----:B0-----:R-:W-:-:S03]  /*2d60*/  @!P6 FADD.FTZ R11, R11, R18 ;  /* 0x000000120b0be221 */ /* 0x001fc60000010000 */
[----:B------:R-:W0:Y:S04]  /*2d70*/  LDS R10, [R3+0x38] ;  /* 0x00003800030a7984 */ /* 0x000e280000000800 */
[----:B------:R-:W4:Y:S04]  /*2d80*/  LDS R5, [R3+0x3c] ;  /* 0x00003c0003057984 */ /* 0x000f280000000800 */
[----:B------:R-:W-:Y:S01]  /*2d90*/  STS [R3+0x28], R21 ;  /* 0x0000281503007388 */ /* 0x000fe20000000800 */
[----:B--2---:R-:W-:-:S03]  /*2da0*/  @!P6 FADD.FTZ R15, R15, R20 ;  /* 0x000000140f0fe221 */ /* 0x004fc60000010000 */
[----:B------:R-:W-:Y:S01]  /*2db0*/  LDS R21, [R3+0x94] ;  /* 0x0000940003157984 */ /* 0x000fe20000000800 */
[----:B------:R-:W-:-:S03]  /*2dc0*/  ISETP.NE.AND P6, PT, R19, RZ, PT ;  /* 0x000000ff1300720c */ /* 0x000fc60003fc5270 */
[----:B------:R-:W-:Y:S04]  /*2dd0*/  STS [R3+0x34], R4 ;  /* 0x0000340403007388 */ /* 0x000fe80000000800 */
[----:B------:R-:W2:Y:S04]  /*2de0*/  LDS R4, [R3+0x44] ;  /* 0x0000440003047984 */ /* 0x000ea80000000800 */
[----:B------:R-:W5:Y:S01]  /*2df0*/  LDS R0, [R3+0x48] ;  /* 0x0000480003007984 */ /* 0x000f620000000800 */
[----:B-1----:R-:W-:-:S03]  /*2e00*/  @!P5 FADD.FTZ R12, R12, R15 ;  /* 0x0000000f0c0cd221 */ /* 0x002fc60000010000 */
[----:B------:R-:W-:Y:S01]  /*2e10*/  LDS R27, [R3+0xa0] ;  /* 0x0000a000031b7984 */ /* 0x000fe20000000800 */
[----:B---3--:R-:W-:Y:S01]  /*2e20*/  @!P5 FADD.FTZ R6, R6, R11 ;  /* 0x0000000b0606d221 */ /* 0x008fe20000010000 */
[----:B------:R-:W-:Y:S02]  /*2e30*/  ISETP.NE.AND P5, PT, R23, RZ, PT ;  /* 0x000000ff1700720c */ /* 0x000fe40003fa5270 */
[----:B------:R-:W1:Y:S04]  /*2e40*/  LDS R13, [R3+0x50] ;  /* 0x00005000030d7984 */ /* 0x000e680000000800 */
[----:B------:R-:W3:Y:S04]  /*2e50*/  LDS R14, [R3+0x54] ;  /* 0x00005400030e7984 */ /* 0x000ee80000000800 */
[----:B------:R-:W-:Y:S01]  /*2e60*/  STS [R3+0x4c], R17 ;  /* 0x00004c1103007388 */ /* 0x000fe20000000800 */
[----:B0-----:R-:W-:-:S03]  /*2e70*/  @!P4 FADD.FTZ R10, R10, R12 ;  /* 0x0000000c0a0ac221 */ /* 0x001fc60000010000 */
[----:B------:R-:W0:Y:S01]  /*2e80*/  LDS R16, [R3+0x5c] ;  /* 0x00005c0003107984 */ /* 0x000e220000000800 */
[----:B----4-:R-:W-:Y:S01]  /*2e90*/  @!P4 FADD.FTZ R5, R5, R6 ;  /* 0x000000060505c221 */ /* 0x010fe20000010000 */
[----:B------:R-:W-:Y:S02]  /*2ea0*/  ISETP.NE.AND P4, PT, R24, RZ, PT ;  /* 0x000000ff1800720c */ /* 0x000fe40003f85270 */
[----:B------:R-:W-:Y:S04]  /*2eb0*/  LDS R25, [R3+0xac] ;  /* 0x0000ac0003197984 */ /* 0x000fe80000000800 */
[----:B------:R-:W4:Y:S04]  /*2ec0*/  LDS R17, [R3+0x60] ;  /* 0x0000600003117984 */ /* 0x000f280000000800 */
[----:B------:R5:W-:Y:S04]  /*2ed0*/  STS [R3+0x58], R28 ;  /* 0x0000581c03007388 */ /* 0x000be80000000800 */
[----:B------:R1:W-:Y:S01]  /*2ee0*/  STS [R3+0x18], R18 ;  /* 0x0000181203007388 */ /* 0x0003e20000000800 */
[----:B--2---:R-:W-:-:S03]  /*2ef0*/  @!P3 FADD.FTZ R4, R4, R10 ;  /* 0x0000000a0404b221 */ /* 0x004fc60000010000 */
        /* <DEDUP_REMOVED lines=8> */
[----:B---3--:R-:W-:Y:S01]  /*2f80*/  @!P2 FADD.FTZ R14, R14, R0 ;  /* 0x000000000e0ea221 */ /* 0x008fe20000010000 */
[----:B------:R-:W-:Y:S01]  /*2f90*/  STS [R3+0x7c], R18 ;  /* 0x00007c1203007388 */ /* 0x000fe20000000800 */
[----:B--2---:R-:W-:Y:S01]  /*2fa0*/  IMAD.IADD R20, R24, 0x1, R18 ;  /* 0x0000000118147824 */ /* 0x004fe200078e0212 */
[----:B------:R-:W-:Y:S02]  /*2fb0*/  ISETP.NE.AND P2, PT, R27, RZ, PT ;  /* 0x000000ff1b00720c */ /* 0x000fe40003f45270 */
[----:B------:R-:W2:Y:S02]  /*2fc0*/  LDS R18, [R3+0x6c] ;  /* 0x00006c0003127984 */ /* 0x000ea40000000800 */
[----:B------:R-:W-:Y:S01]  /*2fd0*/  IADD3 R23, R21, R20, RZ ;  /* 0x0000001415177210 */ /* 0x000fe20007ffe0ff */
[----:B0-----:R-:W-:Y:S01]  /*2fe0*/  @!P0 FADD.FTZ R16, R16, R13 ;  /* 0x0000000d10108221 */ /* 0x001fe20000010000 */
[----:B------:R-:W-:Y:S04]  /*2ff0*/  STS [R3+0x88], R20 ;  /* 0x0000881403007388 */ /* 0x000fe80000000800 */
[----:B------:R0:W-:Y:S01]  /*3000*/  STS [R3+0x70], R28 ;  /* 0x0000701c03007388 */ /* 0x0001e20000000800 */
[----:B----4-:R-:W-:-:S03]  /*3010*/  @!P0 FADD.FTZ R17, R17, R14 ;  /* 0x0000000e11118221 */ /* 0x010fc60000010000 */
[----:B------:R-:W3:Y:S01]  /*3020*/  LDS R24, [R3+0x74] ;  /* 0x0000740003187984 */ /* 0x000ee20000000800 */
[----:B------:R-:W-:-:S03]  /*3030*/  ISETP.NE.AND P0, PT, R25, RZ, PT ;  /* 0x000000ff1900720c */ /* 0x000fc60003f05270 */
[----:B------:R-:W4:Y:S01]  /*3040*/  LDS R20, [R3+0x78] ;  /* 0x0000780003147984 */ /* 0x000f220000000800 */
[----:B0-----:R-:W-:-:S03]  /*3050*/  IMAD.IADD R28, R27, 0x1, R23 ;  /* 0x000000011b1c7824 */ /* 0x001fc600078e0217 */
[----:B------:R-:W-:Y:S02]  /*3060*/  STS [R3+0x94], R23 ;  /* 0x0000941703007388 */ /* 0x000fe40000000800 */
[----:B------:R-:W-:Y:S02]  /*3070*/  IADD3 R29, R25, R28, RZ ;  /* 0x0000001c191d7210 */ /* 0x000fe40007ffe0ff */
[----:B------:R-:W0:Y:S04]  /*3080*/  LDS R23, [R3+0x80] ;  /* 0x0000800003177984 */ /* 0x000e280000000800 */
[----:B------:R-:W5:Y:S04]  /*3090*/  LDS R21, [R3+0x84] ;  /* 0x0000840003157984 */ /* 0x000f680000000800 */
[----:B------:R-:W-:Y:S01]  /*30a0*/  STS [R3+0xa0], R28 ;  /* 0x0000a01c03007388 */ /* 0x000fe20000000800 */
[----:B-1----:R-:W-:-:S03]  /*30b0*/  @!P1 FADD.FTZ R19, R19, R16 ;  /* 0x0000001013139221 */ /* 0x002fc60000010000 */
[----:B------:R-:W1:Y:S04]  /*30c0*/  LDS R25, [R3+0x8c] ;  /* 0x00008c0003197984 */ /* 0x000e680000000800 */
[----:B------:R-:W1:Y:S01]  /*30d0*/  LDS R28, [R3+0x90] ;  /* 0x00009000031c7984 */ /* 0x000e620000000800 */
[----:B--2---:R-:W-:-:S03]  /*30e0*/  @!P1 FADD.FTZ R18, R18, R17 ;  /* 0x0000001112129221 */ /* 0x004fc60000010000 */
[----:B------:R-:W-:Y:S04]  /*30f0*/  STS [R3+0xac], R29 ;  /* 0x0000ac1d03007388 */ /* 0x000fe80000000800 */
[----:B------:R-:W2:Y:S04]  /*3100*/  LDS R27, [R3+0x98] ;  /* 0x00009800031b7984 */ /* 0x000ea80000000800 */
[----:B------:R-:W2:Y:S01]  /*3110*/  LDS R29, [R3+0x9c] ;  /* 0x00009c00031d7984 */ /* 0x000ea20000000800 */
[----:B---3--:R-:W-:-:S03]  /*3120*/  @!P6 FADD.FTZ R24, R24, R19 ;  /* 0x000000131818e221 */ /* 0x008fc60000010000 */
[----:B------:R-:W-:Y:S01]  /*3130*/  STS [R3+0x20], R15 ;  /* 0x0000200f03007388 */ /* 0x000fe20000000800 */
[----:B----4-:R-:W-:-:S03]  /*3140*/  @!P6 FADD.FTZ R20, R20, R18 ;  /* 0x000000121414e221 */ /* 0x010fc60000010000 */
[----:B------:R-:W-:Y:S04]  /*3150*/  STS [R3+0x30], R6 ;  /* 0x0000300603007388 */ /* 0x000fe80000000800 */
[----:B------:R-:W3:Y:S01]  /*3160*/  LDS R15, [R3+0xa4] ;  /* 0x0000a400030f7984 */ /* 0x000ee20000000800 */
        /* <DEDUP_REMOVED lines=9> */
[----:B--2---:R-:W-:-:S03]  /*3200*/  @!P3 FADD.FTZ R27, R27, R25 ;  /* 0x000000191b1bb221 */ /* 0x004fc60000010000 */
[----:B------:R2:W-:Y:S01]  /*3210*/  STS [R3+0x38], R10 ;  /* 0x0000380a03007388 */ /* 0x0005e20000000800 */
[----:B------:R-:W-:-:S03]  /*3220*/  @!P3 FADD.FTZ R29, R29, R28 ;  /* 0x0000001c1d1db221 */ /* 0x000fc60000010000 */
[----:B------:R2:W-:Y:S04]  /*3230*/  STS [R3+0x3c], R5 ;  /* 0x00003c0503007388 */ /* 0x0005e80000000800 */
[----:B------:R2:W-:Y:S04]  /*3240*/  STS [R3+0x44], R4 ;  /* 0x0000440403007388 */ /* 0x0005e80000000800 */
[----:B------:R2:W-:Y:S01]  /*3250*/  STS [R3+0x48], R0 ;  /* 0x0000480003007388 */ /* 0x0005e20000000800 */
[----:B---3--:R-:W-:-:S03]  /*3260*/  @!P2 FADD.FTZ R15, R15, R27 ;  /* 0x0000001b0f0fa221 */ /* 0x008fc60000010000 */
        /* <DEDUP_REMOVED lines=21> */
.L_x_2495:
[----:B0-----:R-:W-:Y:S05]  /*33c0*/  BSYNC B0 ;  /* 0x0000000000007941 */ /* 0x001fea0003800000 */
.L_x_2494:
        /* <DEDUP_REMOVED lines=33> */
.L_x_2499:
[----:B------:R-:W-:Y:S05]  /*35e0*/  BSYNC B0 ;  /* 0x0000000000007941 */ /* 0x000fea0003800000 */
.L_x_2498:
        /* <DEDUP_REMOVED lines=23> */
.L_x_2496:
[----:B------:R-:W-:Y:S01]  /*3760*/  IMAD.MOV.U32 R16, RZ, RZ, R19 ;  /* 0x000000ffff107224 */ /* 0x000fe200078e0013 */
[----:B------:R-:W-:Y:S01]  /*3770*/  MOV R15, 0x1 ;  /* 0x00000001000f7802 */ /* 0x000fe20000000f00 */
[----:B------:R-:W-:Y:S01]  /*3780*/  IMAD.MOV.U32 R14, RZ, RZ, RZ ;  /* 0x000000ffff0e7224 */ /* 0x000fe200078e00ff */
[----:B------:R-:W-:-:S02]  /*3790*/  MOV R11, 0xffffffff ;  /* 0xffffffff000b7802 */ /* 0x000fc40000000f00 */
[----:B------:R-:W-:Y:S02]  /*37a0*/  MOV R4, 0x37c0 ;  /* 0x000037c000047802 */ /* 0x000fe40000000f00 */
[----:B------:R-:W-:Y:S05]  /*37b0*/  CALL.REL.NOINC `($__internal_65_$__cuda_sm70_shflsync_up) ;  /* 0x000009b000007944 */ /* 0x000fea0003c00000 */
[----:B-1----:R-:W-:Y:S01]  /*37c0*/  IMAD.MOV.U32 R12, RZ, RZ, R11 ;  /* 0x000000ffff0c7224 */ /* 0x002fe200078e000b */
[----:B0-----:R-:W-:Y:S05]  /*37d0*/  BRA `(.L_x_2500) ;  /* 0xffffef7000007947 */ /* 0x001fea000383ffff */
.L_x_2497:
[----:B------:R-:W-:Y:S01]  /*37e0*/  HFMA2.MMA R14, -RZ, RZ, 0, 0 ;  /* 0x00000000ff0e7435 */ /* 0x000fe200000001ff */
[----:B------:R-:W-:Y:S01]  /*37f0*/  MOV R16, R10 ;  /* 0x0000000a00107202 */ /* 0x000fe20000000f00 */
[----:B------:R-:W-:Y:S01]  /*3800*/  IMAD.MOV.U32 R15, RZ, RZ, 0x1 ;  /* 0x00000001ff0f7424 */ /* 0x000fe200078e00ff */
[----:B------:R-:W-:Y:S01]  /*3810*/  MOV R4, 0x3840 ;  /* 0x0000384000047802 */ /* 0x000fe20000000f00 */
[----:B------:R-:W-:Y:S02]  /*3820*/  IMAD.MOV.U32 R11, RZ, RZ, -0x1 ;  /* 0xffffffffff0b7424 */ /* 0x000fe400078e00ff */
[----:B012---:R-:W-:Y:S05]  /*3830*/  CALL.REL.NOINC `($__internal_65_$__cuda_sm70_shflsync_up) ;  /* 0x0000093000007944 */ /* 0x007fea0003c00000 */
[----:B0-----:R-:W-:Y:S01]  /*3840*/  HFMA2.MMA R15, -RZ, RZ, 0, 5.9604644775390625e-08 ;  /* 0x00000001ff0f7435 */ /* 0x001fe200000001ff */
[----:B-1----:R-:W-:Y:S01]  /*3850*/  MOV R13, R11 ;  /* 0x0000000b000d7202 */ /* 0x002fe20000000f00 */
[----:B------:R-:W-:Y:S01]  /*3860*/  IMAD.MOV.U32 R16, RZ, RZ, R6 ;  /* 0x000000ffff107224 */ /* 0x000fe200078e0006 */
[----:B------:R-:W-:Y:S01]  /*3870*/  MOV R11, 0xffffffff ;  /* 0xffffffff000b7802 */ /* 0x000fe20000000f00 */
[----:B------:R-:W-:Y:S01]  /*3880*/  IMAD.MOV.U32 R14, RZ, RZ, RZ ;  /* 0x000000ffff0e7224 */ /* 0x000fe200078e00ff */
[----:B------:R-:W-:-:S02]  /*3890*/  MOV R4, 0x38b0 ;  /* 0x000038b000047802 */ /* 0x000fc40000000f00 */
[----:B------:R-:W-:Y:S05]  /*38a0*/  CALL.REL.NOINC `($__internal_65_$__cuda_sm70_shflsync_up) ;  /* 0x000008c000007944 */ /* 0x000fea0003c00000 */
        /* <DEDUP_REMOVED lines=15> */
[----:B------:R-:W-:Y:S05]  /*39a0*/  CALL.REL.NOINC `($__internal_65_$__cuda_sm70_shflsync_up) ;  /* 0x000007c000007944 */ /* 0x000fea0003c00000 */
[----:B0-----:R-:W-:Y:S01]  /*39b0*/  HFMA2.MMA R15, -RZ, RZ, 0, 1.1920928955078125e-07 ;  /* 0x00000002ff0f7435 */ /* 0x001fe200000001ff */
[----:B-1----:R-:W-:Y:S01]  /*39c0*/  MOV R6, R11 ;  /* 0x0000000b00067202 */ /* 0x002fe20000000f00 */
[----:B------:R-:W-:Y:S01]  /*39d0*/  IMAD.MOV.U32 R16, RZ, RZ, R13 ;  /* 0x000000ffff107224 */ /* 0x000fe200078e000d */
[----:B------:R-:W-:Y:S01]  /*39e0*/  MOV R11, 0xffffffff ;  /* 0xffffffff000b7802 */ /* 0x000fe20000000f00 */
[----:B------:R-:W-:Y:S01]  /*39f0*/  IMAD.MOV.U32 R14, RZ, RZ, RZ ;  /* 0x000000ffff0e7224 */ /* 0x000fe200078e00ff */
[----:B------:R-:W-:-:S02]  /*3a00*/  MOV R4, 0x3a20 ;  /* 0x00003a2000047802 */ /* 0x000fc40000000f00 */
[----:B------:R-:W-:Y:S05]  /*3a10*/  CALL.REL.NOINC `($__internal_65_$__cuda_sm70_shflsync_up) ;  /* 0x0000075000007944 */ /* 0x000fea0003c00000 */
[----:B0-----:R-:W-:Y:S01]  /*3a20*/  HFMA2.MMA R14, -RZ, RZ, 0, 0 ;  /* 0x00000000ff0e7435 */ /* 0x001fe200000001ff */
[----:B-1----:R-:W-:Y:S01]  /*3a30*/  IMAD.MOV.U32 R10, RZ, RZ, R11 ;  /* 0x000000ffff0a7224 */ /* 0x002fe200078e000b */
[----:B------:R-:W-:Y:S01]  /*3a40*/  MOV R16, R12 ;  /* 0x0000000c00107202 */ /* 0x000fe20000000f00 */
[----:B------:R-:W-:Y:S01]  /*3a50*/  IMAD.MOV.U32 R15, RZ, RZ, 0x2 ;  /* 0x00000002ff0f7424 */ /* 0x000fe200078e00ff */
[----:B------:R-:W-:Y:S01]  /*3a60*/  MOV R4, 0x3a90 ;  /* 0x00003a9000047802 */ /* 0x000fe20000000f00 */
[----:B------:R-:W-:-:S02]  /*3a70*/  IMAD.MOV.U32 R11, RZ, RZ, -0x1 ;  /* 0xffffffffff0b7424 */ /* 0x000fc400078e00ff */
[----:B------:R-:W-:Y:S05]  /*3a80*/  CALL.REL.NOINC `($__internal_65_$__cuda_sm70_shflsync_up) ;  /* 0x000006e000007944 */ /* 0x000fea0003c00000 */
        /* <DEDUP_REMOVED lines=20> */
[----:B0-----:R-:W-:Y:S01]  /*3bd0*/  HFMA2.MMA R15, -RZ, RZ, 0, 2.384185791015625e-07 ;  /* 0x00000004ff0f7435 */ /* 0x001fe200000001ff */
[----:B-1----:R-:W-:Y:S01]  /*3be0*/  MOV R10, R11 ;  /* 0x0000000b000a7202 */ /* 0x002fe20000000f00 */
[----:B------:R-:W-:Y:S01]  /*3bf0*/  IMAD.MOV.U32 R16, RZ, RZ, R12 ;  /* 0x000000ffff107224 */ /* 0x000fe200078e000c */
[----:B------:R-:W-:Y:S01]  /*3c00*/  MOV R11, 0xffffffff ;  /* 0xffffffff000b7802 */ /* 0x000fe20000000f00 */
[----:B------:R-:W-:Y:S01]  /*3c10*/  IMAD.MOV.U32 R14, RZ, RZ, RZ ;  /* 0x000000ffff0e7224 */ /* 0x000fe200078e00ff */
[----:B------:R-:W-:-:S02]  /*3c20*/  MOV R4, 0x3c40 ;  /* 0x00003c4000047802 */ /* 0x000fc40000000f00 */
[----:B------:R-:W-:Y:S05]  /*3c30*/  CALL.REL.NOINC `($__internal_65_$__cuda_sm70_shflsync_up) ;  /* 0x0000053000007944 */ /* 0x000fea0003c00000 */
        /* <DEDUP_REMOVED lines=12> */
[----:B------:R-:W-:Y:S05]  /*3d00*/  CALL.REL.NOINC `($__internal_65_$__cuda_sm70_shflsync_up) ;  /* 0x0000046000007944 */ /* 0x000fea0003c00000 */
[----:B0-----:R-:W-:Y:S01]  /*3d10*/  HFMA2.MMA R15, -RZ, RZ, 0, 4.76837158203125e-07 ;  /* 0x00000008ff0f7435 */ /* 0x001fe200000001ff */
        /* <DEDUP_REMOVED lines=33> */
[----:B0-----:R-:W-:Y:S01]  /*3f30*/  HFMA2.MMA R15, -RZ, RZ, 0, 9.5367431640625e-07 ;  /* 0x00000010ff0f7435 */ /* 0x001fe200000001ff */
[----:B-1----:R-:W-:Y:S01]  /*3f40*/  MOV R10, R11 ;  /* 0x0000000b000a7202 */ /* 0x002fe20000000f00 */
[----:B------:R-:W-:Y:S01]  /*3f50*/  IMAD.MOV.U32 R16, RZ, RZ, R12 ;  /* 0x000000ffff107224 */ /* 0x000fe200078e000c */
[----:B------:R-:W-:Y:S01]  /*3f60*/  MOV R11, 0xffffffff ;  /* 0xffffffff000b7802 */ /* 0x000fe20000000f00 */
[----:B------:R-:W-:Y:S01]  /*3f70*/  IMAD.MOV.U32 R14, RZ, RZ, RZ ;  /* 0x000000ffff0e7224 */ /* 0x000fe200078e00ff */
[----:B------:R-:W-:-:S02]  /*3f80*/  MOV R4, 0x3fa0 ;  /* 0x00003fa000047802 */ /* 0x000fc40000000f00 */
[----:B------:R-:W-:Y:S05]  /*3f90*/  CALL.REL.NOINC `($__internal_65_$__cuda_sm70_shflsync_up) ;  /* 0x000001d000007944 */ /* 0x000fea0003c00000 */
        /* <DEDUP_REMOVED lines=12> */
[----:B------:R-:W-:Y:S05]  /*4060*/  CALL.REL.NOINC `($__internal_65_$__cuda_sm70_shflsync_up) ;  /* 0x0000010000007944 */ /* 0x000fea0003c00000 */
[----:B0-----:R-:W-:Y:S01]  /*4070*/  HFMA2.MMA R15, -RZ, RZ, 0, 5.9604644775390625e-08 ;  /* 0x00000001ff0f7435 */ /* 0x001fe200000001ff */
[----:B-1----:R-:W-:Y:S01]  /*4080*/  MOV R6, R11 ;  /* 0x0000000b00067202 */ /* 0x002fe20000000f00 */
[----:B------:R-:W-:Y:S01]  /*4090*/  IMAD.MOV.U32 R16, RZ, RZ, R13 ;  /* 0x000000ffff107224 */ /* 0x000fe200078e000d */
[----:B------:R-:W-:Y:S01]  /*40a0*/  MOV R11, 0xffffffff ;  /* 0xffffffff000b7802 */ /* 0x000fe20000000f00 */
[----:B------:R-:W-:Y:S01]  /*40b0*/  IMAD.MOV.U32 R14, RZ, RZ, RZ ;  /* 0x000000ffff0e7224 */ /* 0x000fe200078e00ff */
        /* <DEDUP_REMOVED lines=9> */
[----:B-1----:R-:W-:Y:S01]  /*4150*/  MOV R5, R11 ;  /* 0x0000000b00057202 */ /* 0x002fe20000000f00 */
[----:B0-----:R-:W-:Y:S05]  /*4160*/  BRA `(.L_x_2501) ;  /* 0xffffe96000007947 */ /* 0x001fea000383ffff */
        .weak           $__internal_65_$__cuda_sm70_shflsync_up
        .type           $__internal_65_$__cuda_sm70_shflsync_up,@function
        .size           $__internal_65_$__cuda_sm70_shflsync_up,(.L_x_3148 - $__internal_65_$__cuda_sm70_shflsync_up)
$__internal_65_$__cuda_sm70_shflsync_up:
[----:B------:R-:W-:Y:S01]  /*4170*/  IMAD.MOV.U32 R5, RZ, RZ, 0x0 ;  /* 0x00000000ff057424 */ /* 0x000fe200078e00ff */
[----:B------:R-:W-:Y:S04]  /*4180*/  WARPSYNC R11 ;  /* 0x0000000b00007348 */ /* 0x000fe80003800000 */
[----:B------:R0:W1:Y:S01]  /*4190*/  SHFL.UP PT, R11, R16, R15, R14 ;  /* 0x0400000f100b7389 */ /* 0x00006200000e000e */
[----:B------:R-:W-:Y:S05]  /*41a0*/  RET.REL.NODEC R4 `(_Z30group_norm_nhwc_bwd_sum_kernelI11Fp16IOFp32WLi448EEv26Group_norm_nhwc_bwd_params) ;  /* 0xffffbe5004007950 */ /* 0x000fea0003c3ffff */
.L_x_2502:
        /* <DEDUP_REMOVED lines=13> */
.L_x_3148:


//--------------------- .text._Z30group_norm_nhwc_bwd_sum_kernelI11Fp16IOFp32WLi256EEv26Group_norm_nhwc_bwd_params --------------------------
	.section	.text._Z30group_norm_nhwc_bwd_sum_kernelI11Fp16IOFp32WLi256EEv26Group_norm_nhwc_bwd_params,"ax",@progbits
	.sectioninfo	@"SHI_REGISTERS=32"
	.align	128
        .global         _Z30group_norm_nhwc_bwd_sum_kernelI11Fp16IOFp32WLi256EEv26Group_norm_nhwc_bwd_params
        .type           _Z30group_norm_nhwc_bwd_sum_kernelI11Fp16IOFp32WLi256EEv26Group_norm_nhwc_bwd_params,@function
        .size           _Z30group_norm_nhwc_bwd_sum_kernelI11Fp16IOFp32WLi256EEv26Group_norm_nhwc_bwd_params,(.L_x_3149 - _Z30group_norm_nhwc_bwd_sum_kernelI11Fp16IOFp32WLi256EEv26Group_norm_nhwc_bwd_params)
        .other          _Z30group_norm_nhwc_bwd_sum_kernelI11Fp16IOFp32WLi256EEv26Group_norm_nhwc_bwd_params,@"STO_CUDA_ENTRY STV_DEFAULT"
_Z30group_norm_nhwc_bwd_sum_kernelI11Fp16IOFp32WLi256EEv26Group_norm_nhwc_bwd_params:
.text._Z30group_norm_nhwc_bwd_sum_kernelI11Fp16IOFp32WLi256EEv26Group_norm_nhwc_bwd_params:
        /* <DEDUP_REMOVED lines=90> */
.L_x_2504:
[----:B------:R-:W-:Y:S05]  /*05a0*/  BSYNC B0 ;  /* 0x0000000000007941 */ /* 0x000fea0003800000 */
.L_x_2503:
        /* <DEDUP_REMOVED lines=80> */
.L_x_2507:
[----:B------:R-:W-:Y:S05]  /*0ab0*/  @!P2 BRA `(.L_x_2505) ;  /* 0x000016100000a947 */ /* 0x000fea0003800000 */
[----:B------:R-:W-:-:S04]  /*0ac0*/  IADD3 R3, R20, 0x1, RZ ;  /* 0x0000000114037810 */ /* 0x000fc80007ffe0ff */
[----:B------:R-:W-:Y:S02]  /*0ad0*/  SHF.R.S32.HI R20, RZ, 0x1f, R3 ;  /* 0x0000001fff147819 */ /* 0x000fe40000011403 */
.L_x_2508:
        /* <DEDUP_REMOVED lines=123> */
.L_x_2506:
        /* <DEDUP_REMOVED lines=8> */
.L_x_2510:
        /* <DEDUP_REMOVED lines=46> */
.L_x_2509:
[----:B------:R-:W-:-:S13]  /*15f0*/  ISETP.GE.U32.AND P0, PT, R27, 0x3, PT ;  /* 0x000000031b00780c */ /* 0x000fda0003f06070 */
[----:B------:R-:W-:Y:S05]  /*1600*/  @!P0 BRA `(.L_x_2505) ;  /* 0x00000ac000008947 */ /* 0x000fea0003800000 */
[----:B------:R-:W-:Y:S02]  /*1610*/  ISETP.GE.U32.AND P0, PT, R10, c[0x0][0x1d8], PT ;  /* 0x000076000a007a0c */ /* 0x000fe40003f06070 */
[----:B------:R-:W-:Y:S02]  /*1620*/  SHF.R.S32.HI R3, RZ, 0x1f, R20 ;  /* 0x0000001fff037819 */ /* 0x000fe40000011414 */
[----:B------:R-:W-:Y:S02]  /*1630*/  ISETP.GE.AND.EX P0, PT, R11, c[0x0][0x1dc], PT, P0 ;  /* 0x000077000b007a0c */ /* 0x000fe40003f06300 */
[----:B------:R-:W-:-:S11]  /*1640*/  MOV R4, R20 ;  /* 0x0000001400047202 */ /* 0x000fd60000000f00 */
.L_x_2511:
        /* <DEDUP_REMOVED lines=168> */
.L_x_2505:
        /* <DEDUP_REMOVED lines=51> */
[----:B-1----:R-:W-:Y:S01]  /*2400*/  ISETP.NE.AND P0, PT, R17, RZ, PT ;  /* 0x000000ff1100720c */ /* 0x002fe20003f05270 */
[----:B------:R-:W-:Y:S02]  /*2410*/  IMAD.IADD R17, R12, 0x1, R17 ;  /* 0x000000010c117824 */ /* 0x000fe400078e0211 */
        /* <DEDUP_REMOVED lines=10> */
.L_x_2518:
        /* <DEDUP_REMOVED lines=56> */
.L_x_2519:
        /* <DEDUP_REMOVED lines=12> */
[C---:B----4-:R-:W-:Y:S01]  /*2900*/  @P1 ISETP.NE.AND P2, PT, R25.reuse, RZ, PT ;  /* 0x000000ff1900120c */ /* 0x050fe20003f45270 */
[----:B---3--:R-:W-:-:S02]  /*2910*/  @P1 IMAD.IADD R25, R25, 0x1, R16 ;  /* 0x0000000119191824 */ /* 0x008fc400078e0210 */
[----:B------:R-:W3:Y:S01]  /*2920*/  LDS R13, [R2+0x2c] ;  /* 0x00002c00020d7984 */ /* 0x000ee20000000800 */
[----:B------:R-:W-:-:S03]  /*2930*/  @P1 PLOP3.LUT P0, PT, P2, PT, PT, 0x80, 0x0 ;  /* 0x000000000000181c */ /* 0x000fc6000170f070 */
[----:B------:R-:W4:Y:S01]  /*2940*/  LDS R14, [R2+0x30] ;  /* 0x00003000020e7984 */ /* 0x000f220000000800 */
[C---:B0-----:R-:W-:Y:S02]  /*2950*/  IADD3 R24, R17.reuse, R25, RZ ;  /* 0x0000001911187210 */ /* 0x041fe40007ffe0ff */
[----:B------:R-:W-:Y:S01]  /*2960*/  ISETP.NE.AND P6, PT, R17, RZ, PT ;  /* 0x000000ff1100720c */ /* 0x000fe20003fc5270 */
[----:B------:R-:W0:Y:S04]  /*2970*/  LDS R6, [R2+0x58] ;  /* 0x0000580002067984 */ /* 0x000e280000000800 */
[----:B------:R-:W0:Y:S01]  /*2980*/  LDS R16, [R2+0x38] ;  /* 0x0000380002107984 */ /* 0x000e220000000800 */
[C---:B-----5:R-:W-:Y:S01]  /*2990*/  IMAD.IADD R27, R19.reuse, 0x1, R24 ;  /* 0x00000001131b7824 */ /* 0x060fe200078e0218 */
[----:B------:R-:W-:-:S02]  /*29a0*/  ISETP.NE.AND P5, PT, R19, RZ, PT ;  /* 0x000000ff1300720c */ /* 0x000fc40003fa5270 */
[----:B------:R-:W5:Y:S01]  /*29b0*/  LDS R17, [R2+0x3c] ;  /* 0x00003c0002117984 */ /* 0x000f620000000800 */
[----:B--2---:R-:W-:Y:S01]  /*29c0*/  @!P0 FADD.FTZ R3, R3, R12 ;  /* 0x0000000c03038221 */ /* 0x004fe20000010000 */
[----:B------:R-:W-:Y:S01]  /*29d0*/  ISETP.NE.AND P4, PT, R15, RZ, PT ;  /* 0x000000ff0f00720c */ /* 0x000fe20003f85270 */
[----:B-1----:R-:W-:Y:S01]  /*29e0*/  @!P0 FADD.FTZ R5, R5, R18 ;  /* 0x0000001205058221 */ /* 0x002fe20000010000 */
[----:B------:R-:W1:Y:S01]  /*29f0*/  LDS R12, [R2+0x64] ;  /* 0x00006400020c7984 */ /* 0x000e620000000800 */
[----:B------:R-:W-:Y:S02]  /*2a00*/  IADD3 R29, R15, R27, RZ ;  /* 0x0000001b0f1d7210 */ /* 0x000fe40007ffe0ff */
[----:B------:R-:W-:Y:S01]  /*2a10*/  ISETP.NE.AND P3, PT, R0, RZ, PT ;  /* 0x000000ff0000720c */ /* 0x000fe20003f65270 */
[----:B------:R-:W2:Y:S01]  /*2a20*/  LDS R23, [R2+0x44] ;  /* 0x0000440002177984 */ /* 0x000ea20000000800 */
[----:B------:R-:W-:-:S03]  /*2a30*/  @!P6 FADD.FTZ R10, R10, R5 ;  /* 0x000000050a0ae221 */ /* 0x000fc60000010000 */
[----:B------:R-:W2:Y:S01]  /*2a40*/  LDS R18, [R2+0x48] ;  /* 0x0000480002127984 */ /* 0x000ea20000000800 */
[----:B------:R-:W-:-:S03]  /*2a50*/  @!P6 FADD.FTZ R11, R11, R3 ;  /* 0x000000030b0be221 */ /* 0x000fc60000010000 */
[----:B------:R-:W2:Y:S01]  /*2a60*/  LDS R21, [R2+0x50] ;  /* 0x0000500002157984 */ /* 0x000ea20000000800 */
[----:B------:R-:W-:-:S03]  /*2a70*/  ISETP.NE.AND P2, PT, R4, RZ, PT ;  /* 0x000000ff0400720c */ /* 0x000fc60003f45270 */
[----:B------:R-:W2:Y:S04]  /*2a80*/  LDS R19, [R2+0x54] ;  /* 0x0000540002137984 */ /* 0x000ea80000000800 */
[----:B------:R-:W2:Y:S01]  /*2a90*/  LDS R20, [R2+0x5c] ;  /* 0x00005c0002147984 */ /* 0x000ea20000000800 */
[----:B---3--:R-:W-:-:S03]  /*2aa0*/  @!P5 FADD.FTZ R13, R13, R10 ;  /* 0x0000000a0d0dd221 */ /* 0x008fc60000010000 */
[----:B------:R-:W3:Y:S01]  /*2ab0*/  LDS R15, [R2+0x60] ;  /* 0x00006000020f7984 */ /* 0x000ee20000000800 */
[----:B----4-:R-:W-:-:S03]  /*2ac0*/  @!P5 FADD.FTZ R14, R14, R11 ;  /* 0x0000000b0e0ed221 */ /* 0x010fc60000010000 */
[----:B------:R4:W-:Y:S01]  /*2ad0*/  STS [R2+0x1c], R24 ;  /* 0x00001c1802007388 */ /* 0x0009e20000000800 */
[----:B0-----:R-:W-:-:S03]  /*2ae0*/  ISETP.NE.AND P0, PT, R6, RZ, PT ;  /* 0x000000ff0600720c */ /* 0x001fc60003f05270 */
[----:B------:R-:W-:Y:S01]  /*2af0*/  STS [R2+0x10], R25 ;  /* 0x0000101902007388 */ /* 0x000fe20000000800 */
[----:B------:R-:W-:-:S03]  /*2b00*/  @!P4 FADD.FTZ R16, R16, R13 ;  /* 0x0000000d1010c221 */ /* 0x000fc60000010000 */
[----:B------:R-:W0:Y:S01]  /*2b10*/  LDS R25, [R2+0x68] ;  /* 0x0000680002197984 */ /* 0x000e220000000800 */
[----:B-----5:R-:W-:Y:S02]  /*2b20*/  @!P4 FADD.FTZ R17, R17, R14 ;  /* 0x0000000e1111c221 */ /* 0x020fe40000010000 */
[----:B----4-:R-:W-:Y:S01]  /*2b30*/  IMAD.IADD R24, R0, 0x1, R29 ;  /* 0x0000000100187824 */ /* 0x010fe200078e021d */
        /* <DEDUP_REMOVED lines=11> */
[----:B----4-:R-:W-:Y:S02]  /*2bf0*/  IMAD.IADD R29, R6, 0x1, R27 ;  /* 0x00000001061d7824 */ /* 0x010fe400078e021b */
[----:B------:R2:W-:Y:S01]  /*2c00*/  STS [R2+0x4c], R27 ;  /* 0x00004c1b02007388 */ /* 0x0005e20000000800 */
[----:B------:R-:W-:Y:S02]  /*2c10*/  @!P0 FADD.FTZ R20, R20, R21 ;  /* 0x0000001514148221 */ /* 0x000fe40000010000 */
[----:B---3--:R-:W-:Y:S01]  /*2c20*/  @!P0 FADD.FTZ R15, R15, R19 ;  /* 0x000000130f0f8221 */ /* 0x008fe20000010000 */
[----:B------:R-:W-:Y:S01]  /*2c30*/  IADD3 R4, R12, R29, RZ ;  /* 0x0000001d0c047210 */ /* 0x000fe20007ffe0ff */
        /* <DEDUP_REMOVED lines=19> */
.L_x_2513:
[----:B0-----:R-:W-:Y:S05]  /*2d70*/  BSYNC B0 ;  /* 0x0000000000007941 */ /* 0x001fea0003800000 */
.L_x_2512:
        /* <DEDUP_REMOVED lines=35> */
.L_x_2517:
[----:B------:R-:W-:Y:S05]  /*2fb0*/  BSYNC B0 ;  /* 0x0000000000007941 */ /* 0x000fea0003800000 */
.L_x_2516:
        /* <DEDUP_REMOVED lines=23> */
.L_x_2514:
[----:B------:R-:W-:Y:S01]  /*3130*/  IMAD.MOV.U32 R14, RZ, RZ, R17 ;  /* 0x000000ffff0e7224 */ /* 0x000fe200078e0011 */
[----:B------:R-:W-:Y:S01]  /*3140*/  MOV R13, 0x1 ;  /* 0x00000001000d7802 */ /* 0x000fe20000000f00 */
[----:B------:R-:W-:Y:S01]  /*3150*/  IMAD.MOV.U32 R5, RZ, RZ, RZ ;  /* 0x000000ffff057224 */ /* 0x000fe200078e00ff */
[----:B------:R-:W-:-:S02]  /*3160*/  MOV R12, 0xffffffff ;  /* 0xffffffff000c7802 */ /* 0x000fc40000000f00 */
[----:B------:R-:W-:Y:S02]  /*3170*/  MOV R10, 0x3190 ;  /* 0x00003190000a7802 */ /* 0x000fe40000000f00 */
[----:B------:R-:W-:Y:S05]  /*3180*/  CALL.REL.NOINC `($__internal_66_$__cuda_sm70_shflsync_up) ;  /* 0x000009a000007944 */ /* 0x000fea0003c00000 */
[----:B-1----:R-:W-:Y:S01]  /*3190*/  IMAD.MOV.U32 R6, RZ, RZ, R12 ;  /* 0x000000ffff067224 */ /* 0x002fe200078e000c */
[----:B0-----:R-:W-:Y:S05]  /*31a0*/  BRA `(.L_x_2518) ;  /* 0xfffff31000007947 */ /* 0x001fea000383ffff */
.L_x_2515:
[----:B------:R-:W-:Y:S01]  /*31b0*/  HFMA2.MMA R5, -RZ, RZ, 0, 0 ;  /* 0x00000000ff057435 */ /* 0x000fe200000001ff */
[----:B------:R-:W-:Y:S01]  /*31c0*/  MOV R14, R4 ;  /* 0x00000004000e7202 */ /* 0x000fe20000000f00 */
[----:B------:R-:W-:Y:S01]  /*31d0*/  IMAD.MOV.U32 R13, RZ, RZ, 0x1 ;  /* 0x00000001ff0d7424 */ /* 0x000fe200078e00ff */
[----:B------:R-:W-:Y:S01]  /*31e0*/  MOV R10, 0x3210 ;  /* 0x00003210000a7802 */ /* 0x000fe20000000f00 */
[----:B------:R-:W-:Y:S02]  /*31f0*/  IMAD.MOV.U32 R12, RZ, RZ, -0x1 ;  /* 0xffffffffff0c7424 */ /* 0x000fe400078e00ff */
[----:B012---:R-:W-:Y:S05]  /*3200*/  CALL.REL.NOINC `($__internal_66_$__cuda_sm70_shflsync_up) ;  /* 0x0000092000007944 */ /* 0x007fea0003c00000 */
[----:B0-----:R-:W-:Y:S01]  /*3210*/  HFMA2.MMA R13, -RZ, RZ, 0, 5.9604644775390625e-08 ;  /* 0x00000001ff0d7435 */ /* 0x001fe200000001ff */
[----:B-1----:R-:W-:Y:S01]  /*3220*/  MOV R15, R12 ;  /* 0x0000000c000f7202 */ /* 0x002fe20000000f00 */
[----:B------:R-:W-:Y:S01]  /*3230*/  IMAD.MOV.U32 R14, RZ, RZ, R3 ;  /* 0x000000ffff0e7224 */ /* 0x000fe200078e0003 */
[----:B------:R-:W-:Y:S01]  /*3240*/  MOV R12, 0xffffffff ;  /* 0xffffffff000c7802 */ /* 0x000fe20000000f00 */
[----:B------:R-:W-:Y:S01]  /*3250*/  IMAD.MOV.U32 R5, RZ, RZ, RZ ;  /* 0x000000ffff057224 */ /* 0x000fe200078e00ff */
[----:B------:R-:W-:-:S02]  /*3260*/  MOV R10, 0x3280 ;  /* 0x00003280000a7802 */ /* 0x000fc40000000f00 */
[----:B------:R-:W-:Y:S05]  /*3270*/  CALL.REL.NOINC `($__internal_66_$__cuda_sm70_shflsync_up) ;  /* 0x000008b000007944 */ /* 0x000fea0003c00000 */
        /* <DEDUP_REMOVED lines=15> */
[----:B------:R-:W-:Y:S05]  /*3370*/  CALL.REL.NOINC `($__internal_66_$__cuda_sm70_shflsync_up) ;  /* 0x000007b000007944 */ /* 0x000fea0003c00000 */
[----:B0-----:R-:W-:Y:S01]  /*3380*/  HFMA2.MMA R13, -RZ, RZ, 0, 1.1920928955078125e-07 ;  /* 0x00000002ff0d7435 */ /* 0x001fe200000001ff */
[----:B-1----:R-:W-:Y:S01]  /*3390*/  MOV R3, R12 ;  /* 0x0000000c00037202 */ /* 0x002fe20000000f00 */
[----:B------:R-:W-:Y:S01]  /*33a0*/  IMAD.MOV.U32 R14, RZ, RZ, R15 ;  /* 0x000000ffff0e7224 */ /* 0x000fe200078e000f */
[----:B------:R-:W-:Y:S01]  /*33b0*/  MOV R12, 0xffffffff ;  /* 0xffffffff000c7802 */ /* 0x000fe20000000f00 */
[----:B------:R-:W-:Y:S01]  /*33c0*/  IMAD.MOV.U32 R5, RZ, RZ, RZ ;  /* 0x000000ffff057224 */ /* 0x000fe200078e00ff */
[----:B------:R-:W-:-:S02]  /*33d0*/  MOV R10, 0x33f0 ;  /* 0x000033f0000a7802 */ /* 0x000fc40000000f00 */
[----:B------:R-:W-:Y:S05]  /*33e0*/  CALL.REL.NOINC `($__internal_66_$__cuda_sm70_shflsync_up) ;  /* 0x0000074000007944 */ /* 0x000fea0003c00000 */
[----:B0-----:R-:W-:Y:S01]  /*33f0*/  HFMA2.MMA R5, -RZ, RZ, 0, 0 ;  /* 0x00000000ff057435 */ /* 0x001fe200000001ff */
[----:B-1----:R-:W-:Y:S01]  /*3400*/  IMAD.MOV.U32 R4, RZ, RZ, R12 ;  /* 0x000000ffff047224 */ /* 0x002fe200078e000c */
[----:B------:R-:W-:Y:S01]  /*3410*/  MOV R14, R17 ;  /* 0x00000011000e7202 */ /* 0x000fe20000000f00 */
[----:B------:R-:W-:Y:S01]  /*3420*/  IMAD.MOV.U32 R13, RZ, RZ, 0x2 ;  /* 0x00000002ff0d7424 */ /* 0x000fe200078e00ff */
[----:B------:R-:W-:Y:S01]  /*3430*/  MOV R10, 0x3460 ;  /* 0x00003460000a7802 */ /* 0x000fe20000000f00 */
[----:B------:R-:W-:-:S02]  /*3440*/  IMAD.MOV.U32 R12, RZ, RZ, -0x1 ;  /* 0xffffffffff0c7424 */ /* 0x000fc400078e00ff */
[----:B------:R-:W-:Y:S05]  /*3450*/  CALL.REL.NOINC `($__internal_66_$__cuda_sm70_shflsync_up) ;  /* 0x000006d000007944 */ /* 0x000fea0003c00000 */
        /* <DEDUP_REMOVED lines=20> */
[----:B0-----:R-:W-:Y:S01]  /*35a0*/  HFMA2.MMA R13, -RZ, RZ, 0, 2.384185791015625e-07 ;  /* 0x00000004ff0d7435 */ /* 0x001fe200000001ff */
[----:B-1----:R-:W-:Y:S01]  /*35b0*/  MOV R4, R12 ;  /* 0x0000000c00047202 */ /* 0x002fe20000000f00 */
[----:B------:R-:W-:Y:S01]  /*35c0*/  IMAD.MOV.U32 R14, RZ, RZ, R17 ;  /* 0x000000ffff0e7224 */ /* 0x000fe200078e0011 */
[----:B------:R-:W-:Y:S01]  /*35d0*/  MOV R12, 0xffffffff ;  /* 0xffffffff000c7802 */ /* 0x000fe20000000f00 */
[----:B------:R-:W-:Y:S01]  /*35e0*/  IMAD.MOV.U32 R5, RZ, RZ, RZ ;  /* 0x000000ffff057224 */ /* 0x000fe200078e00ff */
[----:B------:R-:W-:-:S02]  /*35f0*/  MOV R10, 0x3610 ;  /* 0x00003610000a7802 */ /* 0x000fc40000000f00 */
[----:B------:R-:W-:Y:S05]  /*3600*/  CALL.REL.NOINC `($__internal_66_$__cuda_sm70_shflsync_up) ;  /* 0x0000052000007944 */ /* 0x000fea0003c00000 */
        /* <DEDUP_REMOVED lines=12> */
[----:B------:R-:W-:Y:S05]  /*36d0*/  CALL.REL.NOINC `($__internal_66_$__cuda_sm70_shflsync_up) ;  /* 0x0000045000007944 */ /* 0x000fea0003c00000 */
[----:B0-----:R-:W-:Y:S01]  /*36e0*/  HFMA2.MMA R13, -RZ, RZ, 0, 4.76837158203125e-07 ;  /* 0x00000008ff0d7435 */ /* 0x001fe200000001ff */
        /* <DEDUP_REMOVED lines=33> */
[----:B0-----:R-:W-:Y:S01]  /*3900*/  HFMA2.MMA R13, -RZ, RZ, 0, 9.5367431640625e-07 ;  /* 0x00000010ff0d7435 */ /* 0x001fe200000001ff */
        /* <DEDUP_REMOVED lines=19> */
[----:B0-----:R-:W-:Y:S01]  /*3a40*/  HFMA2.MMA R13, -RZ, RZ, 0, 5.9604644775390625e-08 ;  /* 0x00000001ff0d7435 */ /* 0x001fe200000001ff */
        /* <DEDUP_REMOVED lines=13> */
[----:B01----:R-:W-:Y:S05]  /*3b20*/  BRA `(.L_x_2519) ;  /* 0xffffed1000007947 */ /* 0x003fea000383ffff */
        .weak           $__internal_66_$__cuda_sm70_shflsync_up
        .type           $__internal_66_$__cuda_sm70_shflsync_up,@function
        .size           $__internal_66_$__cuda_sm70_shflsync_up,(.L_x_3149 - $__internal_66_$__cuda_sm70_shflsync_up)
$__internal_66_$__cuda_sm70_shflsync_up:
[----:B------:R-:W-:Y:S01]  /*3b30*/  MOV R11, 0x0 ;  /* 0x00000000000b7802 */ /* 0x000fe20000000f00 */
[----:B------:R-:W-:Y:S04]  /*3b40*/  WARPSYNC R12 ;  /* 0x0000000c00007348 */ /* 0x000fe80003800000 */
[----:B------:R0:W1:Y:S01]  /*3b50*/  SHFL.UP PT, R12, R14, R13, R5 ;  /* 0x0400000d0e0c7389 */ /* 0x00006200000e0005 */
[----:B------:R-:W-:Y:S05]  /*3b60*/  RET.REL.NODEC R10 `(_Z30group_norm_nhwc_bwd_sum_kernelI11Fp16IOFp32WLi256EEv26Group_norm_nhwc_bwd_params) ;  /* 0xffffc4900a007950 */ /* 0x000fea0003c3ffff */
.L_x_2520:
        /* <DEDUP_REMOVED lines=9> */
.L_x_3149:


//--------------------- .text._Z30group_norm_nhwc_bwd_sum_kernelI11Fp16IOFp32WLi120EEv26Group_norm_nhwc_bwd_params --------------------------
	.section	.text._Z30group_norm_nhwc_bwd_sum_kernelI11Fp16IOFp32WLi120EEv26Group_norm_nhwc_bwd_params,"ax",@progbits
	.sectioninfo	@"SHI_REGISTERS=36"
	.align	128
        .global         _Z30group_norm_nhwc_bwd_sum_kernelI11Fp16IOFp32WLi120EEv26Group_norm_nhwc_bwd_params
        .type           _Z30group_norm_nhwc_bwd_sum_kernelI11Fp16IOFp32WLi120EEv26Group_norm_nhwc_bwd_params,@function
        .size           _Z30group_norm_nhwc_bwd_sum_kernelI11Fp16IOFp32WLi120EEv26Group_norm_nhwc_bwd_params,(.L_x_3150 - _Z30group_norm_nhwc_bwd_sum_kernelI11Fp16IOFp32WLi120EEv26Group_norm_nhwc_bwd_params)
        .other          _Z30group_norm_nhwc_bwd_sum_kernelI11Fp16IOFp32WLi120EEv26Group_norm_nhwc_bwd_params,@"STO_CUDA_ENTRY STV_DEFAULT"
_Z30group_norm_nhwc_bwd_sum_kernelI11Fp16IOFp32WLi120EEv26Group_norm_nhwc_bwd_params:
.text._Z30group_norm_nhwc_bwd_sum_kernelI11Fp16IOFp32WLi120EEv26Group_norm_nhwc_bwd_params:
        /* <DEDUP_REMOVED lines=90> */
.L_x_2522:
[----:B------:R-:W-:Y:S05]  /*05a0*/  BSYNC B0 ;  /* 0x0000000000007941 */ /* 0x000fea0003800000 */
.L_x_2521:
        /* <DEDUP_REMOVED lines=80> */
.L_x_2525:
[----:B------:R-:W-:Y:S05]  /*0ab0*/  @!P2 BRA `(.L_x_2523) ;  /* 0x000016300000a947 */ /* 0x000fea0003800000 */
[----:B------:R-:W-:-:S04]  /*0ac0*/  IADD3 R27, R24, 0x1, RZ ;  /* 0x00000001181b7810 */ /* 0x000fc80007ffe0ff */
[----:B------:R-:W-:Y:S02]  /*0ad0*/  SHF.R.S32.HI R28, RZ, 0x1f, R27 ;  /* 0x0000001fff1c7819 */ /* 0x000fe4000001141b */
.L_x_2526:
        /* <DEDUP_REMOVED lines=124> */
.L_x_2524:
        /* <DEDUP_REMOVED lines=8> */
.L_x_2528:
        /* <DEDUP_REMOVED lines=46> */
.L_x_2527:
[----:B------:R-:W-:-:S13]  /*1600*/  ISETP.GE.U32.AND P0, PT, R28, 0x3, PT ;  /* 0x000000031c00780c */ /* 0x000fda0003f06070 */
[----:B------:R-:W-:Y:S05]  /*1610*/  @!P0 BRA `(.L_x_2523) ;  /* 0x00000ad000008947 */ /* 0x000fea0003800000 */
[----:B------:R-:W-:Y:S02]  /*1620*/  ISETP.GE.U32.AND P0, PT, R22, c[0x0][0x1d8], PT ;  /* 0x0000760016007a0c */ /* 0x000fe40003f06070 */
[----:B------:R-:W-:Y:S02]  /*1630*/  SHF.R.S32.HI R25, RZ, 0x1f, R24 ;  /* 0x0000001fff197819 */ /* 0x000fe40000011418 */
[----:B------:R-:W-:-:S13]  /*1640*/  ISETP.GE.AND.EX P0, PT, R23, c[0x0][0x1dc], PT, P0 ;  /* 0x0000770017007a0c */ /* 0x000fda0003f06300 */
.L_x_2529:
        /* <DEDUP_REMOVED lines=170> */
.L_x_2523:
        /* <DEDUP_REMOVED lines=47> */
[----:B0-----:R-:W-:Y:S05]  /*23e0*/  CALL.REL.NOINC `($__internal_67_$__cuda_sm70_warpsync) ;  /* 0x00000ef000007944 */ /* 0x001fea0003c00000 */
.L_x_2532:
        /* <DEDUP_REMOVED lines=13> */
.L_x_2534:
[----:B------:R-:W-:Y:S05]  /*24c0*/  BSYNC B1 ;  /* 0x0000000000017941 */ /* 0x000fea0003800000 */
.L_x_2533:
[----:B------:R-:W-:-:S03]  /*24d0*/  UMOV UR4, 0x3fffffff ;  /* 0x3fffffff00047882 */ /* 0x000fc60000000000 */
[----:B------:R-:W-:Y:S05]  /*24e0*/  BRA.CONV UR4, `(.L_x_2535) ;  /* 0x0000003304007947 */ /* 0x000fea000b800000 */
[----:B------:R-:W-:Y:S01]  /*24f0*/  IMAD.MOV.U32 R7, RZ, RZ, 0x3fffffff ;  /* 0x3fffffffff077424 */ /* 0x000fe200078e00ff */
[----:B------:R-:W-:Y:S02]  /*2500*/  MOV R6, 0x2520 ;  /* 0x0000252000067802 */ /* 0x000fe40000000f00 */
[----:B0-----:R-:W-:Y:S05]  /*2510*/  CALL.REL.NOINC `($__internal_67_$__cuda_sm70_warpsync) ;  /* 0x00000dc000007944 */ /* 0x001fea0003c00000 */
.L_x_2535:
        /* <DEDUP_REMOVED lines=8> */
[----:B01----:R-:W-:Y:S05]  /*25a0*/  CALL.REL.NOINC `($__internal_67_$__cuda_sm70_warpsync) ;  /* 0x00000d3000007944 */ /* 0x003fea0003c00000 */
.L_x_2536:
        /* <DEDUP_REMOVED lines=13> */
.L_x_2538:
[----:B------:R-:W-:Y:S05]  /*2680*/  BSYNC B1 ;  /* 0x0000000000017941 */ /* 0x000fea0003800000 */
.L_x_2537:
[----:B------:R-:W-:-:S03]  /*2690*/  UMOV UR4, 0x3fffffff ;  /* 0x3fffffff00047882 */ /* 0x000fc60000000000 */
[----:B------:R-:W-:Y:S05]  /*26a0*/  BRA.CONV UR4, `(.L_x_2539) ;  /* 0x0000003304007947 */ /* 0x000fea000b800000 */
[----:B------:R-:W-:Y:S02]  /*26b0*/  MOV R7, 0x3fffffff ;  /* 0x3fffffff00077802 */ /* 0x000fe40000000f00 */
[----:B------:R-:W-:Y:S02]  /*26c0*/  MOV R6, 0x26e0 ;  /* 0x000026e000067802 */ /* 0x000fe40000000f00 */
[----:B01----:R-:W-:Y:S05]  /*26d0*/  CALL.REL.NOINC `($__internal_67_$__cuda_sm70_warpsync) ;  /* 0x00000c0000007944 */ /* 0x003fea0003c00000 */
.L_x_2539:
        /* <DEDUP_REMOVED lines=8> */
[----:B012---:R-:W-:Y:S05]  /*2760*/  CALL.REL.NOINC `($__internal_67_$__cuda_sm70_warpsync) ;  /* 0x00000b7000007944 */ /* 0x007fea0003c00000 */
.L_x_2540:
        /* <DEDUP_REMOVED lines=13> */
.L_x_2542:
[----:B------:R-:W-:Y:S05]  /*2840*/  BSYNC B1 ;  /* 0x0000000000017941 */ /* 0x000fea0003800000 */
.L_x_2541:
[----:B------:R-:W-:-:S03]  /*2850*/  UMOV UR4, 0x3fffffff ;  /* 0x3fffffff00047882 */ /* 0x000fc60000000000 */
[----:B------:R-:W-:Y:S05]  /*2860*/  BRA.CONV UR4, `(.L_x_2543) ;  /* 0x0000003304007947 */ /* 0x000fea000b800000 */
[----:B------:R-:W-:Y:S01]  /*2870*/  IMAD.MOV.U32 R7, RZ, RZ, 0x3fffffff ;  /* 0x3fffffffff077424 */ /* 0x000fe200078e00ff */
[----:B------:R-:W-:Y:S02]  /*2880*/  MOV R6, 0x28a0 ;  /* 0x000028a000067802 */ /* 0x000fe40000000f00 */
[----:B012---:R-:W-:Y:S05]  /*2890*/  CALL.REL.NOINC `($__internal_67_$__cuda_sm70_warpsync) ;  /* 0x00000a4000007944 */ /* 0x007fea0003c00000 */
.L_x_2543:
        /* <DEDUP_REMOVED lines=8> */
[----:B0123--:R-:W-:Y:S05]  /*2920*/  CALL.REL.NOINC `($__internal_67_$__cuda_sm70_warpsync) ;  /* 0x000009b000007944 */ /* 0x00ffea0003c00000 */
.L_x_2544:
        /* <DEDUP_REMOVED lines=13> */
.L_x_2546:
[----:B------:R-:W-:Y:S05]  /*2a00*/  BSYNC B1 ;  /* 0x0000000000017941 */ /* 0x000fea0003800000 */
.L_x_2545:
[----:B------:R-:W-:Y:S01]  /*2a10*/  UMOV UR4, 0x3fffffff ;  /* 0x3fffffff00047882 */ /* 0x000fe20000000000 */
[----:B------:R-:W-:Y:S01]  /*2a20*/  MOV R20, R16 ;  /* 0x0000001000147202 */ /* 0x000fe20000000f00 */
[----:B------:R-:W-:Y:S01]  /*2a30*/  IMAD.MOV.U32 R18, RZ, RZ, R17 ;  /* 0x000000ffff127224 */ /* 0x000fe200078e0011 */
[----:B------:R-:W-:Y:S05]  /*2a40*/  BRA.CONV UR4, `(.L_x_2547) ;  /* 0x0000003304007947 */ /* 0x000fea000b800000 */
[----:B------:R-:W-:Y:S02]  /*2a50*/  MOV R7, 0x3fffffff ;  /* 0x3fffffff00077802 */ /* 0x000fe40000000f00 */
[----:B------:R-:W-:Y:S02]  /*2a60*/  MOV R6, 0x2a80 ;  /* 0x00002a8000067802 */ /* 0x000fe40000000f00 */
[----:B0123--:R-:W-:Y:S05]  /*2a70*/  CALL.REL.NOINC `($__internal_67_$__cuda_sm70_warpsync) ;  /* 0x0000086000007944 */ /* 0x00ffea0003c00000 */
.L_x_2547:
        /* <DEDUP_REMOVED lines=8> */
[----:B01234-:R-:W-:Y:S05]  /*2b00*/  CALL.REL.NOINC `($__internal_67_$__cuda_sm70_warpsync) ;  /* 0x000007d000007944 */ /* 0x01ffea0003c00000 */
.L_x_2548:
        /* <DEDUP_REMOVED lines=15> */
[----:B------:R-:W-:Y:S05]  /*2c00*/  CALL.REL.NOINC `($__internal_67_$__cuda_sm70_warpsync) ;  /* 0x000006d000007944 */ /* 0x000fea0003c00000 */
.L_x_2549:
        /* <DEDUP_REMOVED lines=8> */
[----:B0-----:R-:W-:Y:S05]  /*2c90*/  CALL.REL.NOINC `($__internal_67_$__cuda_sm70_warpsync) ;  /* 0x0000064000007944 */ /* 0x001fea0003c00000 */
.L_x_2550:
        /* <DEDUP_REMOVED lines=22> */
[----:B------:R-:W3:Y:S02]  /*2e00*/  LDS R25, [R8+0x25c] ;  /* 0x00025c0008197984 */ /* 0x000ee40000000800 */
[----:B------:R-:W-:Y:S02]  /*2e10*/  IMAD.IADD R15, R15, 0x1, R27 ;  /* 0x000000010f0f7824 */ /* 0x000fe400078e021b */
        /* <DEDUP_REMOVED lines=23> */
.L_x_2531:
[----:B0-----:R-:W-:Y:S05]  /*2f90*/  BSYNC B0 ;  /* 0x0000000000007941 */ /* 0x001fea0003800000 */
.L_x_2530:
        /* <DEDUP_REMOVED lines=28> */
.L_x_2552:
[----:B------:R-:W-:Y:S05]  /*3160*/  BSYNC B0 ;  /* 0x0000000000007941 */ /* 0x000fea0003800000 */
.L_x_2551:
        /* <DEDUP_REMOVED lines=23> */
        .weak           $__internal_67_$__cuda_sm70_warpsync
        .type           $__internal_67_$__cuda_sm70_warpsync,@function
        .size           $__internal_67_$__cuda_sm70_warpsync,(.L_x_3150 - $__internal_67_$__cuda_sm70_warpsync)
$__internal_67_$__cuda_sm70_warpsync:
[----:B------:R-:W-:Y:S04]  /*32e0*/  WARPSYNC R7 ;  /* 0x0000000700007348 */ /* 0x000fe80003800000 */
[----:B------:R-:W-:-:S04]  /*32f0*/  MOV R7, 0x0 ;  /* 0x0000000000077802 */ /* 0x000fc80000000f00 */
[----:B------:R-:W-:Y:S05]  /*3300*/  RET.REL.NODEC R6 `(_Z30group_norm_nhwc_bwd_sum_kernelI11Fp16IOFp32WLi120EEv26Group_norm_nhwc_bwd_params) ;  /* 0xffffccf006007950 */ /* 0x000fea0003c3ffff */
.L_x_2553:
        /* <DEDUP_REMOVED lines=15> */
.L_x_3150:


//--------------------- .text._Z30group_norm_nhwc_bwd_sum_kernelI11Fp16IOFp32WLi140EEv26Group_norm_nhwc_bwd_params --------------------------
	.section	.text._Z30group_norm_nhwc_bwd_sum_kernelI11Fp16IOFp32WLi140EEv26Group_norm_nhwc_bwd_params,"ax",@progbits
	.sectioninfo	@"SHI_REGISTERS=36"
	.align	128
        .global         _Z30group_norm_nhwc_bwd_sum_kernelI11Fp16IOFp32WLi140EEv26Group_norm_nhwc_bwd_params
        .type           _Z30group_norm_nhwc_bwd_sum_kernelI11Fp16IOFp32WLi140EEv26Group_norm_nhwc_bwd_params,@function
        .size           _Z30group_norm_nhwc_bwd_sum_kernelI11Fp16IOFp32WLi140EEv26Group_norm_nhwc_bwd_params,(.L_x_3151 - _Z30group_norm_nhwc_bwd_sum_kernelI11Fp16IOFp32WLi140EEv26Group_norm_nhwc_bwd_params)
        .other          _Z30group_norm_nhwc_bwd_sum_kernelI11Fp16IOFp32WLi140EEv26Group_norm_nhwc_bwd_params,@"STO_CUDA_ENTRY STV_DEFAULT"
_Z30group_norm_nhwc_bwd_sum_kernelI11Fp16IOFp32WLi140EEv26Group_norm_nhwc_bwd_params:
.text._Z30group_norm_nhwc_bwd_sum_kernelI11Fp16IOFp32WLi140EEv26Group_norm_nhwc_bwd_params:
        /* <DEDUP_REMOVED lines=90> */
.L_x_2555:
[----:B------:R-:W-:Y:S05]  /*05a0*/  BSYNC B0 ;  /* 0x0000000000007941 */ /* 0x000fea0003800000 */
.L_x_2554:
        /* <DEDUP_REMOVED lines=80> */
.L_x_2558:
[----:B------:R-:W-:Y:S05]  /*0ab0*/  @!P2 BRA `(.L_x_2556) ;  /* 0x000016300000a947 */ /* 0x000fea0003800000 */
[----:B------:R-:W-:-:S04]  /*0ac0*/  IADD3 R27, R24, 0x1, RZ ;  /* 0x00000001181b7810 */ /* 0x000fc80007ffe0ff */
[----:B------:R-:W-:Y:S02]  /*0ad0*/  SHF.R.S32.HI R28, RZ, 0x1f, R27 ;  /* 0x0000001fff1c7819 */ /* 0x000fe4000001141b */
.L_x_2559:
        /* <DEDUP_REMOVED lines=124> */
.L_x_2557:
        /* <DEDUP_REMOVED lines=8> */
.L_x_2561:
        /* <DEDUP_REMOVED lines=46> */
.L_x_2560:
[----:B------:R-:W-:-:S13]  /*1600*/  ISETP.GE.U32.AND P0, PT, R28, 0x3, PT ;  /* 0x000000031c00780c */ /* 0x000fda0003f06070 */
[----:B------:R-:W-:Y:S05]  /*1610*/  @!P0 BRA `(.L_x_2556) ;  /* 0x00000ad000008947 */ /* 0x000fea0003800000 */
[----:B------:R-:W-:Y:S02]  /*1620*/  ISETP.GE.U32.AND P0, PT, R22, c[0x0][0x1d8], PT ;  /* 0x0000760016007a0c */ /* 0x000fe40003f06070 */
[----:B------:R-:W-:Y:S02]  /*1630*/  SHF.R.S32.HI R25, RZ, 0x1f, R24 ;  /* 0x0000001fff197819 */ /* 0x000fe40000011418 */
[----:B------:R-:W-:-:S13]  /*1640*/  ISETP.GE.AND.EX P0, PT, R23, c[0x0][0x1dc], PT, P0 ;  /* 0x0000770017007a0c */ /* 0x000fda0003f06300 */
.L_x_2562:
        /* <DEDUP_REMOVED lines=170> */
.L_x_2556:
        /* <DEDUP_REMOVED lines=52> */
[----:B-1----:R-:W-:Y:S05]  /*2430*/  CALL.REL.NOINC `($__internal_68_$__cuda_sm70_warpsync) ;  /* 0x00000f9000007944 */ /* 0x002fea0003c00000 */
.L_x_2565:
        /* <DEDUP_REMOVED lines=13> */
.L_x_2567:
[----:B------:R-:W-:Y:S05]  /*2510*/  BSYNC B1 ;  /* 0x0000000000017941 */ /* 0x000fea0003800000 */
.L_x_2566:
[----:B------:R-:W-:-:S03]  /*2520*/  UMOV UR4, 0xfffffff ;  /* 0x0fffffff00047882 */ /* 0x000fc60000000000 */
[----:B------:R-:W-:Y:S05]  /*2530*/  BRA.CONV UR4, `(.L_x_2568) ;  /* 0x0000003304007947 */ /* 0x000fea000b800000 */
[----:B------:R-:W-:Y:S02]  /*2540*/  MOV R7, 0xfffffff ;  /* 0x0fffffff00077802 */ /* 0x000fe40000000f00 */
[----:B------:R-:W-:Y:S02]  /*2550*/  MOV R6, 0x2570 ;  /* 0x0000257000067802 */ /* 0x000fe40000000f00 */
[----:B-1----:R-:W-:Y:S05]  /*2560*/  CALL.REL.NOINC `($__internal_68_$__cuda_sm70_warpsync) ;  /* 0x00000e6000007944 */ /* 0x002fea0003c00000 */
.L_x_2568:
        /* <DEDUP_REMOVED lines=8> */
[----:B01----:R-:W-:Y:S05]  /*25f0*/  CALL.REL.NOINC `($__internal_68_$__cuda_sm70_warpsync) ;  /* 0x00000dd000007944 */ /* 0x003fea0003c00000 */
.L_x_2569:
        /* <DEDUP_REMOVED lines=13> */
.L_x_2571:
[----:B------:R-:W-:Y:S05]  /*26d0*/  BSYNC B1 ;  /* 0x0000000000017941 */ /* 0x000fea0003800000 */
.L_x_2570:
[----:B------:R-:W-:-:S03]  /*26e0*/  UMOV UR4, 0xfffffff ;  /* 0x0fffffff00047882 */ /* 0x000fc60000000000 */
[----:B------:R-:W-:Y:S05]  /*26f0*/  BRA.CONV UR4, `(.L_x_2572) ;  /* 0x0000003304007947 */ /* 0x000fea000b800000 */
[----:B------:R-:W-:Y:S01]  /*2700*/  IMAD.MOV.U32 R7, RZ, RZ, 0xfffffff ;  /* 0x0fffffffff077424 */ /* 0x000fe200078e00ff */
[----:B------:R-:W-:Y:S02]  /*2710*/  MOV R6, 0x2730 ;  /* 0x0000273000067802 */ /* 0x000fe40000000f00 */
[----:B01----:R-:W-:Y:S05]  /*2720*/  CALL.REL.NOINC `($__internal_68_$__cuda_sm70_warpsync) ;  /* 0x00000ca000007944 */ /* 0x003fea0003c00000 */
.L_x_2572:
        /* <DEDUP_REMOVED lines=8> */
[----:B012---:R-:W-:Y:S05]  /*27b0*/  CALL.REL.NOINC `($__internal_68_$__cuda_sm70_warpsync) ;  /* 0x00000c1000007944 */ /* 0x007fea0003c00000 */
.L_x_2573:
        /* <DEDUP_REMOVED lines=13> */
.L_x_2575:
[----:B------:R-:W-:Y:S05]  /*2890*/  BSYNC B1 ;  /* 0x0000000000017941 */ /* 0x000fea0003800000 */
.L_x_2574:
[----:B------:R-:W-:-:S03]  /*28a0*/  UMOV UR4, 0xfffffff ;  /* 0x0fffffff00047882 */ /* 0x000fc60000000000 */
[----:B------:R-:W-:Y:S05]  /*28b0*/  BRA.CONV UR4, `(.L_x_2576) ;  /* 0x0000003304007947 */ /* 0x000fea000b800000 */
[----:B------:R-:W-:Y:S02]  /*28c0*/  MOV R7, 0xfffffff ;  /* 0x0fffffff00077802 */ /* 0x000fe40000000f00 */
[----:B------:R-:W-:Y:S02]  /*28d0*/  MOV R6, 0x28f0 ;  /* 0x000028f000067802 */ /* 0x000fe40000000f00 */
[----:B012---:R-:W-:Y:S05]  /*28e0*/  CALL.REL.NOINC `($__internal_68_$__cuda_sm70_warpsync) ;  /* 0x00000ae000007944 */ /* 0x007fea0003c00000 */
.L_x_2576:
        /* <DEDUP_REMOVED lines=8> */
[----:B0123--:R-:W-:Y:S05]  /*2970*/  CALL.REL.NOINC `($__internal_68_$__cuda_sm70_warpsync) ;  /* 0x00000a5000007944 */ /* 0x00ffea0003c00000 */
.L_x_2577:
        /* <DEDUP_REMOVED lines=13> */
.L_x_2579:
[----:B------:R-:W-:Y:S05]  /*2a50*/  BSYNC B1 ;  /* 0x0000000000017941 */ /* 0x000fea0003800000 */
.L_x_2578:
[----:B------:R-:W-:Y:S01]  /*2a60*/  UMOV UR4, 0xfffffff ;  /* 0x0fffffff00047882 */ /* 0x000fe20000000000 */
[----:B------:R-:W-:Y:S01]  /*2a70*/  IMAD.MOV.U32 R20, RZ, RZ, R16 ;  /* 0x000000ffff147224 */ /* 0x000fe200078e0010 */
[----:B------:R-:W-:Y:S01]  /*2a80*/  MOV R18, R17 ;  /* 0x0000001100127202 */ /* 0x000fe20000000f00 */
[----:B------:R-:W-:Y:S05]  /*2a90*/  BRA.CONV UR4, `(.L_x_2580) ;  /* 0x0000003304007947 */ /* 0x000fea000b800000 */
[----:B------:R-:W-:Y:S01]  /*2aa0*/  IMAD.MOV.U32 R7, RZ, RZ, 0xfffffff ;  /* 0x0fffffffff077424 */ /* 0x000fe200078e00ff */
[----:B------:R-:W-:Y:S02]  /*2ab0*/  MOV R6, 0x2ad0 ;  /* 0x00002ad000067802 */ /* 0x000fe40000000f00 */
[----:B0123--:R-:W-:Y:S05]  /*2ac0*/  CALL.REL.NOINC `($__internal_68_$__cuda_sm70_warpsync) ;  /* 0x0000090000007944 */ /* 0x00ffea0003c00000 */
.L_x_2580:
        /* <DEDUP_REMOVED lines=8> */
[----:B01234-:R-:W-:Y:S05]  /*2b50*/  CALL.REL.NOINC `($__internal_68_$__cuda_sm70_warpsync) ;  /* 0x0000087000007944 */ /* 0x01ffea0003c00000 */
.L_x_2581:
        /* <DEDUP_REMOVED lines=15> */
[----:B------:R-:W-:Y:S05]  /*2c50*/  CALL.REL.NOINC `($__internal_68_$__cuda_sm70_warpsync) ;  /* 0x0000077000007944 */ /* 0x000fea0003c00000 */
.L_x_2582:
        /* <DEDUP_REMOVED lines=8> */
[----:B0-----:R-:W-:Y:S05]  /*2ce0*/  CALL.REL.NOINC `($__internal_68_$__cuda_sm70_warpsync) ;  /* 0x000006e000007944 */ /* 0x001fea0003c00000 */
.L_x_2583:
        /* <DEDUP_REMOVED lines=23> */
[----:B------:R-:W-:-:S03]  /*2e60*/  IADD3 R25, R15, R23, RZ ;  /* 0x000000170f197210 */ /* 0x000fc60007ffe0ff */
[----:B------:R-:W0:Y:S01]  /*2e70*/  LDS R7, [R8+0x238] ;  /* 0x0002380008077984 */ /* 0x000e220000000800 */
[----:B---3--:R-:W-:-:S03]  /*2e80*/  @!P0 FADD.FTZ R28, R13, R28 ;  /* 0x0000001c0d1c8221 */ /* 0x008fc60000010000 */
[----:B------:R-:W3:Y:S01]  /*2e90*/  LDS R14, [R8+0x244] ;  /* 0x00024400080e7984 */ /* 0x000ee20000000800 */
[C---:B----4-:R-:W-:Y:S01]  /*2ea0*/  ISETP.NE.AND P0, PT, R16.reuse, RZ, PT ;  /* 0x000000ff1000720c */ /* 0x050fe20003f05270 */
[----:B------:R-:W-:Y:S02]  /*2eb0*/  IMAD.IADD R13, R16, 0x1, R25 ;  /* 0x00000001100d7824 */ /* 0x000fe400078e0219 */
[----:B------:R-:W4:Y:S01]  /*2ec0*/  LDS R15, [R8+0x248] ;  /* 0x00024800080f7984 */ /* 0x000f220000000800 */
[----:B-----5:R-:W-:-:S03]  /*2ed0*/  ISETP.NE.AND P3, PT, R20, RZ, PT ;  /* 0x000000ff1400720c */ /* 0x020fc60003f65270 */
[----:B------:R5:W-:Y:S01]  /*2ee0*/  STS [R8+0x210], R23 ;  /* 0x0002101708007388 */ /* 0x000be20000000800 */
[----:B------:R-:W-:-:S03]  /*2ef0*/  ISETP.NE.AND P1, PT, R22, RZ, PT ;  /* 0x000000ff1600720c */ /* 0x000fc60003f25270 */
[----:B------:R0:W-:Y:S01]  /*2f00*/  STS [R8+0x21c], R25 ;  /* 0x00021c1908007388 */ /* 0x0001e20000000800 */
[----:B-1----:R-:W-:-:S03]  /*2f10*/  @!P2 FADD.FTZ R17, R17, R24 ;  /* 0x000000181111a221 */ /* 0x002fc60000010000 */
[----:B------:R1:W-:Y:S01]  /*2f20*/  STS [R8+0x214], R24 ;  /* 0x0002141808007388 */ /* 0x0003e20000000800 */
[----:B-----5:R-:W-:Y:S01]  /*2f30*/  IADD3 R23, R20, R13, RZ ;  /* 0x0000000d14177210 */ /* 0x020fe20007ffe0ff */
[----:B------:R-:W-:Y:S02]  /*2f40*/  @!P2 FADD.FTZ R19, R19, R28 ;  /* 0x0000001c1313a221 */ /* 0x000fe40000010000 */
[----:B------:R1:W-:Y:S01]  /*2f50*/  STS [R8+0x218], R28 ;  /* 0x0002181c08007388 */ /* 0x0003e20000000800 */
[----:B------:R-:W-:Y:S01]  /*2f60*/  IADD3 R27, R22, R23, RZ ;  /* 0x00000017161b7210 */ /* 0x000fe20007ffe0ff */
[----:B--2---:R-:W-:Y:S02]  /*2f70*/  @!P0 FADD.FTZ R6, R6, R17 ;  /* 0x0000001106068221 */ /* 0x004fe40000010000 */
        /* <DEDUP_REMOVED lines=16> */
.L_x_2564:
[----:B0-----:R-:W-:Y:S05]  /*3080*/  BSYNC B0 ;  /* 0x0000000000007941 */ /* 0x001fea0003800000 */
.L_x_2563:
        /* <DEDUP_REMOVED lines=28> */
.L_x_2585:
[----:B------:R-:W-:Y:S05]  /*3250*/  BSYNC B0 ;  /* 0x0000000000007941 */ /* 0x000fea0003800000 */
.L_x_2584:
        /* <DEDUP_REMOVED lines=23> */
        .weak           $__internal_68_$__cuda_sm70_warpsync
        .type           $__internal_68_$__cuda_sm70_warpsync,@function
        .size           $__internal_68_$__cuda_sm70_warpsync,(.L_x_3151 - $__internal_68_$__cuda_sm70_warpsync)
$__internal_68_$__cuda_sm70_warpsync:
[----:B------:R-:W-:Y:S04]  /*33d0*/  WARPSYNC R7 ;  /* 0x0000000700007348 */ /* 0x000fe80003800000 */
[----:B------:R-:W-:-:S04]  /*33e0*/  MOV R7, 0x0 ;  /* 0x0000000000077802 */ /* 0x000fc80000000f00 */
[----:B------:R-:W-:Y:S05]  /*33f0*/  RET.REL.NODEC R6 `(_Z30group_norm_nhwc_bwd_sum_kernelI11Fp16IOFp32WLi140EEv26Group_norm_nhwc_bwd_params) ;  /* 0xffffcc0006007950 */ /* 0x000fea0003c3ffff */
.L_x_2586:
        /* <DEDUP_REMOVED lines=16> */
.L_x_3151:


//--------------------- .text._Z30group_norm_nhwc_bwd_sum_kernelI11Fp16IOFp32WLi160EEv26Group_norm_nhwc_bwd_params --------------------------
	.section	.text._Z30group_norm_nhwc_bwd_sum_kernelI11Fp16IOFp32WLi160EEv26Group_norm_nhwc_bwd_params,"ax",@progbits
	.sectioninfo	@"SHI_REGISTERS=32"
	.align	128
        .global         _Z30group_norm_nhwc_bwd_sum_kernelI11Fp16IOFp32WLi160EEv26Group_norm_nhwc_bwd_params
        .type           _Z30group_norm_nhwc_bwd_sum_kernelI11Fp16IOFp32WLi160EEv26Group_norm_nhwc_bwd_params,@function
        .size           _Z30group_norm_nhwc_bwd_sum_kernelI11Fp16IOFp32WLi160EEv26Group_norm_nhwc_bwd_params,(.L_x_3152 - _Z30group_norm_nhwc_bwd_sum_kernelI11Fp16IOFp32WLi160EEv26Group_norm_nhwc_bwd_params)
        .other          _Z30group_norm_nhwc_bwd_sum_kernelI11Fp16IOFp32WLi160EEv26Group_norm_nhwc_bwd_params,@"STO_CUDA_ENTRY STV_DEFAULT"
_Z30group_norm_nhwc_bwd_sum_kernelI11Fp16IOFp32WLi160EEv26Group_norm_nhwc_bwd_params:
.text._Z30group_norm_nhwc_bwd_sum_kernelI11Fp16IOFp32WLi160EEv26Group_norm_nhwc_bwd_params:
        /* <DEDUP_REMOVED lines=90> */
.L_x_2588:
[----:B------:R-:W-:Y:S05]  /*05a0*/  BSYNC B0 ;  /* 0x0000000000007941 */ /* 0x000fea0003800000 */
.L_x_2587:
        /* <DEDUP_REMOVED lines=80> */
.L_x_2591:
[----:B------:R-:W-:Y:S05]  /*0ab0*/  @!P2 BRA `(.L_x_2589) ;  /* 0x000016100000a947 */ /* 0x000fea0003800000 */
[----:B------:R-:W-:-:S04]  /*0ac0*/  IADD3 R3, R20, 0x1, RZ ;  /* 0x0000000114037810 */ /* 0x000fc80007ffe0ff */
[----:B------:R-:W-:Y:S02]  /*0ad0*/  SHF.R.S32.HI R20, RZ, 0x1f, R3 ;  /* 0x0000001fff147819 */ /* 0x000fe40000011403 */
.L_x_2592:
        /* <DEDUP_REMOVED lines=123> */
.L_x_2590:
        /* <DEDUP_REMOVED lines=8> */
.L_x_2594:
        /* <DEDUP_REMOVED lines=46> */
.L_x_2593:
[----:B------:R-:W-:-:S13]  /*15f0*/  ISETP.GE.U32.AND P0, PT, R27, 0x3, PT ;  /* 0x000000031b00780c */ /* 0x000fda0003f06070 */
[----:B------:R-:W-:Y:S05]  /*1600*/  @!P0 BRA `(.L_x_2589) ;  /* 0x00000ac000008947 */ /* 0x000fea0003800000 */
[----:B------:R-:W-:Y:S02]  /*1610*/  ISETP.GE.U32.AND P0, PT, R10, c[0x0][0x1d8], PT ;  /* 0x000076000a007a0c */ /* 0x000fe40003f06070 */
[----:B------:R-:W-:Y:S02]  /*1620*/  SHF.R.S32.HI R3, RZ, 0x1f, R20 ;  /* 0x0000001fff037819 */ /* 0x000fe40000011414 */
[----:B------:R-:W-:Y:S02]  /*1630*/  ISETP.GE.AND.EX P0, PT, R11, c[0x0][0x1dc], PT, P0 ;  /* 0x000077000b007a0c */ /* 0x000fe40003f06300 */
[----:B------:R-:W-:-:S11]  /*1640*/  MOV R4, R20 ;  /* 0x0000001400047202 */ /* 0x000fd60000000f00 */
.L_x_2595:
        /* <DEDUP_REMOVED lines=168> */
.L_x_2589:
        /* <DEDUP_REMOVED lines=42> */
.L_x_2602:
        /* <DEDUP_REMOVED lines=56> */
.L_x_2603:
        /* <DEDUP_REMOVED lines=19> */
[----:B------:R-:W-:-:S03]  /*2820*/  IMAD.IADD R5, R2, 0x1, R21 ;  /* 0x0000000102057824 */ /* 0x000fc600078e0215 */
[----:B------:R-:W4:Y:S04]  /*2830*/  LDS R18, [R4+0x44] ;  /* 0x0000440004127984 */ /* 0x000f280000000800 */
[----:B------:R-:W4:Y:S01]  /*2840*/  LDS R19, [R4+0x48] ;  /* 0x0000480004137984 */ /* 0x000f220000000800 */
[C---:B-----5:R-:W-:Y:S01]  /*2850*/  IADD3 R27, R10.reuse, R5, RZ ;  /* 0x000000050a1b7210 */ /* 0x060fe20007ffe0ff */
[----:B-1----:R-:W-:Y:S02]  /*2860*/  @!P0 FADD.FTZ R23, R23, R6 ;  /* 0x0000000617178221 */ /* 0x002fe40000010000 */
[----:B---3--:R-:W-:Y:S01]  /*2870*/  @!P0 FADD.FTZ R25, R25, R12 ;  /* 0x0000000c19198221 */ /* 0x008fe20000010000 */
[----:B------:R-:W-:Y:S01]  /*2880*/  ISETP.NE.AND P0, PT, R10, RZ, PT ;  /* 0x000000ff0a00720c */ /* 0x000fe20003f05270 */
[----:B------:R1:W-:Y:S01]  /*2890*/  STS [R4+0x10], R21 ;  /* 0x0000101504007388 */ /* 0x0003e20000000800 */
[C---:B------:R-:W-:Y:S01]  /*28a0*/  ISETP.NE.AND P3, PT, R14.reuse, RZ, PT ;  /* 0x000000ff0e00720c */ /* 0x040fe20003f65270 */
[----:B------:R-:W-:Y:S01]  /*28b0*/  IMAD.IADD R14, R14, 0x1, R27 ;  /* 0x000000010e0e7824 */ /* 0x000fe200078e021b */
[----:B------:R-:W-:Y:S01]  /*28c0*/  ISETP.NE.AND P1, PT, R17, RZ, PT ;  /* 0x000000ff1100720c */ /* 0x000fe20003f25270 */
[----:B------:R1:W-:Y:S01]  /*28d0*/  STS [R4+0x1c], R5 ;  /* 0x00001c0504007388 */ /* 0x0003e20000000800 */
[----:B------:R-:W-:-:S02]  /*28e0*/  @!P2 FADD.FTZ R3, R3, R23 ;  /* 0x000000170303a221 */ /* 0x000fc40000010000 */
[----:B------:R-:W-:Y:S01]  /*28f0*/  IADD3 R17, R17, R14, RZ ;  /* 0x0000000e11117210 */ /* 0x000fe20007ffe0ff */
        /* <DEDUP_REMOVED lines=19> */
[----:B------:R1:W-:Y:S02]  /*2a30*/  STS [R4+0x48], R19 ;  /* 0x0000481304007388 */ /* 0x0003e40000000800 */
.L_x_2597:
[----:B0-----:R-:W-:Y:S05]  /*2a40*/  BSYNC B0 ;  /* 0x0000000000007941 */ /* 0x001fea0003800000 */
.L_x_2596:
        /* <DEDUP_REMOVED lines=34> */
.L_x_2601:
[----:B------:R-:W-:Y:S05]  /*2c70*/  BSYNC B0 ;  /* 0x0000000000007941 */ /* 0x000fea0003800000 */
.L_x_2600:
        /* <DEDUP_REMOVED lines=23> */
.L_x_2598:
[----:B------:R-:W-:Y:S01]  /*2df0*/  IMAD.MOV.U32 R15, RZ, RZ, R10 ;  /* 0x000000ffff0f7224 */ /* 0x000fe200078e000a */
[----:B------:R-:W-:Y:S01]  /*2e00*/  MOV R14, 0x1 ;  /* 0x00000001000e7802 */ /* 0x000fe20000000f00 */
[----:B------:R-:W-:Y:S01]  /*2e10*/  IMAD.MOV.U32 R13, RZ, RZ, RZ ;  /* 0x000000ffff0d7224 */ /* 0x000fe200078e00ff */
[----:B------:R-:W-:-:S02]  /*2e20*/  MOV R12, 0xffffffff ;  /* 0xffffffff000c7802 */ /* 0x000fc40000000f00 */
[----:B------:R-:W-:Y:S02]  /*2e30*/  MOV R2, 0x2e50 ;  /* 0x00002e5000027802 */ /* 0x000fe40000000f00 */
[----:B------:R-:W-:Y:S05]  /*2e40*/  CALL.REL.NOINC `($__internal_69_$__cuda_sm70_shflsync_up) ;  /* 0x000009a000007944 */ /* 0x000fea0003c00000 */
[----:B-1----:R-:W-:Y:S01]  /*2e50*/  IMAD.MOV.U32 R11, RZ, RZ, R12 ;  /* 0x000000ffff0b7224 */ /* 0x002fe200078e000c */
[----:B0-----:R-:W-:Y:S05]  /*2e60*/  BRA `(.L_x_2602) ;  /* 0xfffff50000007947 */ /* 0x001fea000383ffff */
.L_x_2599:
[----:B------:R-:W-:Y:S01]  /*2e70*/  HFMA2.MMA R13, -RZ, RZ, 0, 0 ;  /* 0x00000000ff0d7435 */ /* 0x000fe200000001ff */
[----:B------:R-:W-:Y:S01]  /*2e80*/  MOV R15, R6 ;  /* 0x00000006000f7202 */ /* 0x000fe20000000f00 */
[----:B------:R-:W-:Y:S01]  /*2e90*/  IMAD.MOV.U32 R14, RZ, RZ, 0x1 ;  /* 0x00000001ff0e7424 */ /* 0x000fe200078e00ff */
[----:B------:R-:W-:Y:S01]  /*2ea0*/  MOV R2, 0x2ed0 ;  /* 0x00002ed000027802 */ /* 0x000fe20000000f00 */
[----:B------:R-:W-:Y:S02]  /*2eb0*/  IMAD.MOV.U32 R12, RZ, RZ, -0x1 ;  /* 0xffffffffff0c7424 */ /* 0x000fe400078e00ff */
[----:B012---:R-:W-:Y:S05]  /*2ec0*/  CALL.REL.NOINC `($__internal_69_$__cuda_sm70_shflsync_up) ;  /* 0x0000092000007944 */ /* 0x007fea0003c00000 */
[----:B0-----:R-:W-:Y:S01]  /*2ed0*/  HFMA2.MMA R14, -RZ, RZ, 0, 5.9604644775390625e-08 ;  /* 0x00000001ff0e7435 */ /* 0x001fe200000001ff */
[----:B-1----:R-:W-:Y:S01]  /*2ee0*/  MOV R17, R12 ;  /* 0x0000000c00117202 */ /* 0x002fe20000000f00 */
[----:B------:R-:W-:Y:S01]  /*2ef0*/  IMAD.MOV.U32 R15, RZ, RZ, R5 ;  /* 0x000000ffff0f7224 */ /* 0x000fe200078e0005 */
[----:B------:R-:W-:Y:S01]  /*2f00*/  MOV R12, 0xffffffff ;  /* 0xffffffff000c7802 */ /* 0x000fe20000000f00 */
[----:B------:R-:W-:Y:S01]  /*2f10*/  IMAD.MOV.U32 R13, RZ, RZ, RZ ;  /* 0x000000ffff0d7224 */ /* 0x000fe200078e00ff */
[----:B------:R-:W-:-:S02]  /*2f20*/  MOV R2, 0x2f40 ;  /* 0x00002f4000027802 */ /* 0x000fc40000000f00 */
[----:B------:R-:W-:Y:S05]  /*2f30*/  CALL.REL.NOINC `($__internal_69_$__cuda_sm70_shflsync_up) ;  /* 0x000008b000007944 */ /* 0x000fea0003c00000 */
        /* <DEDUP_REMOVED lines=15> */
[----:B------:R-:W-:Y:S05]  /*3030*/  CALL.REL.NOINC `($__internal_69_$__cuda_sm70_shflsync_up) ;  /* 0x000007b000007944 */ /* 0x000fea0003c00000 */
[----:B0-----:R-:W-:Y:S01]  /*3040*/  HFMA2.MMA R14, -RZ, RZ, 0, 1.1920928955078125e-07 ;  /* 0x00000002ff0e7435 */ /* 0x001fe200000001ff */
[----:B-1----:R-:W-:Y:S01]  /*3050*/  MOV R5, R12 ;  /* 0x0000000c00057202 */ /* 0x002fe20000000f00 */
[----:B------:R-:W-:Y:S01]  /*3060*/  IMAD.MOV.U32 R15, RZ, RZ, R11 ;  /* 0x000000ffff0f7224 */ /* 0x000fe200078e000b */
[----:B------:R-:W-:Y:S01]  /*3070*/  MOV R12, 0xffffffff ;  /* 0xffffffff000c7802 */ /* 0x000fe20000000f00 */
[----:B------:R-:W-:Y:S01]  /*3080*/  IMAD.MOV.U32 R13, RZ, RZ, RZ ;  /* 0x000000ffff0d7224 */ /* 0x000fe200078e00ff */
[----:B------:R-:W-:-:S02]  /*3090*/  MOV R2, 0x30b0 ;  /* 0x000030b000027802 */ /* 0x000fc40000000f00 */
[----:B------:R-:W-:Y:S05]  /*30a0*/  CALL.REL.NOINC `($__internal_69_$__cuda_sm70_shflsync_up) ;  /* 0x0000074000007944 */ /* 0x000fea0003c00000 */
[----:B0-----:R-:W-:Y:S01]  /*30b0*/  HFMA2.MMA R13, -RZ, RZ, 0, 0 ;  /* 0x00000000ff0d7435 */ /* 0x001fe200000001ff */
[----:B-1----:R-:W-:Y:S01]  /*30c0*/  IMAD.MOV.U32 R6, RZ, RZ, R12 ;  /* 0x000000ffff067224 */ /* 0x002fe200078e000c */
[----:B------:R-:W-:Y:S01]  /*30d0*/  MOV R15, R17 ;  /* 0x00000011000f7202 */ /* 0x000fe20000000f00 */
[----:B------:R-:W-:Y:S01]  /*30e0*/  IMAD.MOV.U32 R14, RZ, RZ, 0x2 ;  /* 0x00000002ff0e7424 */ /* 0x000fe200078e00ff */
[----:B------:R-:W-:Y:S01]  /*30f0*/  MOV R2, 0x3120 ;  /* 0x0000312000027802 */ /* 0x000fe20000000f00 */
[----:B------:R-:W-:-:S02]  /*3100*/  IMAD.MOV.U32 R12, RZ, RZ, -0x1 ;  /* 0xffffffffff0c7424 */ /* 0x000fc400078e00ff */
[----:B------:R-:W-:Y:S05]  /*3110*/  CALL.REL.NOINC `($__internal_69_$__cuda_sm70_shflsync_up) ;  /* 0x000006d000007944 */ /* 0x000fea0003c00000 */
        /* <DEDUP_REMOVED lines=20> */
[----:B0-----:R-:W-:Y:S01]  /*3260*/  HFMA2.MMA R14, -RZ, RZ, 0, 2.384185791015625e-07 ;  /* 0x00000004ff0e7435 */ /* 0x001fe200000001ff */
[----:B-1----:R-:W-:Y:S01]  /*3270*/  MOV R6, R12 ;  /* 0x0000000c00067202 */ /* 0x002fe20000000f00 */
[----:B------:R-:W-:Y:S01]  /*3280*/  IMAD.MOV.U32 R15, RZ, RZ, R17 ;  /* 0x000000ffff0f7224 */ /* 0x000fe200078e0011 */
[----:B------:R-:W-:Y:S01]  /*3290*/  MOV R12, 0xffffffff ;  /* 0xffffffff000c7802 */ /* 0x000fe20000000f00 */
[----:B------:R-:W-:Y:S01]  /*32a0*/  IMAD.MOV.U32 R13, RZ, RZ, RZ ;  /* 0x000000ffff0d7224 */ /* 0x000fe200078e00ff */
[----:B------:R-:W-:-:S02]  /*32b0*/  MOV R2, 0x32d0 ;  /* 0x000032d000027802 */ /* 0x000fc40000000f00 */
[----:B------:R-:W-:Y:S05]  /*32c0*/  CALL.REL.NOINC `($__internal_69_$__cuda_sm70_shflsync_up) ;  /* 0x0000052000007944 */ /* 0x000fea0003c00000 */
        /* <DEDUP_REMOVED lines=12> */
[----:B------:R-:W-:Y:S05]  /*3390*/  CALL.REL.NOINC `($__internal_69_$__cuda_sm70_shflsync_up) ;  /* 0x0000045000007944 */ /* 0x000fea0003c00000 */
[----:B0-----:R-:W-:Y:S01]  /*33a0*/  HFMA2.MMA R14, -RZ, RZ, 0, 4.76837158203125e-07 ;  /* 0x00000008ff0e7435 */ /* 0x001fe200000001ff */
        /* <DEDUP_REMOVED lines=33> */
[----:B0-----:R-:W-:Y:S01]  /*35c0*/  HFMA2.MMA R14, -RZ, RZ, 0, 9.5367431640625e-07 ;  /* 0x00000010ff0e7435 */ /* 0x001fe200000001ff */
[----:B-1----:R-:W-:Y:S01]  /*35d0*/  MOV R6, R12 ;  /* 0x0000000c00067202 */ /* 0x002fe20000000f00 */
[----:B------:R-:W-:Y:S01]  /*35e0*/  IMAD.MOV.U32 R15, RZ, RZ, R17 ;  /* 0x000000ffff0f7224 */ /* 0x000fe200078e0011 */
[----:B------:R-:W-:Y:S01]  /*35f0*/  MOV R12, 0xffffffff ;  /* 0xffffffff000c7802 */ /* 0x000fe20000000f00 */
[----:B------:R-:W-:Y:S01]  /*3600*/  IMAD.MOV.U32 R13, RZ, RZ, RZ ;  /* 0x000000ffff0d7224 */ /* 0x000fe200078e00ff */
[----:B------:R-:W-:-:S02]  /*3610*/  MOV R2, 0x3630 ;  /* 0x0000363000027802 */ /* 0x000fc40000000f00 */
[----:B------:R-:W-:Y:S05]  /*3620*/  CALL.REL.NOINC `($__internal_69_$__cuda_sm70_shflsync_up) ;  /* 0x000001c000007944 */ /* 0x000fea0003c00000 */
        /* <DEDUP_REMOVED lines=13> */
[----:B0-----:R-:W-:Y:S01]  /*3700*/  HFMA2.MMA R14, -RZ, RZ, 0, 5.9604644775390625e-08 ;  /* 0x00000001ff0e7435 */ /* 0x001fe200000001ff */
        /* <DEDUP_REMOVED lines=13> */
[----:B01----:R-:W-:Y:S05]  /*37e0*/  BRA `(.L_x_2603) ;  /* 0xffffef0000007947 */ /* 0x003fea000383ffff */
        .weak           $__internal_69_$__cuda_sm70_shflsync_up
        .type           $__internal_69_$__cuda_sm70_shflsync_up,@function
        .size           $__internal_69_$__cuda_sm70_shflsync_up,(.L_x_3152 - $__internal_69_$__cuda_sm70_shflsync_up)
$__internal_69_$__cuda_sm70_shflsync_up:
[----:B------:R-:W-:Y:S01]  /*37f0*/  MOV R3, 0x0 ;  /* 0x0000000000037802 */ /* 0x000fe20000000f00 */
[----:B------:R-:W-:Y:S04]  /*3800*/  WARPSYNC R12 ;  /* 0x0000000c00007348 */ /* 0x000fe80003800000 */
[----:B------:R0:W1:Y:S01]  /*3810*/  SHFL.UP PT, R12, R15, R14, R13 ;  /* 0x0400000e0f0c7389 */ /* 0x00006200000e000d */
[----:B------:R-:W-:Y:S05]  /*3820*/  RET.REL.NODEC R2 `(_Z30group_norm_nhwc_bwd_sum_kernelI11Fp16IOFp32WLi160EEv26Group_norm_nhwc_bwd_params) ;  /* 0xffffc7d002007950 */ /* 0x000fea0003c3ffff */
.L_x_2604:
        /* <DEDUP_REMOVED lines=13> */
.L_x_3152:


//--------------------- .text._Z30group_norm_nhwc_bwd_sum_kernelI11Fp16IOBf16WLi196EEv26Group_norm_nhwc_bwd_params --------------------------
	.section	.text._Z30group_norm_nhwc_bwd_sum_kernelI11Fp16IOBf16WLi196EEv26Group_norm_nhwc_bwd_params,"ax",@progbits
	.sectioninfo	@"SHI_REGISTERS=36"
	.align	128
        .global         _Z30group_norm_nhwc_bwd_sum_kernelI11Fp16IOBf16WLi196EEv26Group_norm_nhwc_bwd_params
        .type           _Z30group_norm_nhwc_bwd_sum_kernelI11Fp16IOBf16WLi196EEv26Group_norm_nhwc_bwd_params,@function
        .size           _Z30group_norm_nhwc_bwd_sum_kernelI11Fp16IOBf16WLi196EEv26Group_norm_nhwc_bwd_params,(.L_x_3153 - _Z30group_norm_nhwc_bwd_sum_kernelI11Fp16IOBf16WLi196EEv26Group_norm_nhwc_bwd_params)
        .other          _Z30group_norm_nhwc_bwd_sum_kernelI11Fp16IOBf16WLi196EEv26Group_norm_nhwc_bwd_params,@"STO_CUDA_ENTRY STV_DEFAULT"
_Z30group_norm_nhwc_bwd_sum_kernelI11Fp16IOBf16WLi196EEv26Group_norm_nhwc_bwd_params:
.text._Z30group_norm_nhwc_bwd_sum_kernelI11Fp16IOBf16WLi196EEv26Group_norm_nhwc_bwd_params:
[----:B------:R-:W-:Y:S02]  /*0000*/  MOV R1, c[0x0][0x28] ;  /* 0x00000a0000017a02 */ /* 0x000fe40000000f00 */
        /* <DEDUP_REMOVED lines=18> */
[----:B------:R-:W-:Y:S01]  /*0130*/  IMAD R2, R7, R4, R2 ;  /* 0x0000000407027224 */ /* 0x000fe200078e0202 */
[----:B------:R-:W-:-:S04]  /*0140*/  LOP3.LUT R4, R14, c[0x0][0x204], RZ, 0x3c, !PT ;  /* 0x000081000e047a12 */ /* 0x000fc800078e3cff */
[----:B------:R-:W-:Y:S02]  /*0150*/  ISETP.GT.U32.AND P1, PT, R7, R2, PT ;  /* 0x000000020700720c */ /* 0x000fe40003f24070 */
[----:B------:R-:W-:Y:S01]  /*0160*/  ISETP.GE.AND P2, PT, R4, RZ, PT ;  /* 0x000000ff0400720c */ /* 0x000fe20003f46270 */
[----:B------:R-:W-:-:S10]  /*0170*/  IMAD.MOV.U32 R4, RZ, RZ, 0x8 ;  /* 0x00000008ff047424 */ /* 0x000fd400078e00ff */
        /* <DEDUP_REMOVED lines=28> */
[----:B------:R-:W-:-:S04]  /*0340*/  IMAD.HI.U32 R7, R7, R11, R6 ;  /* 0x0000000b07077227 */ /* 0x000fc800078e0006 */
[----:B------:R-:W-:Y:S02]  /*0350*/  IMAD.MOV.U32 R6, RZ, RZ, c[0x0][0x1fc] ;  /* 0x00007f00ff067624 */ /* 0x000fe400078e00ff */
[----:B------:R-:W-:-:S03]  /*0360*/  IMAD.HI.U32 R7, R7, R8, RZ ;  /* 0x0000000807077227 */ /* 0x000fc600078e00ff */
[----:B------:R-:W-:Y:S02]  /*0370*/  LEA.HI.X.SX32 R6, R6, R27, 0x1, P3 ;  /* 0x0000001b06067211 */ /* 0x000fe400018f0eff */
        /* <DEDUP_REMOVED lines=10> */
[----:B------:R-:W-:Y:S01]  /*0420*/  HFMA2.MMA R6, -RZ, RZ, 1.875, 0 ;  /* 0x3f800000ff067435 */ /* 0x000fe200000001ff */
[----:B--2---:R-:W-:Y:S01]  /*0430*/  FFMA.FTZ R13, -R4, R4, R5 ;  /* 0x00000004040d7223 */ /* 0x004fe20000010105 */
[----:B------:R-:W-:Y:S02]  /*0440*/  SEL R5, R10, R7, !P0 ;  /* 0x000000070a057207 */ /* 0x000fe40004000000 */
[----:B------:R-:W-:Y:S02]  /*0450*/  ISETP.GE.U32.AND P0, PT, R14, c[0x0][0x1d8], PT ;  /* 0x000076000e007a0c */ /* 0x000fe40003f06070 */
[----:B------:R-:W-:Y:S01]  /*0460*/  FSETP.GTU.FTZ.AND P2, PT, R13, RZ, PT ;  /* 0x000000ff0d00720b */ /* 0x000fe20003f5c000 */
[----:B------:R-:W-:Y:S01]  /*0470*/  IMAD.MOV R11, RZ, RZ, -R5 ;  /* 0x000000ffff0b7224 */ /* 0x000fe200078e0a05 */
[----:B------:R-:W-:Y:S02]  /*0480*/  ISETP.GE.AND.EX P0, PT, R15, c[0x0][0x1dc], PT, P0 ;  /* 0x000077000f007a0c */ /* 0x000fe40003f06300 */
[----:B------:R-:W-:Y:S01]  /*0490*/  SEL R7, R9, c[0x0][0x1e0], P1 ;  /* 0x0000780009077a07 */ /* 0x000fe20000800000 */
[----:B------:R-:W-:Y:S01]  /*04a0*/  IMAD R8, R11, c[0x0][0x204], R8 ;  /* 0x000081000b087a24 */ /* 0x000fe200078e0208 */
[----:B------:R-:W-:Y:S01]  /*04b0*/  MOV R9, RZ ;  /* 0x000000ff00097202 */ /* 0x000fe20000000f00 */
[----:B------:R-:W-:-:S06]  /*04c0*/  CS2R R10, SRZ ;  /* 0x00000000000a7805 */ /* 0x000fcc000001ff00 */
        /* <DEDUP_REMOVED lines=20> */
.L_x_2606:
[----:B------:R-:W-:Y:S05]  /*0610*/  BSYNC B0 ;  /* 0x0000000000007941 */ /* 0x000fea0003800000 */
.L_x_2605:
[----:B0-----:R-:W-:Y:S01]  /*0620*/  HFMA2.MMA R13, -RZ, RZ, 0, 0 ;  /* 0x00000000ff0d7435 */ /* 0x001fe200000001ff */
[----:B------:R-:W-:Y:S01]  /*0630*/  IMAD.MOV.U32 R26, RZ, RZ, RZ ;  /* 0x000000ffff1a7224 */ /* 0x000fe200078e00ff */
[----:B------:R-:W-:Y:S01]  /*0640*/  MOV R25, RZ ;  /* 0x000000ff00197202 */ /* 0x000fe20000000f00 */
[----:B------:R-:W-:Y:S05]  /*0650*/  @P2 BRA `(.L_x_2607) ;  /* 0x00001b2000002947 */ /* 0x000fea0003800000 */
[----:B------:R-:W-:Y:S01]  /*0660*/  ULDC.U8 UR4, c[0x0][0x1f4] ;  /* 0x00007d0000047ab9 */ /* 0x000fe20000000000 */
[----:B------:R-:W-:Y:S01]  /*0670*/  SHF.R.S32.HI R10, RZ, 0x1f, R2 ;  /* 0x0000001fff0a7819 */ /* 0x000fe20000011402 */
[----:B------:R-:W-:Y:S01]  /*0680*/  IMAD.WIDE.U32 R16, R2, c[0x0][0x1e8], R14 ;  /* 0x00007a0002107a25 */ /* 0x000fe200078e000e */
[----:B------:R-:W-:-:S02]  /*0690*/  ISETP.NE.AND P1, PT, RZ, UR4, PT ;  /* 0x00000004ff007c0c */ /* 0x000fc4000bf25270 */
[-C--:B------:R-:W-:Y:S01]  /*06a0*/  IADD3 R12, -R20, R7.reuse, RZ ;  /* 0x00000007140c7210 */ /* 0x080fe20007ffe1ff */
[----:B------:R-:W-:Y:S01]  /*06b0*/  IMAD R13, R10, c[0x0][0x1e8], RZ ;  /* 0x00007a000a0d7a24 */ /* 0x000fe200078e02ff */
[----:B------:R-:W-:Y:S01]  /*06c0*/  LOP3.LUT R10, RZ, R7, RZ, 0x33, !PT ;  /* 0x00000007ff0a7212 */ /* 0x000fe200078e33ff */
        /* <DEDUP_REMOVED lines=8> */
[----:B------:R-:W-:Y:S01]  /*0750*/  CS2R R24, SRZ ;  /* 0x0000000000187805 */ /* 0x000fe2000001ff00 */
[----:B------:R-:W-:Y:S01]  /*0760*/  ISETP.NE.U32.AND P1, PT, R12, 0x1, PT ;  /* 0x000000010c00780c */ /* 0x000fe20003f25070 */
[----:B------:R-:W-:Y:S01]  /*0770*/  IMAD.MOV.U32 R10, RZ, RZ, RZ ;  /* 0x000000ffff0a7224 */ /* 0x000fe200078e00ff */
[----:B------:R-:W-:-:S11]  /*0780*/  CS2R R12, SRZ ;  /* 0x00000000000c7805 */ /* 0x000fd6000001ff00 */
[----:B------:R-:W-:Y:S05]  /*0790*/  @P1 BRA `(.L_x_2609) ;  /* 0x0000039000001947 */ /* 0x000fea0003800000 */
[----:B------:R-:W-:Y:S01]  /*07a0*/  @!P0 MOV R18, R16 ;  /* 0x0000001000128202 */ /* 0x000fe20000000f00 */
[----:B------:R-:W-:-:S04]  /*07b0*/  @!P0 IMAD R10, R27, c[0x0][0x1d8], RZ ;  /* 0x000076001b0a8a24 */ /* 0x000fc800078e02ff */
        /* <DEDUP_REMOVED lines=13> */
[----:B---3--:R-:W-:Y:S02]  /*0890*/  PRMT R14, RZ, 0x5410, RZ ;  /* 0x00005410ff0e7816 */ /* 0x008fe400000000ff */
[----:B--2---:R-:W-:-:S04]  /*08a0*/  @!P0 PRMT R13, R13, 0x5410, R12 ;  /* 0x000054100d0d8816 */ /* 0x004fc8000000000c */
[----:B------:R-:W-:-:S05]  /*08b0*/  PRMT R13, RZ, 0x7610, R13 ;  /* 0x00007610ff0d7816 */ /* 0x000fca000000000d */
[----:B------:R-:W-:Y:S01]  /*08c0*/  HADD2.F32 R21, -RZ, R13.H1_H1 ;  /* 0x3000000dff157230 */ /* 0x000fe20000004100 */
[----:B------:R-:W-:Y:S02]  /*08d0*/  @!P0 PRMT R13, R12, 0x7632, R13 ;  /* 0x000076320c0d8816 */ /* 0x000fe4000000000d */
[----:B----4-:R-:W-:Y:S02]  /*08e0*/  @!P0 PRMT R14, R14, 0x5410, R10 ;  /* 0x000054100e0e8816 */ /* 0x010fe4000000000a */
[----:B------:R-:W-:Y:S01]  /*08f0*/  FADD.FTZ R23, -R4, R21 ;  /* 0x0000001504177221 */ /* 0x000fe20000010100 */
[----:B------:R-:W-:Y:S01]  /*0900*/  HADD2.F32 R21, -RZ, R13.H0_H0 ;  /* 0x2000000dff157230 */ /* 0x000fe20000004100 */
[----:B------:R-:W-:Y:S02]  /*0910*/  @!P0 PRMT R14, R10, 0x7632, R14 ;  /* 0x000076320a0e8816 */ /* 0x000fe4000000000e */
[-C--:B-1----:R-:W-:Y:S02]  /*0920*/  FMUL.FTZ R12, R23, R6.reuse ;  /* 0x00000006170c7220 */ /* 0x082fe40000410000 */
[----:B------:R-:W-:Y:S01]  /*0930*/  FADD.FTZ R21, -R4, R21 ;  /* 0x0000001504157221 */ /* 0x000fe20000010100 */
[--C-:B------:R-:W-:Y:S01]  /*0940*/  HADD2.F32 R10, -RZ, R14.reuse.H1_H1 ;  /* 0x3000000eff0a7230 */ /* 0x100fe20000004100 */
[----:B------:R-:W-:Y:S01]  /*0950*/  FFMA.FTZ R23, R12, R11, R22 ;  /* 0x0000000b0c177223 */ /* 0x000fe20000010016 */
[----:B------:R-:W-:Y:S01]  /*0960*/  HADD2.F32 R14, -RZ, R14.H0_H0 ;  /* 0x2000000eff0e7230 */ /* 0x000fe20000004100 */
[----:B------:R-:W-:-:S02]  /*0970*/  FMUL.FTZ R24, R21, R6 ;  /* 0x0000000615187220 */ /* 0x000fc40000410000 */
        /* <DEDUP_REMOVED lines=23> */
[----:B------:R-:W-:Y:S02]  /*0af0*/  FADD.FTZ R13, RZ, R10 ;  /* 0x0000000aff0d7221 */ /* 0x000fe40000010000 */
[----:B------:R-:W-:Y:S02]  /*0b00*/  FADD.FTZ R25, R25, R30 ;  /* 0x0000001e19197221 */ /* 0x000fe40000010000 */
[----:B------:R-:W-:Y:S02]  /*0b10*/  FFMA.FTZ R24, R24, R14, RZ ;  /* 0x0000000e18187223 */ /* 0x000fe400000100ff */
[----:B------:R-:W-:-:S02]  /*0b20*/  FADD.FTZ R10, RZ, R14 ;  /* 0x0000000eff0a7221 */ /* 0x000fc40000010000 */
.L_x_2609:
[----:B------:R-:W-:Y:S05]  /*0b30*/  @!P2 BRA `(.L_x_2607) ;  /* 0x000016400000a947 */ /* 0x000fea0003800000 */
[----:B------:R-:W-:-:S04]  /*0b40*/  IADD3 R23, R20, 0x1, RZ ;  /* 0x0000000114177810 */ /* 0x000fc80007ffe0ff */
[----:B------:R-:W-:Y:S02]  /*0b50*/  SHF.R.S32.HI R27, RZ, 0x1f, R23 ;  /* 0x0000001fff1b7819 */ /* 0x000fe40000011417 */
.L_x_2610:
        /* <DEDUP_REMOVED lines=8> */
[C---:B------:R-:W-:Y:S02]  /*0be0*/  @!P0 SHF.L.U64.HI R15, R14.reuse, 0x1, R15 ;  /* 0x000000010e0f8819 */ /* 0x040fe4000001020f */
[----:B------:R-:W-:-:S04]  /*0bf0*/  @!P0 SHF.L.U32 R14, R14, 0x1, RZ ;  /* 0x000000010e0e8819 */ /* 0x000fc800000006ff */
[----:B------:R-:W-:-:S04]  /*0c00*/  @!P0 IADD3 R20, P1, R14, c[0x0][0x180], RZ ;  /* 0x000060000e148a10 */ /* 0x000fc80007f3e0ff */
[----:B------:R-:W-:Y:S02]  /*0c10*/  @!P0 IADD3.X R21, R15, c[0x0][0x184], RZ, P1, !PT ;  /* 0x000061000f158a10 */ /* 0x000fe40000ffe4ff */
[----:B------:R-:W-:-:S03]  /*0c20*/  @!P0 IADD3 R14, P1, R14, c[0x0][0x178], RZ ;  /* 0x00005e000e0e8a10 */ /* 0x000fc60007f3e0ff */
[----:B------:R0:W2:Y:S01]  /*0c30*/  @!P0 LDG.E R20, [R20.64] ;  /* 0x0000000814148981 */ /* 0x0000a2000c1e1900 */
[----:B------:R-:W-:-:S05]  /*0c40*/  @!P0 IADD3.X R15, R15, c[0x0][0x17c], RZ, P1, !PT ;  /* 0x00005f000f0f8a10 */ /* 0x000fca0000ffe4ff */
[----:B------:R3:W4:Y:S01]  /*0c50*/  @!P0 LDG.E R14, [R14.64] ;  /* 0x000000080e0e8981 */ /* 0x000722000c1e1900 */
[----:B------:R-:W-:Y:S02]  /*0c60*/  PRMT R29, RZ, 0x7610, R29 ;  /* 0x00007610ff1d7816 */ /* 0x000fe4000000001d */
[----:B0-----:R-:W-:Y:S02]  /*0c70*/  PRMT R21, R21, 0x5410, RZ ;  /* 0x0000541015157816 */ /* 0x001fe400000000ff */
[----:B---3--:R-:W-:-:S04]  /*0c80*/  PRMT R15, RZ, 0x7610, R15 ;  /* 0x00007610ff0f7816 */ /* 0x008fc8000000000f */
[----:B--2---:R-:W-:Y:S02]  /*0c90*/  @!P0 PRMT R15, R20, 0x7632, R15 ;  /* 0x00007632140f8816 */ /* 0x004fe4000000000f */
[----:B------:R-:W-:-:S03]  /*0ca0*/  @!P0 PRMT R21, R21, 0x5410, R20 ;  /* 0x0000541015158816 */ /* 0x000fc60000000014 */
[----:B------:R-:W-:Y:S01]  /*0cb0*/  HADD2.F32 R31, -RZ, R15.H0_H0 ;  /* 0x2000000fff1f7230 */ /* 0x000fe20000004100 */
[----:B------:R-:W-:Y:S02]  /*0cc0*/  PRMT R21, RZ, 0x7610, R21 ;  /* 0x00007610ff157816 */ /* 0x000fe40000000015 */
[----:B----4-:R-:W-:Y:S02]  /*0cd0*/  @!P0 PRMT R29, R14, 0x7632, R29 ;  /* 0x000076320e1d8816 */ /* 0x010fe4000000001d */
[----:B------:R-:W-:Y:S01]  /*0ce0*/  FADD.FTZ R31, -R4, R31 ;  /* 0x0000001f041f7221 */ /* 0x000fe20000010100 */
[----:B------:R-:W-:Y:S02]  /*0cf0*/  @!P0 PRMT R21, R14, 0x7610, R21 ;  /* 0x000076100e158816 */ /* 0x000fe40000000015 */
[----:B------:R-:W-:Y:S01]  /*0d00*/  HADD2.F32 R29, -RZ, R29.H0_H0 ;  /* 0x2000001dff1d7230 */ /* 0x000fe20000004100 */
[----:B-1----:R-:W-:-:S04]  /*0d10*/  FMUL.FTZ R15, R31, R6 ;  /* 0x000000061f0f7220 */ /* 0x002fc80000410000 */
        /* <DEDUP_REMOVED lines=11> */
[----:B------:R-:W-:Y:S02]  /*0dd0*/  FADD.FTZ R10, R14, R10 ;  /* 0x0000000a0e0a7221 */ /* 0x000fe40000010000 */
[----:B------:R-:W-:Y:S02]  /*0de0*/  FADD.FTZ R29, -R4, R29 ;  /* 0x0000001d041d7221 */ /* 0x000fe40000010100 */
[----:B------:R-:W-:Y:S02]  /*0df0*/  FFMA.FTZ R24, R15, R14, R24 ;  /* 0x0000000e0f187223 */ /* 0x000fe40000010018 */
[----:B------:R-:W-:-:S02]  /*0e00*/  FMUL.FTZ R29, R29, R6 ;  /* 0x000000061d1d7220 */ /* 0x000fc40000410000 */
        /* <DEDUP_REMOVED lines=11> */
[C---:B------:R-:W-:Y:S02]  /*0ec0*/  FFMA.FTZ R21, R29.reuse, R32, R12 ;  /* 0x000000201d157223 */ /* 0x040fe4000001000c */
[----:B------:R-:W-:Y:S02]  /*0ed0*/  FMUL.FTZ R32, R32, R11 ;  /* 0x0000000b20207220 */ /* 0x000fe40000410000 */
[----:B------:R-:W-:Y:S02]  /*0ee0*/  @!P0 IMAD.MOV.U32 R12, RZ, RZ, R16 ;  /* 0x000000ffff0c8224 */ /* 0x000fe400078e0010 */
[----:B------:R-:W-:Y:S02]  /*0ef0*/  FFMA.FTZ R26, R29, R32, R26 ;  /* 0x000000201d1a7223 */ /* 0x000fe4000001001a */
[----:B------:R-:W-:-:S02]  /*0f00*/  FADD.FTZ R13, R32, R25 ;  /* 0x00000019200d7221 */ /* 0x000fc40000010000 */
[----:B------:R-:W-:Y:S02]  /*0f10*/  FFMA.FTZ R25, R15, R14, R26 ;  /* 0x0000000e0f197223 */ /* 0x000fe4000001001a */
[----:B------:R-:W-:Y:S01]  /*0f20*/  FADD.FTZ R26, R14, R13 ;  /* 0x0000000d0e1a7221 */ /* 0x000fe20000010000 */
[----:B------:R-:W-:Y:S01]  /*0f30*/  @!P0 MOV R13, R19 ;  /* 0x00000013000d8202 */ /* 0x000fe20000000f00 */
[----:B------:R-:W-:-:S04]  /*0f40*/  @!P0 IMAD R14, R27, c[0x0][0x1d8], RZ ;  /* 0x000076001b0e8a24 */ /* 0x000fc800078e02ff */
[----:B------:R-:W-:-:S04]  /*0f50*/  @!P0 IMAD.WIDE.U32 R12, R23, c[0x0][0x1d8], R12 ;  /* 0x00007600170c8a25 */ /* 0x000fc800078e000c */
[----:B------:R-:W-:Y:S01]  /*0f60*/  @!P0 IMAD R15, R23, c[0x0][0x1dc], R14 ;  /* 0x00007700170f8a24 */ /* 0x000fe200078e020e */
[----:B------:R-:W-:-:S03]  /*0f70*/  @!P0 SHF.L.U32 R14, R12, 0x1, RZ ;  /* 0x000000010c0e8819 */ /* 0x000fc600000006ff */
[----:B------:R-:W-:-:S05]  /*0f80*/  @!P0 IMAD.IADD R15, R13, 0x1, R15 ;  /* 0x000000010d0f8824 */ /* 0x000fca00078e020f */
[----:B------:R-:W-:Y:S02]  /*0f90*/  @!P0 SHF.L.U64.HI R15, R12, 0x1, R15 ;  /* 0x000000010c0f8819 */ /* 0x000fe4000001020f */
[----:B------:R-:W-:-:S04]  /*0fa0*/  @!P0 IADD3 R12, P1, R14, c[0x0][0x180], RZ ;  /* 0x000060000e0c8a10 */ /* 0x000fc80007f3e0ff */
[----:B------:R-:W-:Y:S02]  /*0fb0*/  @!P0 IADD3.X R13, R15, c[0x0][0x184], RZ, P1, !PT ;  /* 0x000061000f0d8a10 */ /* 0x000fe40000ffe4ff */
[----:B------:R-:W-:-:S03]  /*0fc0*/  @!P0 IADD3 R14, P1, R14, c[0x0][0x178], RZ ;  /* 0x00005e000e0e8a10 */ /* 0x000fc60007f3e0ff */
[----:B------:R0:W2:Y:S01]  /*0fd0*/  @!P0 LDG.E R12, [R12.64] ;  /* 0x000000080c0c8981 */ /* 0x0000a2000c1e1900 */
[----:B------:R-:W-:-:S05]  /*0fe0*/  @!P0 IADD3.X R15, R15, c[0x0][0x17c], RZ, P1, !PT ;  /* 0x00005f000f0f8a10 */ /* 0x000fca0000ffe4ff */
[----:B------:R1:W3:Y:S01]  /*0ff0*/  @!P0 LDG.E R14, [R14.64] ;  /* 0x000000080e0e8981 */ /* 0x0002e2000c1e1900 */
[----:B------:R-:W-:Y:S02]  /*1000*/  PRMT R29, RZ, 0x7610, R29 ;  /* 0x00007610ff1d7816 */ /* 0x000fe4000000001d */
[----:B0-----:R-:W-:Y:S02]  /*1010*/  PRMT R13, R13, 0x5410, RZ ;  /* 0x000054100d0d7816 */ /* 0x001fe400000000ff */
[----:B-1----:R-:W-:-:S04]  /*1020*/  PRMT R15, RZ, 0x7610, R15 ;  /* 0x00007610ff0f7816 */ /* 0x002fc8000000000f */
[----:B--2---:R-:W-:Y:S02]  /*1030*/  @!P0 PRMT R15, R12, 0x7632, R15 ;  /* 0x000076320c0f8816 */ /* 0x004fe4000000000f */
[----:B------:R-:W-:-:S03]  /*1040*/  @!P0 PRMT R13, R13, 0x5410, R12 ;  /* 0x000054100d0d8816 */ /* 0x000fc6000000000c */
[----:B------:R-:W-:Y:S01]  /*1050*/  HADD2.F32 R31, -RZ, R15.H0_H0 ;  /* 0x2000000fff1f7230 */ /* 0x000fe20000004100 */
[----:B---3--:R-:W-:Y:S02]  /*1060*/  @!P0 PRMT R29, R14, 0x7632, R29 ;  /* 0x000076320e1d8816 */ /* 0x008fe4000000001d */
[----:B------:R-:W-:Y:S02]  /*1070*/  PRMT R13, RZ, 0x7610, R13 ;  /* 0x00007610ff0d7816 */ /* 0x000fe4000000000d */
[----:B------:R-:W-:Y:S01]  /*1080*/  FADD.FTZ R31, -R4, R31 ;  /* 0x0000001f041f7221 */ /* 0x000fe20000010100 */
[----:B------:R-:W-:Y:S01]  /*1090*/  HADD2.F32 R29, -RZ, R29.H0_H0 ;  /* 0x2000001dff1d7230 */ /* 0x000fe20000004100 */
[----:B------:R-:W-:Y:S02]  /*10a0*/  @!P0 PRMT R13, R14, 0x7610, R13 ;  /* 0x000076100e0d8816 */ /* 0x000fe4000000000d */
[----:B------:R-:W-:-:S04]  /*10b0*/  FMUL.FTZ R15, R31, R6 ;  /* 0x000000061f0f7220 */ /* 0x000fc80000410000 */
        /* <DEDUP_REMOVED lines=38> */
.L_x_2608:
[----:B------:R-:W-:Y:S01]  /*1320*/  LOP3.LUT P1, R30, R12, 0x3, RZ, 0xc0, !PT ;  /* 0x000000030c1e7812 */ /* 0x000fe2000782c0ff */
[----:B------:R-:W-:Y:S01]  /*1330*/  CS2R R24, SRZ ;  /* 0x0000000000187805 */ /* 0x000fe2000001ff00 */
[----:B------:R-:W-:Y:S01]  /*1340*/  IADD3 R28, -R10, R21, RZ ;  /* 0x000000150a1c7210 */ /* 0x000fe20007ffe1ff */
[----:B------:R-:W-:Y:S01]  /*1350*/  HFMA2.MMA R10, -RZ, RZ, 0, 0 ;  /* 0x00000000ff0a7435 */ /* 0x000fe200000001ff */
[----:B------:R-:W-:Y:S01]  /*1360*/  IMAD.MOV.U32 R26, RZ, RZ, RZ ;  /* 0x000000ffff1a7224 */ /* 0x000fe200078e00ff */
[----:B------:R-:W-:-:S08]  /*1370*/  CS2R R12, SRZ ;  /* 0x00000000000c7805 */ /* 0x000fd0000001ff00 */
[----:B------:R-:W-:Y:S05]  /*1380*/  @!P1 BRA `(.L_x_2611) ;  /* 0x000002f000009947 */ /* 0x000fea0003800000 */
[----:B------:R-:W-:Y:S02]  /*1390*/  IMAD.MOV.U32 R25, RZ, RZ, RZ ;  /* 0x000000ffff197224 */ /* 0x000fe400078e00ff */
.L_x_2612:
[----:B------:R-:W-:Y:S02]  /*13a0*/  @!P0 IMAD R20, R27, c[0x0][0x1d8], RZ ;  /* 0x000076001b148a24 */ /* 0x000fe400078e02ff */
        /* <DEDUP_REMOVED lines=14> */
[----:B0-----:R-:W-:Y:S02]  /*1490*/  PRMT R21, R21, 0x5410, RZ ;  /* 0x0000541015157816 */ /* 0x001fe400000000ff */
[----:B------:R-:W-:Y:S02]  /*14a0*/  ISETP.NE.AND P1, PT, R30, RZ, PT ;  /* 0x000000ff1e00720c */ /* 0x000fe40003f25270 */
        /* <DEDUP_REMOVED lines=19> */
[----:B------:R-:W-:Y:S01]  /*15e0*/  FADD.FTZ R25, R20, R25 ;  /* 0x0000001914197221 */ /* 0x000fe20000010000 */
[----:B------:R-:W-:Y:S01]  /*15f0*/  IADD3 R20, P2, R29, 0x1, RZ ;  /* 0x000000011d147810 */ /* 0x000fe20007f5e0ff */
[----:B------:R-:W-:-:S02]  /*1600*/  FMUL.FTZ R22, R21, R9 ;  /* 0x0000000915167220 */ /* 0x000fc40000410000 */
[C---:B------:R-:W-:Y:S01]  /*1610*/  FADD.FTZ R10, R21.reuse, R10 ;  /* 0x0000000a150a7221 */ /* 0x040fe20000010000 */
[----:B------:R-:W-:Y:S01]  /*1620*/  IADD3.X R27, RZ, R27, RZ, P2, !PT ;  /* 0x0000001bff1b7210 */ /* 0x000fe200017fe4ff */
[----:B------:R-:W-:Y:S02]  /*1630*/  FFMA.FTZ R24, R21, R23, R24 ;  /* 0x0000001715187223 */ /* 0x000fe40000010018 */
[----:B------:R-:W-:Y:S02]  /*1640*/  FFMA.FTZ R26, R23, R22, R26 ;  /* 0x00000016171a7223 */ /* 0x000fe4000001001a */
[----:B------:R-:W-:Y:S02]  /*1650*/  FADD.FTZ R25, R22, R25 ;  /* 0x0000001916197221 */ /* 0x000fe40000010000 */
[----:B------:R-:W-:Y:S01]  /*1660*/  IMAD.MOV.U32 R29, RZ, RZ, R20 ;  /* 0x000000ffff1d7224 */ /* 0x000fe200078e0014 */
[----:B------:R-:W-:Y:S05]  /*1670*/  @P1 BRA `(.L_x_2612) ;  /* 0xfffffd2000001947 */ /* 0x000fea000383ffff */
.L_x_2611:
[----:B------:R-:W-:-:S13]  /*1680*/  ISETP.GE.U32.AND P0, PT, R28, 0x3, PT ;  /* 0x000000031c00780c */ /* 0x000fda0003f06070 */
[----:B------:R-:W-:Y:S05]  /*1690*/  @!P0 BRA `(.L_x_2607) ;  /* 0x00000ae000008947 */ /* 0x000fea0003800000 */
[----:B------:R-:W-:Y:S02]  /*16a0*/  ISETP.GE.U32.AND P0, PT, R14, c[0x0][0x1d8], PT ;  /* 0x000076000e007a0c */ /* 0x000fe40003f06070 */
[----:B------:R-:W-:Y:S02]  /*16b0*/  SHF.R.S32.HI R23, RZ, 0x1f, R20 ;  /* 0x0000001fff177819 */ /* 0x000fe40000011414 */
[----:B------:R-:W-:Y:S02]  /*16c0*/  ISETP.GE.AND.EX P0, PT, R15, c[0x0][0x1dc], PT, P0 ;  /* 0x000077000f007a0c */ /* 0x000fe40003f06300 */
[----:B------:R-:W-:-:S11]  /*16d0*/  MOV R22, R20 ;  /* 0x0000001400167202 */ /* 0x000fd60000000f00 */
.L_x_2613:
[----:B------:R-:W-:Y:S01]  /*16e0*/  @!P0 MOV R15, R19 ;  /* 0x00000013000f8202 */ /* 0x000fe20000000f00 */
[----:B------:R-:W-:Y:S02]  /*16f0*/  @!P0 IMAD R21, R23, c[0x0][0x1d8], RZ ;  /* 0x0000760017158a24 */ /* 0x000fe400078e02ff */
[----:B------:R-:W-:Y:S02]  /*1700*/  @!P0 IMAD.MOV.U32 R14, RZ, RZ, R16 ;  /* 0x000000ffff0e8224 */ /* 0x000fe400078e0010 */
[----:B------:R-:W-:-:S02]  /*1710*/  @!P0 IMAD R21, R22, c[0x0][0x1dc], R21 ;  /* 0x0000770016158a24 */ /* 0x000fc400078e0215 */
        /* <DEDUP_REMOVED lines=11> */
[----:B---3--:R-:W-:Y:S02]  /*17d0*/  PRMT R21, RZ, 0x7610, R21 ;  /* 0x00007610ff157816 */ /* 0x008fe40000000015 */
[----:B--2---:R-:W-:-:S04]  /*17e0*/  @!P0 PRMT R15, R15, 0x5410, R14 ;  /* 0x000054100f0f8816 */ /* 0x004fc8000000000e */
[----:B------:R-:W-:Y:S02]  /*17f0*/  PRMT R15, RZ, 0x7610, R15 ;  /* 0x00007610ff0f7816 */ /* 0x000fe4000000000f */
[----:B----4-:R-:W-:-:S03]  /*1800*/  @!P0 PRMT R21, R20, 0x7610, R21 ;  /* 0x0000761014158816 */ /* 0x010fc60000000015 */
[----:B------:R-:W-:Y:S01]  /*1810*/  HADD2.F32 R27, -RZ, R15.H1_H1 ;  /* 0x3000000fff1b7230 */ /* 0x000fe20000004100 */
[----:B------:R-:W-:Y:S01]  /*1820*/  @!P0 PRMT R15, R14, 0x7632, R15 ;  /* 0x000076320e0f8816 */ /* 0x000fe2000000000f */
[----:B------:R-:W-:Y:S01]  /*1830*/  HADD2.F32 R28, -RZ, R21.H0_H0 ;  /* 0x20000015ff1c7230 */ /* 0x000fe20000004100 */
[----:B------:R-:W-:Y:S02]  /*1840*/  PRMT R14, RZ, 0x7610, R14 ;  /* 0x00007610ff0e7816 */ /* 0x000fe4000000000e */
[----:B------:R-:W-:Y:S01]  /*1850*/  FADD.FTZ R27, -R4, R27 ;  /* 0x0000001b041b7221 */ /* 0x000fe20000010100 */
[----:B------:R-:W-:Y:S01]  /*1860*/  HADD2.F32 R15, -RZ, R15.H0_H0 ;  /* 0x2000000fff0f7230 */ /* 0x000fe20000004100 */
[----:B------:R-:W-:Y:S01]  /*1870*/  @!P0 PRMT R14, R20, 0x7632, R14 ;  /* 0x00007632140e8816 */ /* 0x000fe2000000000e */
[----:B------:R-:W-:Y:S02]  /*1880*/  FADD.FTZ R20, R28, R13 ;  /* 0x0000000d1c147221 */ /* 0x000fe40000010000 */
[----:B-1----:R-:W-:-:S02]  /*1890*/  FMUL.FTZ R27, R27, R6 ;  /* 0x000000061b1b7220 */ /* 0x002fc40000410000 */
[----:B------:R-:W-:Y:S01]  /*18a0*/  HADD2.F32 R13, -RZ, R14.H0_H0 ;  /* 0x2000000eff0d7230 */ /* 0x000fe20000004100 */
[----:B------:R-:W-:Y:S02]  /*18b0*/  FADD.FTZ R15, -R4, R15 ;  /* 0x0000000f040f7221 */ /* 0x000fe40000010100 */
[C---:B------:R-:W-:Y:S02]  /*18c0*/  FFMA.FTZ R21, R28.reuse, R27, R12 ;  /* 0x0000001b1c157223 */ /* 0x040fe4000001000c */
[----:B------:R-:W-:Y:S02]  /*18d0*/  FMUL.FTZ R28, R28, R11 ;  /* 0x0000000b1c1c7220 */ /* 0x000fe40000410000 */
[----:B------:R-:W-:Y:S02]  /*18e0*/  FMUL.FTZ R15, R15, R6 ;  /* 0x000000060f0f7220 */ /* 0x000fe40000410000 */
[----:B------:R-:W-:Y:S01]  /*18f0*/  FFMA.FTZ R26, R27, R28, R26 ;  /* 0x0000001c1b1a7223 */ /* 0x000fe2000001001a */
[----:B------:R-:W-:Y:S01]  /*1900*/  @!P0 IADD3 R27, P1, R22, 0x1, RZ ;  /* 0x00000001161b8810 */ /* 0x000fe20007f3e0ff */
[----:B------:R-:W-:-:S02]  /*1910*/  FADD.FTZ R25, R28, R25 ;  /* 0x000000191c197221 */ /* 0x000fc40000010000 */
[C---:B------:R-:W-:Y:S02]  /*1920*/  FMUL.FTZ R28, R13.reuse, R9 ;  /* 0x000000090d1c7220 */ /* 0x040fe40000410000 */
[----:B------:R-:W-:Y:S02]  /*1930*/  @!P0 IMAD.X R12, RZ, RZ, R23, P1 ;  /* 0x000000ffff0c8224 */ /* 0x000fe400008e0617 */
[----:B------:R-:W-:Y:S02]  /*1940*/  FFMA.FTZ R24, R13, R15, R24 ;  /* 0x0000000f0d187223 */ /* 0x000fe40000010018 */
[----:B------:R-:W-:Y:S02]  /*1950*/  @!P0 IMAD R12, R12, c[0x0][0x1d8], RZ ;  /* 0x000076000c0c8a24 */ /* 0x000fe400078e02ff */
        /* <DEDUP_REMOVED lines=27> */
[----:B------:R-:W-:Y:S01]  /*1b10*/  @!P0 PRMT R12, R27, 0x7632, R12 ;  /* 0x000076321b0c8816 */ /* 0x000fe2000000000c */
[----:B------:R-:W-:Y:S01]  /*1b20*/  FADD.FTZ R20, R20, R14 ;  /* 0x0000000e14147221 */ /* 0x000fe20000010000 */
[----:B------:R-:W-:Y:S01]  /*1b30*/  @!P0 IADD3 R27, P1, R22, 0x2, RZ ;  /* 0x00000002161b8810 */ /* 0x000fe20007f3e0ff */
[----:B------:R-:W-:-:S02]  /*1b40*/  FMUL.FTZ R25, R25, R6 ;  /* 0x0000000619197220 */ /* 0x000fc40000410000 */
[----:B------:R-:W-:Y:S01]  /*1b50*/  FADD.FTZ R15, -R4, R13 ;  /* 0x0000000d040f7221 */ /* 0x000fe20000010100 */
[----:B------:R-:W-:Y:S01]  /*1b60*/  HADD2.F32 R13, -RZ, R12.H0_H0 ;  /* 0x2000000cff0d7230 */ /* 0x000fe20000004100 */
[C---:B------:R-:W-:Y:S01]  /*1b70*/  FFMA.FTZ R21, R14.reuse, R25, R21 ;  /* 0x000000190e157223 */ /* 0x040fe20000010015 */
[----:B------:R-:W-:Y:S01]  /*1b80*/  @!P0 IADD3.X R12, RZ, R23, RZ, P1, !PT ;  /* 0x00000017ff0c8210 */ /* 0x000fe20000ffe4ff */
[----:B------:R-:W-:Y:S02]  /*1b90*/  FMUL.FTZ R14, R14, R11 ;  /* 0x0000000b0e0e7220 */ /* 0x000fe40000410000 */
[----:B------:R-:W-:Y:S02]  /*1ba0*/  FMUL.FTZ R15, R15, R6 ;  /* 0x000000060f0f7220 */ /* 0x000fe40000410000 */
[----:B------:R-:W-:Y:S02]  /*1bb0*/  FFMA.FTZ R26, R25, R14, R26 ;  /* 0x0000000e191a7223 */ /* 0x000fe4000001001a */
[----:B------:R-:W-:-:S02]  /*1bc0*/  FMUL.FTZ R28, R13, R9 ;  /* 0x000000090d1c7220 */ /* 0x000fc40000410000 */
[----:B------:R-:W-:Y:S02]  /*1bd0*/  @!P0 IMAD R12, R12, c[0x0][0x1d8], RZ ;  /* 0x000076000c0c8a24 */ /* 0x000fe400078e02ff */
[----:B------:R-:W-:Y:S02]  /*1be0*/  FADD.FTZ R10, R10, R13 ;  /* 0x0000000d0a0a7221 */ /* 0x000fe40000010000 */
[----:B------:R-:W-:Y:S01]  /*1bf0*/  FFMA.FTZ R24, R13, R15, R24 ;  /* 0x0000000f0d187223 */ /* 0x000fe20000010018 */
[----:B------:R-:W-:Y:S01]  /*1c00*/  @!P0 MOV R13, R19 ;  /* 0x00000013000d8202 */ /* 0x000fe20000000f00 */
[----:B------:R-:W-:Y:S02]  /*1c10*/  FFMA.FTZ R26, R15, R28, R26 ;  /* 0x0000001c0f1a7223 */ /* 0x000fe4000001001a */
[----:B------:R-:W-:Y:S02]  /*1c20*/  @!P0 IMAD R15, R27, c[0x0][0x1dc], R12 ;  /* 0x000077001b0f8a24 */ /* 0x000fe400078e020c */
[----:B------:R-:W-:-:S02]  /*1c30*/  @!P0 IMAD.MOV.U32 R12, RZ, RZ, R16 ;  /* 0x000000ffff0c8224 */ /* 0x000fc400078e0010 */
        /* <DEDUP_REMOVED lines=29> */
[C---:B------:R-:W-:Y:S02]  /*1e10*/  FFMA.FTZ R21, R14.reuse, R25, R21 ;  /* 0x000000190e157223 */ /* 0x040fe40000010015 */
[----:B------:R-:W-:Y:S02]  /*1e20*/  FMUL.FTZ R14, R14, R11 ;  /* 0x0000000b0e0e7220 */ /* 0x000fe40000410000 */
[----:B------:R-:W-:Y:S02]  /*1e30*/  @!P0 IMAD.X R12, RZ, RZ, R23, P1 ;  /* 0x000000ffff0c8224 */ /* 0x000fe400008e0617 */
[----:B------:R-:W-:Y:S02]  /*1e40*/  FFMA.FTZ R26, R25, R14, R26 ;  /* 0x0000000e191a7223 */ /* 0x000fe4000001001a */
        /* <DEDUP_REMOVED lines=8> */
[----:B------:R-:W-:Y:S02]  /*1ed0*/  @!P0 IMAD.MOV.U32 R13, RZ, RZ, R19 ;  /* 0x000000ffff0d8224 */ /* 0x000fe400078e0013 */
[----:B------:R-:W-:Y:S02]  /*1ee0*/  FADD.FTZ R25, R29, R14 ;  /* 0x0000000e1d197221 */ /* 0x000fe40000010000 */
        /* <DEDUP_REMOVED lines=10> */
[----:B------:R-:W-:Y:S01]  /*1f90*/  IADD3 R22, P2, R22, 0x4, RZ ;  /* 0x0000000416167810 */ /* 0x000fe20007f5e0ff */
[----:B------:R-:W-:Y:S01]  /*1fa0*/  FADD.FTZ R25, R28, R25 ;  /* 0x000000191c197221 */ /* 0x000fe20000010000 */
[----:B0-----:R-:W-:Y:S02]  /*1fb0*/  PRMT R13, RZ, 0x7610, R13 ;  /* 0x00007610ff0d7816 */ /* 0x001fe4000000000d */
[----:B------:R-:W-:Y:S02]  /*1fc0*/  ISETP.GE.AND P1, PT, R22, R7, PT ;  /* 0x000000071600720c */ /* 0x000fe40003f26270 */
[----:B------:R-:W-:Y:S02]  /*1fd0*/  IADD3.X R23, RZ, R23, RZ, P2, !PT ;  /* 0x00000017ff177210 */ /* 0x000fe400017fe4ff */
[----:B-1----:R-:W-:Y:S02]  /*1fe0*/  PRMT R15, RZ, 0x7610, R15 ;  /* 0x00007610ff0f7816 */ /* 0x002fe4000000000f */
[----:B--2---:R-:W-:-:S02]  /*1ff0*/  @!P0 PRMT R13, R12, 0x7610, R13 ;  /* 0x000076100c0d8816 */ /* 0x004fc4000000000d */
[----:B------:R-:W-:Y:S02]  /*2000*/  @!P0 PRMT R15, R12, 0x7632, R15 ;  /* 0x000076320c0f8816 */ /* 0x000fe4000000000f */
[----:B------:R-:W-:Y:S02]  /*2010*/  PRMT R13, R13, 0x5410, RZ ;  /* 0x000054100d0d7816 */ /* 0x000fe400000000ff */
[----:B------:R-:W-:-:S03]  /*2020*/  PRMT R15, R15, 0x5410, RZ ;  /* 0x000054100f0f7816 */ /* 0x000fc600000000ff */
[----:B------:R-:W-:Y:S01]  /*2030*/  HADD2.F32 R27, -RZ, R13.H0_H0 ;  /* 0x2000000dff1b7230 */ /* 0x000fe20000004100 */
[--C-:B---3--:R-:W-:Y:S02]  /*2040*/  @!P0 PRMT R13, R13, 0x5410, R29.reuse ;  /* 0x000054100d0d8816 */ /* 0x108fe4000000001d */
[----:B------:R-:W-:Y:S02]  /*2050*/  @!P0 PRMT R15, R15, 0x7610, R29 ;  /* 0x000076100f0f8816 */ /* 0x000fe4000000001d */
[----:B------:R-:W-:Y:S01]  /*2060*/  FADD.FTZ R27, -R4, R27 ;  /* 0x0000001b041b7221 */ /* 0x000fe20000010100 */
[----:B------:R-:W-:-:S03]  /*2070*/  HADD2.F32 R14, -RZ, R13.H1_H1 ;  /* 0x3000000dff0e7230 */ /* 0x000fc60000004100 */
[----:B------:R-:W-:Y:S02]  /*2080*/  FMUL.FTZ R27, R27, R6 ;  /* 0x000000061b1b7220 */ /* 0x000fe40000410000 */
[----:B------:R-:W-:Y:S02]  /*2090*/  FADD.FTZ R13, R20, R14 ;  /* 0x0000000e140d7221 */ /* 0x000fe40000010000 */
[C---:B------:R-:W-:Y:S01]  /*20a0*/  FFMA.FTZ R12, R14.reuse, R27, R21 ;  /* 0x0000001b0e0c7223 */ /* 0x040fe20000010015 */
[--C-:B------:R-:W-:Y:S01]  /*20b0*/  HADD2.F32 R21, -RZ, R15.reuse.H0_H0 ;  /* 0x2000000fff157230 */ /* 0x100fe20000004100 */
[----:B------:R-:W-:Y:S01]  /*20c0*/  FMUL.FTZ R14, R14, R11 ;  /* 0x0000000b0e0e7220 */ /* 0x000fe20000410000 */
[----:B------:R-:W-:-:S03]  /*20d0*/  HADD2.F32 R15, -RZ, R15.H1_H1 ;  /* 0x3000000fff0f7230 */ /* 0x000fc60000004100 */
[----:B------:R-:W-:Y:S02]  /*20e0*/  FADD.FTZ R21, -R4, R21 ;  /* 0x0000001504157221 */ /* 0x000fe40000010100 */
[----:B------:R-:W-:Y:S02]  /*20f0*/  FFMA.FTZ R27, R27, R14, R26 ;  /* 0x0000000e1b1b7223 */ /* 0x000fe4000001001a */
[----:B------:R-:W-:Y:S02]  /*2100*/  FADD.FTZ R25, R25, R14 ;  /* 0x0000000e19197221 */ /* 0x000fe40000010000 */
[----:B------:R-:W-:Y:S02]  /*2110*/  FMUL.FTZ R26, R15, R9 ;  /* 0x000000090f1a7220 */ /* 0x000fe40000410000 */
[----:B------:R-:W-:Y:S02]  /*2120*/  FMUL.FTZ R21, R21, R6 ;  /* 0x0000000615157220 */ /* 0x000fe40000410000 */
[----:B------:R-:W-:-:S02]  /*2130*/  FADD.FTZ R25, R26, R25 ;  /* 0x000000191a197221 */ /* 0x000fc40000010000 */
[----:B------:R-:W-:Y:S02]  /*2140*/  FADD.FTZ R10, R10, R15 ;  /* 0x0000000f0a0a7221 */ /* 0x000fe40000010000 */
[----:B------:R-:W-:Y:S02]  /*2150*/  FFMA.FTZ R24, R15, R21, R24 ;  /* 0x000000150f187223 */ /* 0x000fe40000010018 */
[----:B------:R-:W-:Y:S01]  /*2160*/  FFMA.FTZ R26, R21, R26, R27 ;  /* 0x0000001a151a7223 */ /* 0x000fe2000001001b */
[----:B------:R-:W-:Y:S05]  /*2170*/  @!P1 BRA `(.L_x_2613) ;  /* 0xfffff56000009947 */ /* 0x000fea000383ffff */
.L_x_2607:
        /* <DEDUP_REMOVED lines=63> */
[----:B------:R-:W-:Y:S01]  /*2570*/  IMAD.MOV.U32 R7, RZ, RZ, 0xfffffff ;  /* 0x0fffffffff077424 */ /* 0x000fe200078e00ff */
[----:B------:R-:W-:Y:S02]  /*2580*/  MOV R6, 0x25a0 ;  /* 0x000025a000067802 */ /* 0x000fe40000000f00 */
[----:B0-----:R-:W-:Y:S05]  /*2590*/  CALL.REL.NOINC `($__internal_70_$__cuda_sm70_warpsync) ;  /* 0x000010d000007944 */ /* 0x001fea0003c00000 */
.L_x_2616:
        /* <DEDUP_REMOVED lines=13> */
.L_x_2618:
[----:B------:R-:W-:Y:S05]  /*2670*/  BSYNC B1 ;  /* 0x0000000000017941 */ /* 0x000fea0003800000 */
.L_x_2617:
[----:B------:R-:W-:-:S03]  /*2680*/  UMOV UR4, 0xfffffff ;  /* 0x0fffffff00047882 */ /* 0x000fc60000000000 */
[----:B------:R-:W-:Y:S05]  /*2690*/  BRA.CONV UR4, `(.L_x_2619) ;  /* 0x0000003304007947 */ /* 0x000fea000b800000 */
[----:B------:R-:W-:Y:S01]  /*26a0*/  IMAD.MOV.U32 R7, RZ, RZ, 0xfffffff ;  /* 0x0fffffffff077424 */ /* 0x000fe200078e00ff */
[----:B------:R-:W-:Y:S02]  /*26b0*/  MOV R6, 0x26d0 ;  /* 0x000026d000067802 */ /* 0x000fe40000000f00 */
[----:B0-----:R-:W-:Y:S05]  /*26c0*/  CALL.REL.NOINC `($__internal_70_$__cuda_sm70_warpsync) ;  /* 0x00000fa000007944 */ /* 0x001fea0003c00000 */
.L_x_2619:
        /* <DEDUP_REMOVED lines=8> */
[----:B01----:R-:W-:Y:S05]  /*2750*/  CALL.REL.NOINC `($__internal_70_$__cuda_sm70_warpsync) ;  /* 0x00000f1000007944 */ /* 0x003fea0003c00000 */
.L_x_2620:
        /* <DEDUP_REMOVED lines=13> */
.L_x_2622:
[----:B------:R-:W-:Y:S05]  /*2830*/  BSYNC B1 ;  /* 0x0000000000017941 */ /* 0x000fea0003800000 */
.L_x_2621:
[----:B------:R-:W-:-:S03]  /*2840*/  UMOV UR4, 0xfffffff ;  /* 0x0fffffff00047882 */ /* 0x000fc60000000000 */
[----:B------:R-:W-:Y:S05]  /*2850*/  BRA.CONV UR4, `(.L_x_2623) ;  /* 0x0000003304007947 */ /* 0x000fea000b800000 */
[----:B------:R-:W-:Y:S02]  /*2860*/  MOV R7, 0xfffffff ;  /* 0x0fffffff00077802 */ /* 0x000fe40000000f00 */
[----:B------:R-:W-:Y:S02]  /*2870*/  MOV R6, 0x2890 ;  /* 0x0000289000067802 */ /* 0x000fe40000000f00 */
[----:B01----:R-:W-:Y:S05]  /*2880*/  CALL.REL.NOINC `($__internal_70_$__cuda_sm70_warpsync) ;  /* 0x00000de000007944 */ /* 0x003fea0003c00000 */
.L_x_2623:
        /* <DEDUP_REMOVED lines=8> */
[----:B012---:R-:W-:Y:S05]  /*2910*/  CALL.REL.NOINC `($__internal_70_$__cuda_sm70_warpsync) ;  /* 0x00000d5000007944 */ /* 0x007fea0003c00000 */
.L_x_2624:
        /* <DEDUP_REMOVED lines=13> */
.L_x_2626:
[----:B------:R-:W-:Y:S05]  /*29f0*/  BSYNC B1 ;  /* 0x0000000000017941 */ /* 0x000fea0003800000 */
.L_x_2625:
[----:B------:R-:W-:-:S03]  /*2a00*/  UMOV UR4, 0xfffffff ;  /* 0x0fffffff00047882 */ /* 0x000fc60000000000 */
[----:B------:R-:W-:Y:S05]  /*2a10*/  BRA.CONV UR4, `(.L_x_2627) ;  /* 0x0000003304007947 */ /* 0x000fea000b800000 */
[----:B------:R-:W-:Y:S01]  /*2a20*/  IMAD.MOV.U32 R7, RZ, RZ, 0xfffffff ;  /* 0x0fffffffff077424 */ /* 0x000fe200078e00ff */
[----:B------:R-:W-:Y:S02]  /*2a30*/  MOV R6, 0x2a50 ;  /* 0x00002a5000067802 */ /* 0x000fe40000000f00 */
[----:B012---:R-:W-:Y:S05]  /*2a40*/  CALL.REL.NOINC `($__internal_70_$__cuda_sm70_warpsync) ;  /* 0x00000c2000007944 */ /* 0x007fea0003c00000 */
.L_x_2627:
        /* <DEDUP_REMOVED lines=8> */
[----:B0123--:R-:W-:Y:S05]  /*2ad0*/  CALL.REL.NOINC `($__internal_70_$__cuda_sm70_warpsync) ;  /* 0x00000b9000007944 */ /* 0x00ffea0003c00000 */
.L_x_2628:
        /* <DEDUP_REMOVED lines=13> */
.L_x_2630:
[----:B------:R-:W-:Y:S05]  /*2bb0*/  BSYNC B1 ;  /* 0x0000000000017941 */ /* 0x000fea0003800000 */
.L_x_2629:
[----:B------:R-:W-:Y:S01]  /*2bc0*/  UMOV UR4, 0xfffffff ;  /* 0x0fffffff00047882 */ /* 0x000fe20000000000 */
[----:B------:R-:W-:Y:S01]  /*2bd0*/  MOV R21, R15 ;  /* 0x0000000f00157202 */ /* 0x000fe20000000f00 */
[----:B------:R-:W-:Y:S01]  /*2be0*/  IMAD.MOV.U32 R19, RZ, RZ, R17 ;  /* 0x000000ffff137224 */ /* 0x000fe200078e0011 */
[----:B------:R-:W-:Y:S05]  /*2bf0*/  BRA.CONV UR4, `(.L_x_2631) ;  /* 0x0000003304007947 */ /* 0x000fea000b800000 */
[----:B------:R-:W-:Y:S02]  /*2c00*/  MOV R7, 0xfffffff ;  /* 0x0fffffff00077802 */ /* 0x000fe40000000f00 */
[----:B------:R-:W-:Y:S02]  /*2c10*/  MOV R6, 0x2c30 ;  /* 0x00002c3000067802 */ /* 0x000fe40000000f00 */
[----:B0123--:R-:W-:Y:S05]  /*2c20*/  CALL.REL.NOINC `($__internal_70_$__cuda_sm70_warpsync) ;  /* 0x00000a4000007944 */ /* 0x00ffea0003c00000 */
.L_x_2631:
        /* <DEDUP_REMOVED lines=8> */
[----:B01234-:R-:W-:Y:S05]  /*2cb0*/  CALL.REL.NOINC `($__internal_70_$__cuda_sm70_warpsync) ;  /* 0x000009b000007944 */ /* 0x01ffea0003c00000 */
.L_x_2632:
        /* <DEDUP_REMOVED lines=15> */
[----:B------:R-:W-:Y:S05]  /*2db0*/  CALL.REL.NOINC `($__internal_70_$__cuda_sm70_warpsync) ;  /* 0x000008b000007944 */ /* 0x000fea0003c00000 */
.L_x_2633:
        /* <DEDUP_REMOVED lines=8> */
[----:B0-----:R-:W-:Y:S05]  /*2e40*/  CALL.REL.NOINC `($__internal_70_$__cuda_sm70_warpsync) ;  /* 0x0000082000007944 */ /* 0x001fea0003c00000 */
.L_x_2634:
        /* <DEDUP_REMOVED lines=27> */
[C---:B-----5:R-:W-:Y:S02]  /*3000*/  ISETP.NE.AND P3, PT, R20.reuse, RZ, PT ;  /* 0x000000ff1400720c */ /* 0x060fe40003f65270 */
[----:B--2---:R-:W-:Y:S01]  /*3010*/  IADD3 R26, R20, R25, RZ ;  /* 0x00000019141a7210 */ /* 0x004fe20007ffe0ff */
[----:B------:R-:W2:Y:S04]  /*3020*/  LDS R23, [R9+0x258] ;  /* 0x0002580009177984 */ /* 0x000ea80000000800 */
[----:B------:R-:W5:Y:S01]  /*3030*/  LDS R18, [R9+0x238] ;  /* 0x0002380009127984 */ /* 0x000f620000000800 */
[----:B------:R-:W-:-:S03]  /*3040*/  @!P0 FADD.FTZ R6, R17, R6 ;  /* 0x0000000611068221 */ /* 0x000fc60000010000 */
[----:B------:R-:W5:Y:S01]  /*3050*/  LDS R17, [R9+0x23c] ;  /* 0x00023c0009117984 */ /* 0x000f620000000800 */
[C---:B------:R-:W-:Y:S01]  /*3060*/  IMAD.IADD R27, R21.reuse, 0x1, R26 ;  /* 0x00000001151b7824 */ /* 0x040fe200078e021a */
[----:B------:R-:W-:Y:S02]  /*3070*/  ISETP.NE.AND P2, PT, R21, RZ, PT ;  /* 0x000000ff1500720c */ /* 0x000fe40003f45270 */
        /* <DEDUP_REMOVED lines=8> */
[----:B0-----:R-:W-:-:S03]  /*3100*/  IADD3 R28, R22, R27, RZ ;  /* 0x0000001b161c7210 */ /* 0x001fc60007ffe0ff */
        /* <DEDUP_REMOVED lines=33> */
.L_x_2615:
[----:B0-----:R-:W-:Y:S05]  /*3320*/  BSYNC B0 ;  /* 0x0000000000007941 */ /* 0x001fea0003800000 */
.L_x_2614:
        /* <DEDUP_REMOVED lines=28> */
.L_x_2636:
[----:B------:R-:W-:Y:S05]  /*34f0*/  BSYNC B0 ;  /* 0x0000000000007941 */ /* 0x000fea0003800000 */
.L_x_2635:
[----:B------:R-:W-:Y:S05]  /*3500*/  @P1 EXIT ;  /* 0x000000000000194d */ /* 0x000fea0003800000 */
[----:B------:R-:W-:Y:S01]  /*3510*/  MOV R0, c[0x0][0x1c0] ;  /* 0x0000700000007a02 */ /* 0x000fe20000000f00 */
[----:B0-----:R-:W-:Y:S01]  /*3520*/  HFMA2.MMA R3, -RZ, RZ, 0, 2.384185791015625e-07 ;  /* 0x00000004ff037435 */ /* 0x001fe200000001ff */
[----:B------:R-:W-:Y:S02]  /*3530*/  ULDC.64 UR4, c[0x0][0x1d8] ;  /* 0x0000760000047ab9 */ /* 0x000fe40000000a00 */
[----:B------:R-:W-:Y:S01]  /*3540*/  USHF.L.U32 UR7, UR4, 0x2, URZ ;  /* 0x0000000204077899 */ /* 0x000fe2000800063f */
        /* <DEDUP_REMOVED lines=18> */
        .weak           $__internal_70_$__cuda_sm70_warpsync
        .type           $__internal_70_$__cuda_sm70_warpsync,@function
        .size           $__internal_70_$__cuda_sm70_warpsync,(.L_x_3153 - $__internal_70_$__cuda_sm70_warpsync)
$__internal_70_$__cuda_sm70_warpsync:
[----:B------:R-:W-:Y:S04]  /*3670*/  WARPSYNC R7 ;  /* 0x0000000700007348 */ /* 0x000fe80003800000 */
[----:B------:R-:W-:-:S04]  /*3680*/  MOV R7, 0x0 ;  /* 0x0000000000077802 */ /* 0x000fc80000000f00 */
[----:B------:R-:W-:Y:S05]  /*3690*/  RET.REL.NODEC R6 `(_Z30group_norm_nhwc_bwd_sum_kernelI11Fp16IOBf16WLi196EEv26Group_norm_nhwc_bwd_params) ;  /* 0xffffc96006007950 */ /* 0x000fea0003c3ffff */
.L_x_2637:
        /* <DEDUP_REMOVED lines=14> */
.L_x_3153:


//--------------------- .text._Z30group_norm_nhwc_bwd_sum_kernelI11Fp16IOBf16WLi168EEv26Group_norm_nhwc_bwd_params --------------------------
	.section	.text._Z30group_norm_nhwc_bwd_sum_kernelI11Fp16IOBf16WLi168EEv26Group_norm_nhwc_bwd_params,"ax",@progbits
	.sectioninfo	@"SHI_REGISTERS=37"
	.align	128
        .global         _Z30group_norm_nhwc_bwd_sum_kernelI11Fp16IOBf16WLi168EEv26Group_norm_nhwc_bwd_params
        .type           _Z30group_norm_nhwc_bwd_sum_kernelI11Fp16IOBf16WLi168EEv26Group_norm_nhwc_bwd_params,@function
        .size           _Z30group_norm_nhwc_bwd_sum_kernelI11Fp16IOBf16WLi168EEv26Group_norm_nhwc_bwd_params,(.L_x_3154 - _Z30group_norm_nhwc_bwd_sum_kernelI11Fp16IOBf16WLi168EEv26Group_norm_nhwc_bwd_params)
        .other          _Z30group_norm_nhwc_bwd_sum_kernelI11Fp16IOBf16WLi168EEv26Group_norm_nhwc_bwd_params,@"STO_CUDA_ENTRY STV_DEFAULT"
_Z30group_norm_nhwc_bwd_sum_kernelI11Fp16IOBf16WLi168EEv26Group_norm_nhwc_bwd_params:
.text._Z30group_norm_nhwc_bwd_sum_kernelI11Fp16IOBf16WLi168EEv26Group_norm_nhwc_bwd_params:
        /* <DEDUP_REMOVED lines=97> */
.L_x_2639:
[----:B------:R-:W-:Y:S05]  /*0610*/  BSYNC B0 ;  /* 0x0000000000007941 */ /* 0x000fea0003800000 */
.L_x_2638:
        /* <DEDUP_REMOVED lines=81> */
.L_x_2642:
[----:B------:R-:W-:Y:S05]  /*0b30*/  @!P2 BRA `(.L_x_2640) ;  /* 0x000016400000a947 */ /* 0x000fea0003800000 */
[----:B------:R-:W-:-:S04]  /*0b40*/  IADD3 R23, R20, 0x1, RZ ;  /* 0x0000000114177810 */ /* 0x000fc80007ffe0ff */
[----:B------:R-:W-:Y:S02]  /*0b50*/  SHF.R.S32.HI R27, RZ, 0x1f, R23 ;  /* 0x0000001fff1b7819 */ /* 0x000fe40000011417 */
.L_x_2643:
        /* <DEDUP_REMOVED lines=124> */
.L_x_2641:
        /* <DEDUP_REMOVED lines=8> */
.L_x_2645:
        /* <DEDUP_REMOVED lines=46> */
.L_x_2644:
[----:B------:R-:W-:-:S13]  /*1680*/  ISETP.GE.U32.AND P0, PT, R28, 0x3, PT ;  /* 0x000000031c00780c */ /* 0x000fda0003f06070 */
[----:B------:R-:W-:Y:S05]  /*1690*/  @!P0 BRA `(.L_x_2640) ;  /* 0x00000ae000008947 */ /* 0x000fea0003800000 */
[----:B------:R-:W-:Y:S02]  /*16a0*/  ISETP.GE.U32.AND P0, PT, R14, c[0x0][0x1d8], PT ;  /* 0x000076000e007a0c */ /* 0x000fe40003f06070 */
[----:B------:R-:W-:Y:S02]  /*16b0*/  SHF.R.S32.HI R23, RZ, 0x1f, R20 ;  /* 0x0000001fff177819 */ /* 0x000fe40000011414 */
[----:B------:R-:W-:Y:S02]  /*16c0*/  ISETP.GE.AND.EX P0, PT, R15, c[0x0][0x1dc], PT, P0 ;  /* 0x000077000f007a0c */ /* 0x000fe40003f06300 */
[----:B------:R-:W-:-:S11]  /*16d0*/  MOV R22, R20 ;  /* 0x0000001400167202 */ /* 0x000fd60000000f00 */
.L_x_2646:
        /* <DEDUP_REMOVED lines=170> */
.L_x_2640:
        /* <DEDUP_REMOVED lines=46> */
[----:B------:R-:W-:Y:S02]  /*2460*/  IMAD R11, R7, -0x1c, R27 ;  /* 0xffffffe4070b7824 */ /* 0x000fe400078e021b */
[----:B------:R-:W-:Y:S02]  /*2470*/  IMAD.IADD R15, R15, 0x1, R28 ;  /* 0x000000010f0f7824 */ /* 0x000fe400078e021c */
[----:B------:R-:W-:Y:S02]  /*2480*/  @!P0 FADD.FTZ R19, R18, R19 ;  /* 0x0000001312138221 */ /* 0x000fe40000010000 */
[----:B------:R-:W-:Y:S02]  /*2490*/  IMAD R14, R11, 0xc, RZ ;  /* 0x0000000c0b0e7824 */ /* 0x000fe400078e02ff */
[----:B------:R-:W-:-:S02]  /*24a0*/  @!P0 FADD.FTZ R21, R20, R21 ;  /* 0x0000001514158221 */ /* 0x000fc40000010000 */
[----:B--2---:R-:W-:Y:S01]  /*24b0*/  @!P2 FADD.FTZ R25, R19, R25 ;  /* 0x000000191319a221 */ /* 0x004fe20000010000 */
[----:B------:R1:W-:Y:S01]  /*24c0*/  STS [R14+0xc0], R15 ;  /* 0x0000c00f0e007388 */ /* 0x0003e20000000800 */
[----:B0-----:R-:W-:Y:S02]  /*24d0*/  @!P2 FADD.FTZ R26, R21, R26 ;  /* 0x0000001a151aa221 */ /* 0x001fe40000010000 */
[----:B---3--:R-:W-:Y:S02]  /*24e0*/  @!P1 FADD.FTZ R16, R25, R16 ;  /* 0x0000001019109221 */ /* 0x008fe40000010000 */
[----:B----4-:R-:W-:-:S03]  /*24f0*/  @!P1 FADD.FTZ R17, R26, R17 ;  /* 0x000000111a119221 */ /* 0x010fc60000010000 */
[----:B------:R1:W-:Y:S04]  /*2500*/  STS [R14+0xc4], R16 ;  /* 0x0000c4100e007388 */ /* 0x0003e80000000800 */
[----:B------:R1:W-:Y:S01]  /*2510*/  STS [R14+0xc8], R17 ;  /* 0x0000c8110e007388 */ /* 0x0003e20000000800 */
[----:B------:R-:W-:Y:S05]  /*2520*/  BRA.CONV UR4, `(.L_x_2649) ;  /* 0x0000003304007947 */ /* 0x000fea000b800000 */
[----:B------:R-:W-:Y:S02]  /*2530*/  MOV R7, 0xfffffff ;  /* 0x0fffffff00077802 */ /* 0x000fe40000000f00 */
[----:B------:R-:W-:Y:S02]  /*2540*/  MOV R6, 0x2560 ;  /* 0x0000256000067802 */ /* 0x000fe40000000f00 */
[----:B-1----:R-:W-:Y:S05]  /*2550*/  CALL.REL.NOINC `($__internal_71_$__cuda_sm70_warpsync) ;  /* 0x0000103000007944 */ /* 0x002fea0003c00000 */
.L_x_2649:
        /* <DEDUP_REMOVED lines=13> */
.L_x_2651:
[----:B------:R-:W-:Y:S05]  /*2630*/  BSYNC B1 ;  /* 0x0000000000017941 */ /* 0x000fea0003800000 */
.L_x_2650:
[----:B------:R-:W-:-:S03]  /*2640*/  UMOV UR4, 0xfffffff ;  /* 0x0fffffff00047882 */ /* 0x000fc60000000000 */
[----:B------:R-:W-:Y:S05]  /*2650*/  BRA.CONV UR4, `(.L_x_2652) ;  /* 0x0000003304007947 */ /* 0x000fea000b800000 */
[----:B------:R-:W-:Y:S02]  /*2660*/  MOV R7, 0xfffffff ;  /* 0x0fffffff00077802 */ /* 0x000fe40000000f00 */
[----:B------:R-:W-:Y:S02]  /*2670*/  MOV R6, 0x2690 ;  /* 0x0000269000067802 */ /* 0x000fe40000000f00 */
[----:B-1----:R-:W-:Y:S05]  /*2680*/  CALL.REL.NOINC `($__internal_71_$__cuda_sm70_warpsync) ;  /* 0x00000f0000007944 */ /* 0x002fea0003c00000 */
.L_x_2652:
        /* <DEDUP_REMOVED lines=8> */
[----:B01----:R-:W-:Y:S05]  /*2710*/  CALL.REL.NOINC `($__internal_71_$__cuda_sm70_warpsync) ;  /* 0x00000e7000007944 */ /* 0x003fea0003c00000 */
.L_x_2653:
        /* <DEDUP_REMOVED lines=13> */
.L_x_2655:
[----:B------:R-:W-:Y:S05]  /*27f0*/  BSYNC B1 ;  /* 0x0000000000017941 */ /* 0x000fea0003800000 */
.L_x_2654:
[----:B------:R-:W-:-:S03]  /*2800*/  UMOV UR4, 0xfffffff ;  /* 0x0fffffff00047882 */ /* 0x000fc60000000000 */
[----:B------:R-:W-:Y:S05]  /*2810*/  BRA.CONV UR4, `(.L_x_2656) ;  /* 0x0000003304007947 */ /* 0x000fea000b800000 */
[----:B------:R-:W-:Y:S01]  /*2820*/  IMAD.MOV.U32 R7, RZ, RZ, 0xfffffff ;  /* 0x0fffffffff077424 */ /* 0x000fe200078e00ff */
[----:B------:R-:W-:Y:S02]  /*2830*/  MOV R6, 0x2850 ;  /* 0x0000285000067802 */ /* 0x000fe40000000f00 */
[----:B01----:R-:W-:Y:S05]  /*2840*/  CALL.REL.NOINC `($__internal_71_$__cuda_sm70_warpsync) ;  /* 0x00000d4000007944 */ /* 0x003fea0003c00000 */
.L_x_2656:
        /* <DEDUP_REMOVED lines=8> */
[----:B012---:R-:W-:Y:S05]  /*28d0*/  CALL.REL.NOINC `($__internal_71_$__cuda_sm70_warpsync) ;  /* 0x00000cb000007944 */ /* 0x007fea0003c00000 */
.L_x_2657:
        /* <DEDUP_REMOVED lines=13> */
.L_x_2659:
[----:B------:R-:W-:Y:S05]  /*29b0*/  BSYNC B1 ;  /* 0x0000000000017941 */ /* 0x000fea0003800000 */
.L_x_2658:
[----:B------:R-:W-:-:S03]  /*29c0*/  UMOV UR4, 0xfffffff ;  /* 0x0fffffff00047882 */ /* 0x000fc60000000000 */
[----:B------:R-:W-:Y:S05]  /*29d0*/  BRA.CONV UR4, `(.L_x_2660) ;  /* 0x0000003304007947 */ /* 0x000fea000b800000 */
[----:B------:R-:W-:Y:S02]  /*29e0*/  MOV R7, 0xfffffff ;  /* 0x0fffffff00077802 */ /* 0x000fe40000000f00 */
[----:B------:R-:W-:Y:S02]  /*29f0*/  MOV R6, 0x2a10 ;  /* 0x00002a1000067802 */ /* 0x000fe40000000f00 */
[----:B012---:R-:W-:Y:S05]  /*2a00*/  CALL.REL.NOINC `($__internal_71_$__cuda_sm70_warpsync) ;  /* 0x00000b8000007944 */ /* 0x007fea0003c00000 */
.L_x_2660:
        /* <DEDUP_REMOVED lines=8> */
[----:B0123--:R-:W-:Y:S05]  /*2a90*/  CALL.REL.NOINC `($__internal_71_$__cuda_sm70_warpsync) ;  /* 0x00000af000007944 */ /* 0x00ffea0003c00000 */
.L_x_2661:
        /* <DEDUP_REMOVED lines=13> */
.L_x_2663:
[----:B------:R-:W-:Y:S05]  /*2b70*/  BSYNC B1 ;  /* 0x0000000000017941 */ /* 0x000fea0003800000 */
.L_x_2662:
[----:B------:R-:W-:Y:S01]  /*2b80*/  UMOV UR4, 0xfffffff ;  /* 0x0fffffff00047882 */ /* 0x000fe20000000000 */
[----:B------:R-:W-:Y:S01]  /*2b90*/  IMAD.MOV.U32 R20, RZ, RZ, R16 ;  /* 0x000000ffff147224 */ /* 0x000fe200078e0010 */
[----:B------:R-:W-:Y:S01]  /*2ba0*/  MOV R18, R17 ;  /* 0x0000001100127202 */ /* 0x000fe20000000f00 */
[----:B------:R-:W-:Y:S05]  /*2bb0*/  BRA.CONV UR4, `(.L_x_2664) ;  /* 0x0000003304007947 */ /* 0x000fea000b800000 */
[----:B------:R-:W-:Y:S01]  /*2bc0*/  IMAD.MOV.U32 R7, RZ, RZ, 0xfffffff ;  /* 0x0fffffffff077424 */ /* 0x000fe200078e00ff */
[----:B------:R-:W-:Y:S02]  /*2bd0*/  MOV R6, 0x2bf0 ;  /* 0x00002bf000067802 */ /* 0x000fe40000000f00 */
[----:B0123--:R-:W-:Y:S05]  /*2be0*/  CALL.REL.NOINC `($__internal_71_$__cuda_sm70_warpsync) ;  /* 0x000009a000007944 */ /* 0x00ffea0003c00000 */
.L_x_2664:
        /* <DEDUP_REMOVED lines=8> */
[----:B01234-:R-:W-:Y:S05]  /*2c70*/  CALL.REL.NOINC `($__internal_71_$__cuda_sm70_warpsync) ;  /* 0x0000091000007944 */ /* 0x01ffea0003c00000 */
.L_x_2665:
        /* <DEDUP_REMOVED lines=15> */
[----:B------:R-:W-:Y:S05]  /*2d70*/  CALL.REL.NOINC `($__internal_71_$__cuda_sm70_warpsync) ;  /* 0x0000081000007944 */ /* 0x000fea0003c00000 */
.L_x_2666:
        /* <DEDUP_REMOVED lines=8> */
[----:B0-----:R-:W-:Y:S05]  /*2e00*/  CALL.REL.NOINC `($__internal_71_$__cuda_sm70_warpsync) ;  /* 0x0000078000007944 */ /* 0x001fea0003c00000 */
.L_x_2667:
        /* <DEDUP_REMOVED lines=26> */
[----:B------:R-:W-:Y:S02]  /*2fb0*/  ISETP.NE.AND P4, PT, R15, RZ, PT ;  /* 0x000000ff0f00720c */ /* 0x000fe40003f85270 */
[C---:B-----5:R-:W-:Y:S01]  /*2fc0*/  IADD3 R30, R16.reuse, R23, RZ ;  /* 0x00000017101e7210 */ /* 0x060fe20007ffe0ff */
[----:B------:R-:W4:Y:S01]  /*2fd0*/  LDS R15, [R9+0x244] ;  /* 0x00024400090f7984 */ /* 0x000f220000000800 */
[----:B------:R-:W-:Y:S02]  /*2fe0*/  ISETP.NE.AND P3, PT, R16, RZ, PT ;  /* 0x000000ff1000720c */ /* 0x000fe40003f65270 */
[C---:B------:R-:W-:Y:S01]  /*2ff0*/  ISETP.NE.AND P2, PT, R17.reuse, RZ, PT ;  /* 0x000000ff1100720c */ /* 0x040fe20003f45270 */
[----:B------:R-:W5:Y:S01]  /*3000*/  LDS R16, [R9+0x248] ;  /* 0x0002480009107984 */ /* 0x000f620000000800 */
[----:B------:R-:W-:Y:S01]  /*3010*/  IMAD.IADD R32, R17, 0x1, R30 ;  /* 0x0000000111207824 */ /* 0x000fe200078e021e */
[----:B------:R-:W-:-:S02]  /*3020*/  ISETP.NE.AND P0, PT, R19, RZ, PT ;  /* 0x000000ff1300720c */ /* 0x000fc40003f05270 */
[----:B------:R-:W-:Y:S02]  /*3030*/  STS [R9+0x210], R22 ;  /* 0x0002101609007388 */ /* 0x000fe40000000800 */
[----:B------:R-:W-:Y:S01]  /*3040*/  IADD3 R34, R19, R32, RZ ;  /* 0x0000002013227210 */ /* 0x000fe20007ffe0ff */
[----:B-1----:R-:W-:Y:S01]  /*3050*/  @!P4 FADD.FTZ R14, R14, R28 ;  /* 0x0000001c0e0ec221 */ /* 0x002fe20000010000 */
[----:B------:R-:W1:Y:S04]  /*3060*/  LDS R22, [R9+0x250] ;  /* 0x0002500009167984 */ /* 0x000e680000000800 */
[----:B------:R-:W1:Y:S01]  /*3070*/  LDS R17, [R9+0x254] ;  /* 0x0002540009117984 */ /* 0x000e620000000800 */
[----:B--2---:R-:W-:Y:S01]  /*3080*/  ISETP.NE.AND P1, PT, R21, RZ, PT ;  /* 0x000000ff1500720c */ /* 0x004fe20003f25270 */
[----:B------:R-:W-:-:S02]  /*3090*/  @!P4 FADD.FTZ R6, R6, R26 ;  /* 0x0000001a0606c221 */ /* 0x000fc40000010000 */
[----:B------:R2:W-:Y:S04]  /*30a0*/  STS [R9+0x228], R30 ;  /* 0x0002281e09007388 */ /* 0x0005e80000000800 */
[----:B------:R0:W-:Y:S04]  /*30b0*/  STS [R9+0x21c], R23 ;  /* 0x00021c1709007388 */ /* 0x0001e80000000800 */
[----:B------:R1:W-:Y:S01]  /*30c0*/  STS [R9+0x234], R32 ;  /* 0x0002342009007388 */ /* 0x0003e20000000800 */
[----:B--2---:R-:W-:Y:S01]  /*30d0*/  IADD3 R30, R21, R34, RZ ;  /* 0x00000022151e7210 */ /* 0x004fe20007ffe0ff */
[----:B---3--:R-:W-:-:S02]  /*30e0*/  @!P3 FADD.FTZ R7, R7, R6 ;  /* 0x000000060707b221 */ /* 0x008fc40000010000 */
        /* <DEDUP_REMOVED lines=21> */
.L_x_2648:
[----:B0-----:R-:W-:Y:S05]  /*3240*/  BSYNC B0 ;  /* 0x0000000000007941 */ /* 0x001fea0003800000 */
.L_x_2647:
        /* <DEDUP_REMOVED lines=28> */
.L_x_2669:
[----:B------:R-:W-:Y:S05]  /*3410*/  BSYNC B0 ;  /* 0x0000000000007941 */ /* 0x000fea0003800000 */
.L_x_2668:
        /* <DEDUP_REMOVED lines=23> */
        .weak           $__internal_71_$__cuda_sm70_warpsync
        .type           $__internal_71_$__cuda_sm70_warpsync,@function
        .size           $__internal_71_$__cuda_sm70_warpsync,(.L_x_3154 - $__internal_71_$__cuda_sm70_warpsync)
$__internal_71_$__cuda_sm70_warpsync:
[----:B------:R-:W-:Y:S04]  /*3590*/  WARPSYNC R7 ;  /* 0x0000000700007348 */ /* 0x000fe80003800000 */
[----:B------:R-:W-:-:S04]  /*35a0*/  MOV R7, 0x0 ;  /* 0x0000000000077802 */ /* 0x000fc80000000f00 */
[----:B------:R-:W-:Y:S05]  /*35b0*/  RET.REL.NODEC R6 `(_Z30group_norm_nhwc_bwd_sum_kernelI11Fp16IOBf16WLi168EEv26Group_norm_nhwc_bwd_params) ;  /* 0xffffca4006007950 */ /* 0x000fea0003c3ffff */
.L_x_2670:
        /* <DEDUP_REMOVED lines=12> */
.L_x_3154:


//--------------------- .text._Z30group_norm_nhwc_bwd_sum_kernelI11Fp16IOBf16WLi64EEv26Group_norm_nhwc_bwd_params --------------------------
	.section	.text._Z30group_norm_nhwc_bwd_sum_kernelI11Fp16IOBf16WLi64EEv26Group_norm_nhwc_bwd_params,"ax",@progbits
	.sectioninfo	@"SHI_REGISTERS=32"
	.align	128
        .global         _Z30group_norm_nhwc_bwd_sum_kernelI11Fp16IOBf16WLi64EEv26Group_norm_nhwc_bwd_params
        .type           _Z30group_norm_nhwc_bwd_sum_kernelI11Fp16IOBf16WLi64EEv26Group_norm_nhwc_bwd_params,@function
        .size           _Z30group_norm_nhwc_bwd_sum_kernelI11Fp16IOBf16WLi64EEv26Group_norm_nhwc_bwd_params,(.L_x_3155 - _Z30group_norm_nhwc_bwd_sum_kernelI11Fp16IOBf16WLi64EEv26Group_norm_nhwc_bwd_params)
        .other          _Z30group_norm_nhwc_bwd_sum_kernelI11Fp16IOBf16WLi64EEv26Group_norm_nhwc_bwd_params,@"STO_CUDA_ENTRY STV_DEFAULT"
_Z30group_norm_nhwc_bwd_sum_kernelI11Fp16IOBf16WLi64EEv26Group_norm_nhwc_bwd_params:
.text._Z30group_norm_nhwc_bwd_sum_kernelI11Fp16IOBf16WLi64EEv26Group_norm_nhwc_bwd_params:
        /* <DEDUP_REMOVED lines=40> */
[----:B------:R-:W-:Y:S02]  /*0280*/  HFMA2.MMA R6, -RZ, RZ, 0, 0 ;  /* 0x00000000ff067435 */ /* 0x000fe400000001ff */
[----:B------:R-:W-:Y:S01]  /*0290*/  ISETP.GE.AND.EX P0, PT, R13, c[0x0][0x1dc], PT, P0 ;  /* 0x000077000d007a0c */ /* 0x000fe20003f06300 */
[----:B0-----:R-:W0:Y:S02]  /*02a0*/  MUFU.RCP R3, R3 ;  /* 0x0000000300037308 */ /* 0x001e240000001000 */
[----:B0-----:R-:W-:Y:S01]  /*02b0*/  IADD3 R5, R3, 0xffffffe, RZ ;  /* 0x0ffffffe03057810 */ /* 0x001fe20007ffe0ff */
[----:B------:R-:W-:-:S05]  /*02c0*/  IMAD.MOV.U32 R3, RZ, RZ, RZ ;  /* 0x000000ffff037224 */ /* 0x000fca00078e00ff */
        /* <DEDUP_REMOVED lines=22> */
.L_x_2672:
[----:B------:R-:W-:Y:S05]  /*0430*/  BSYNC B0 ;  /* 0x0000000000007941 */ /* 0x000fea0003800000 */
.L_x_2671:
        /* <DEDUP_REMOVED lines=14> */
[----:B------:R-:W-:Y:S01]  /*0520*/  @P1 FADD.FTZ R10, R15, c[0x0][0x1a0] ;  /* 0x000068000f0a1621 */ /* 0x000fe20000010000 */
[----:B------:R-:W-:Y:S01]  /*0530*/  MOV R15, RZ ;  /* 0x000000ff000f7202 */ /* 0x000fe20000000f00 */
[----:B------:R-:W-:Y:S01]  /*0540*/  USHF.R.S32.HI UR7, URZ, 0x1f, UR4 ;  /* 0x0000001f3f077899 */ /* 0x000fe20008011404 */
[----:B------:R-:W-:Y:S01]  /*0550*/  @P3 IADD3 R7, R7, -c[0x0][0x204], RZ ;  /* 0x8000810007073a10 */ /* 0x000fe20007ffe0ff */
[----:B------:R-:W-:Y:S01]  /*0560*/  UIADD3 UR6, UP0, UR4, UR5, URZ ;  /* 0x0000000504067290 */ /* 0x000fe2000ff1e03f */
[----:B------:R-:W-:Y:S02]  /*0570*/  @P3 IADD3 R9, R9, 0x1, RZ ;  /* 0x0000000109093810 */ /* 0x000fe40007ffe0ff */
[----:B------:R-:W-:Y:S01]  /*0580*/  ISETP.GE.U32.AND P2, PT, R7, c[0x0][0x204], PT ;  /* 0x0000810007007a0c */ /* 0x000fe20003f46070 */
[----:B------:R-:W-:Y:S01]  /*0590*/  ULEA.HI.X.SX32 UR5, UR5, UR7, 0x1, UP0 ;  /* 0x0000000705057291 */ /* 0x000fe200080f0e3f */
[----:B------:R-:W-:Y:S01]  /*05a0*/  HFMA2.MMA R7, -RZ, RZ, 1.875, 0 ;  /* 0x3f800000ff077435 */ /* 0x000fe200000001ff */
[----:B------:R-:W-:Y:S01]  /*05b0*/  UISETP.LT.U32.AND UP0, UPT, UR6, UR8, UPT ;  /* 0x000000080600728c */ /* 0x000fe2000bf01070 */
[----:B------:R-:W-:-:S03]  /*05c0*/  ISETP.NE.U32.AND P3, PT, RZ, c[0x0][0x204], PT ;  /* 0x00008100ff007a0c */ /* 0x000fc60003f65070 */
[----:B------:R-:W-:-:S04]  /*05d0*/  UISETP.LT.AND.EX UP0, UPT, UR5, UR9, UPT, UP0 ;  /* 0x000000090500728c */ /* 0x000fc8000bf01300 */
[----:B------:R-:W-:Y:S01]  /*05e0*/  USEL UR6, UR6, UR8, UP0 ;  /* 0x0000000806067287 */ /* 0x000fe20008000000 */
[----:B------:R0:W1:Y:S01]  /*05f0*/  @P1 MUFU.RSQ R7, R10 ;  /* 0x0000000a00071308 */ /* 0x0000620000001400 */
[----:B------:R-:W-:Y:S02]  /*0600*/  @P2 IADD3 R9, R9, 0x1, RZ ;  /* 0x0000000109092810 */ /* 0x000fe40007ffe0ff */
[----:B------:R-:W-:Y:S02]  /*0610*/  UISETP.GE.AND UP0, UPT, UR4, UR6, UPT ;  /* 0x000000060400728c */ /* 0x000fe4000bf06270 */
[----:B------:R-:W-:-:S04]  /*0620*/  SEL R8, R8, R9, !P3 ;  /* 0x0000000908087207 */ /* 0x000fc80005800000 */
[----:B------:R-:W-:Y:S01]  /*0630*/  PLOP3.LUT P1, PT, PT, PT, UP0, 0x80, 0x0 ;  /* 0x000000000000781c */ /* 0x000fe20003f2f008 */
[----:B------:R-:W-:-:S04]  /*0640*/  IMAD.MOV R9, RZ, RZ, -R8 ;  /* 0x000000ffff097224 */ /* 0x000fc800078e0a08 */
[----:B------:R-:W-:-:S08]  /*0650*/  IMAD R9, R9, c[0x0][0x204], R2 ;  /* 0x0000810009097a24 */ /* 0x000fd000078e0202 */
[----:B------:R-:W-:Y:S05]  /*0660*/  @P1 BRA `(.L_x_2673) ;  /* 0x00000d5000001947 */ /* 0x000fea0003800000 */
[----:B01----:R-:W-:Y:S01]  /*0670*/  UIADD3 UR5, -UR4, UR6, URZ ;  /* 0x0000000604057290 */ /* 0x003fe2000fffe13f */
[----:B------:R-:W-:Y:S01]  /*0680*/  SHF.R.S32.HI R10, RZ, 0x1f, R11 ;  /* 0x0000001fff0a7819 */ /* 0x000fe2000001140b */
[C---:B------:R-:W-:Y:S01]  /*0690*/  IMAD.WIDE.U32 R12, R11.reuse, c[0x0][0x1e8], R12 ;  /* 0x00007a000b0c7a25 */ /* 0x040fe200078e000c */
        /* <DEDUP_REMOVED lines=23> */
[----:B------:R-:W-:Y:S02]  /*0810*/  @!P0 IADD3 R16, P1, R15, c[0x0][0x180], RZ ;  /* 0x000060000f108a10 */ /* 0x000fe40007f3e0ff */
[----:B------:R-:W-:-:S04]  /*0820*/  @!P0 SHF.L.U64.HI R19, R18, 0x1, R19 ;  /* 0x0000000112138819 */ /* 0x000fc80000010213 */
[----:B------:R-:W-:Y:S02]  /*0830*/  @!P0 IADD3.X R17, R19, c[0x0][0x184], RZ, P1, !PT ;  /* 0x0000610013118a10 */ /* 0x000fe40000ffe4ff */
[----:B------:R-:W-:-:S03]  /*0840*/  @!P0 IADD3 R18, P1, R15, c[0x0][0x178], RZ ;  /* 0x00005e000f128a10 */ /* 0x000fc60007f3e0ff */
[----:B------:R0:W2:Y:S01]  /*0850*/  @!P0 LDG.E R16, [R16.64] ;  /* 0x0000000a10108981 */ /* 0x0000a2000c1e1900 */
[----:B------:R-:W-:-:S05]  /*0860*/  @!P0 IADD3.X R19, R19, c[0x0][0x17c], RZ, P1, !PT ;  /* 0x00005f0013138a10 */ /* 0x000fca0000ffe4ff */
[----:B------:R-:W3:Y:S01]  /*0870*/  @!P0 LDG.E R18, [R18.64] ;  /* 0x0000000a12128981 */ /* 0x000ee2000c1e1900 */
[----:B------:R-:W-:Y:S02]  /*0880*/  PRMT R15, RZ, 0x5410, RZ ;  /* 0x00005410ff0f7816 */ /* 0x000fe400000000ff */
[----:B------:R-:W-:Y:S02]  /*0890*/  ISETP.NE.AND P1, PT, RZ, UR8, PT ;  /* 0x00000008ff007c0c */ /* 0x000fe4000bf25270 */
[----:B0-----:R-:W-:Y:S02]  /*08a0*/  PRMT R17, RZ, 0x5410, RZ ;  /* 0x00005410ff117816 */ /* 0x001fe400000000ff */
[----:B--2---:R-:W-:-:S04]  /*08b0*/  @!P0 PRMT R15, R15, 0x5410, R16 ;  /* 0x000054100f0f8816 */ /* 0x004fc80000000010 */
[----:B------:R-:W-:Y:S02]  /*08c0*/  @!P0 PRMT R15, R16, 0x7632, R15 ;  /* 0x00007632100f8816 */ /* 0x000fe4000000000f */
[----:B---3--:R-:W-:-:S03]  /*08d0*/  @!P0 PRMT R17, R17, 0x5410, R18 ;  /* 0x0000541011118816 */ /* 0x008fc60000000012 */
[--C-:B------:R-:W-:Y:S01]  /*08e0*/  HADD2.F32 R21, -RZ, R15.reuse.H1_H1 ;  /* 0x3000000fff157230 */ /* 0x100fe20000004100 */
[----:B------:R-:W-:Y:S01]  /*08f0*/  @!P0 PRMT R17, R18, 0x7632, R17 ;  /* 0x0000763212118816 */ /* 0x000fe20000000011 */
[----:B------:R-:W-:-:S03]  /*0900*/  HADD2.F32 R15, -RZ, R15.H0_H0 ;  /* 0x2000000fff0f7230 */ /* 0x000fc60000004100 */
[C---:B------:R-:W-:Y:S01]  /*0910*/  FADD.FTZ R20, -R14.reuse, R21 ;  /* 0x000000150e147221 */ /* 0x040fe20000010100 */
[--C-:B------:R-:W-:Y:S01]  /*0920*/  HADD2.F32 R18, -RZ, R17.reuse.H1_H1 ;  /* 0x30000011ff127230 */ /* 0x100fe20000004100 */
[----:B------:R-:W-:Y:S01]  /*0930*/  FADD.FTZ R22, -R14, R15 ;  /* 0x0000000f0e167221 */ /* 0x000fe20000010100 */
[----:B------:R-:W-:Y:S01]  /*0940*/  HADD2.F32 R16, -RZ, R17.H0_H0 ;  /* 0x20000011ff107230 */ /* 0x000fe20000004100 */
        /* <DEDUP_REMOVED lines=21> */
.L_x_2675:
        /* <DEDUP_REMOVED lines=11> */
.L_x_2674:
[----:B------:R-:W-:Y:S01]  /*0b50*/  UIADD3 UR4, -UR4, -0x2, URZ ;  /* 0xfffffffe04047890 */ /* 0x000fe2000fffe13f */
[----:B------:R-:W-:-:S05]  /*0b60*/  LOP3.LUT R16, RZ, UR6, RZ, 0x33, !PT ;  /* 0x00000006ff107c12 */ /* 0x000fca000f8e33ff */
[----:B------:R-:W-:-:S13]  /*0b70*/  ISETP.NE.AND P1, PT, R16, UR4, PT ;  /* 0x0000000410007c0c */ /* 0x000fda000bf25270 */
[----:B------:R-:W-:Y:S05]  /*0b80*/  @!P1 BRA `(.L_x_2673) ;  /* 0x0000083000009947 */ /* 0x000fea0003800000 */
[----:B------:R-:W-:-:S04]  /*0b90*/  UIADD3 UR5, UR5, 0x1, URZ ;  /* 0x0000000105057890 */ /* 0x000fc8000fffe03f */
[----:B------:R-:W-:-:S05]  /*0ba0*/  USHF.R.S32.HI UR7, URZ, 0x1f, UR5 ;  /* 0x0000001f3f077899 */ /* 0x000fca0008011405 */
.L_x_2678:
[----:B------:R-:W-:Y:S01]  /*0bb0*/  IMAD.U32 R19, RZ, RZ, UR5 ;  /* 0x00000005ff137e24 */ /* 0x000fe2000f8e00ff */
[----:B------:R-:W-:Y:S01]  /*0bc0*/  MOV R16, UR7 ;  /* 0x0000000700107c02 */ /* 0x000fe20008000f00 */
[----:B------:R-:W-:-:S03]  /*0bd0*/  @!P0 IMAD.MOV.U32 R17, RZ, RZ, R11 ;  /* 0x000000ffff118224 */ /* 0x000fc600078e000b */
[----:B------:R-:W-:-:S04]  /*0be0*/  @!P0 IADD3 R19, P1, R19, -0x1, RZ ;  /* 0xffffffff13138810 */ /* 0x000fc80007f3e0ff */
[----:B------:R-:W-:-:S05]  /*0bf0*/  @!P0 IADD3.X R16, R16, -0x1, RZ, P1, !PT ;  /* 0xffffffff10108810 */ /* 0x000fca0000ffe4ff */
[----:B------:R-:W-:Y:S02]  /*0c00*/  @!P0 IMAD R18, R16, c[0x0][0x1d8], RZ ;  /* 0x0000760010128a24 */ /* 0x000fe400078e02ff */
[----:B------:R-:W-:-:S04]  /*0c10*/  @!P0 IMAD.MOV.U32 R16, RZ, RZ, R12 ;  /* 0x000000ffff108224 */ /* 0x000fc800078e000c */
[----:B------:R-:W-:-:S04]  /*0c20*/  @!P0 IMAD.WIDE.U32 R16, R19, c[0x0][0x1d8], R16 ;  /* 0x0000760013108a25 */ /* 0x000fc800078e0010 */
[----:B------:R-:W-:Y:S01]  /*0c30*/  @!P0 IMAD R19, R19, c[0x0][0x1dc], R18 ;  /* 0x0000770013138a24 */ /* 0x000fe200078e0212 */
[----:B------:R-:W-:-:S03]  /*0c40*/  @!P0 SHF.L.U32 R22, R16, 0x1, RZ ;  /* 0x0000000110168819 */ /* 0x000fc600000006ff */
[----:B------:R-:W-:Y:S01]  /*0c50*/  @!P0 IMAD.IADD R17, R17, 0x1, R19 ;  /* 0x0000000111118824 */ /* 0x000fe200078e0213 */
[----:B------:R-:W-:-:S04]  /*0c60*/  @!P0 IADD3 R18, P1, R22, c[0x0][0x180], RZ ;  /* 0x0000600016128a10 */ /* 0x000fc80007f3e0ff */
        /* <DEDUP_REMOVED lines=41> */
.L_x_2676:
        /* <DEDUP_REMOVED lines=22> */
[----:B------:R-:W-:Y:S01]  /*1060*/  FFMA.FTZ R21, R27, R22, R21 ;  /* 0x000000161b157223 */ /* 0x000fe20000010015 */
[----:B0-----:R-:W-:Y:S01]  /*1070*/  PRMT R17, RZ, 0x5410, RZ ;  /* 0x00005410ff117816 */ /* 0x001fe200000000ff */
[----:B------:R-:W-:Y:S02]  /*1080*/  FADD.FTZ R25, R26, R25 ;  /* 0x000000191a197221 */ /* 0x000fe40000010000 */
[----:B------:R-:W-:-:S04]  /*1090*/  FMUL.FTZ R22, R22, R3 ;  /* 0x0000000316167220 */ /* 0x000fc80000410000 */
[----:B------:R-:W-:Y:S02]  /*10a0*/  FFMA.FTZ R24, R27, R22, R24 ;  /* 0x000000161b187223 */ /* 0x000fe40000010018 */
[----:B------:R-:W-:Y:S01]  /*10b0*/  FADD.FTZ R25, R22, R25 ;  /* 0x0000001916197221 */ /* 0x000fe20000010000 */
[----:B--2---:R-:W-:-:S04]  /*10c0*/  @!P0 PRMT R17, R17, 0x5410, R16 ;  /* 0x0000541011118816 */ /* 0x004fc80000000010 */
[----:B------:R-:W-:Y:S02]  /*10d0*/  @!P0 PRMT R17, R16, 0x7632, R17 ;  /* 0x0000763210118816 */ /* 0x000fe40000000011 */
[----:B------:R-:W-:-:S03]  /*10e0*/  PRMT R16, RZ, 0x5410, RZ ;  /* 0x00005410ff107816 */ /* 0x000fc600000000ff */
[--C-:B-1----:R-:W-:Y:S01]  /*10f0*/  HADD2.F32 R19, -RZ, R17.reuse.H1_H1 ;  /* 0x30000011ff137230 */ /* 0x102fe20000004100 */
[----:B---3--:R-:W-:Y:S01]  /*1100*/  @!P0 PRMT R16, R16, 0x5410, R18 ;  /* 0x0000541010108816 */ /* 0x008fe20000000012 */
[----:B------:R-:W-:-:S03]  /*1110*/  HADD2.F32 R17, -RZ, R17.H0_H0 ;  /* 0x20000011ff117230 */ /* 0x000fc60000004100 */
[----:B------:R-:W-:Y:S01]  /*1120*/  @!P0 PRMT R16, R18, 0x7632, R16 ;  /* 0x0000763212108816 */ /* 0x000fe20000000010 */
[C---:B------:R-:W-:Y:S02]  /*1130*/  FADD.FTZ R26, -R14.reuse, R19 ;  /* 0x000000130e1a7221 */ /* 0x040fe40000010100 */
[----:B------:R-:W-:Y:S02]  /*1140*/  FADD.FTZ R28, -R14, R17 ;  /* 0x000000110e1c7221 */ /* 0x000fe40000010100 */
[--C-:B------:R-:W-:Y:S01]  /*1150*/  HADD2.F32 R22, -RZ, R16.reuse.H1_H1 ;  /* 0x30000010ff167230 */ /* 0x100fe20000004100 */
[-C--:B------:R-:W-:Y:S01]  /*1160*/  FMUL.FTZ R17, R26, R7.reuse ;  /* 0x000000071a117220 */ /* 0x080fe20000410000 */
[----:B------:R-:W-:Y:S01]  /*1170*/  HADD2.F32 R18, -RZ, R16.H0_H0 ;  /* 0x20000010ff127230 */ /* 0x000fe20000004100 */
        /* <DEDUP_REMOVED lines=20> */
.L_x_2677:
        /* <DEDUP_REMOVED lines=10> */
[----:B------:R-:W-:-:S02]  /*1360*/  FADD.FTZ R15, R15, R22 ;  /* 0x000000160f0f7221 */ /* 0x000fc40000010000 */
[----:B------:R-:W-:Y:S02]  /*1370*/  FADD.FTZ R23, R23, R18 ;  /* 0x0000001217177221 */ /* 0x000fe40000010000 */
[C---:B------:R-:W-:Y:S02]  /*1380*/  FFMA.FTZ R21, R16.reuse, R18, R21 ;  /* 0x0000001210157223 */ /* 0x040fe40000010015 */
[----:B------:R-:W-:Y:S02]  /*1390*/  FFMA.FTZ R29, R16, R19, R17 ;  /* 0x00000013101d7223 */ /* 0x000fe40000010011 */
[----:B------:R-:W-:-:S04]  /*13a0*/  FADD.FTZ R25, R19, R26 ;  /* 0x0000001a13197221 */ /* 0x000fc80000010000 */
[----:B------:R-:W-:Y:S05]  /*13b0*/  @!P1 BRA `(.L_x_2678) ;  /* 0xfffff7f000009947 */ /* 0x000fea000383ffff */
.L_x_2673:
        /* <DEDUP_REMOVED lines=20> */
.L_x_2685:
        /* <DEDUP_REMOVED lines=56> */
.L_x_2686:
        /* <DEDUP_REMOVED lines=8> */
[C---:B-----5:R-:W-:Y:S02]  /*1900*/  ISETP.NE.AND P2, PT, R17.reuse, RZ, PT ;  /* 0x000000ff1100720c */ /* 0x060fe40003f45270 */
[----:B------:R-:W-:-:S09]  /*1910*/  IADD3 R17, R17, R10, RZ ;  /* 0x0000000a11117210 */ /* 0x000fd20007ffe0ff */
[----:B--2---:R-:W-:Y:S02]  /*1920*/  @!P0 FADD.FTZ R16, R16, R12 ;  /* 0x0000000c10108221 */ /* 0x004fe40000010000 */
[----:B-1----:R-:W-:Y:S02]  /*1930*/  @!P0 FADD.FTZ R11, R11, R3 ;  /* 0x000000030b0b8221 */ /* 0x002fe40000010000 */
[----:B0-----:R-:W-:Y:S01]  /*1940*/  @!P2 FADD.FTZ R7, R7, R16 ;  /* 0x000000100707a221 */ /* 0x001fe20000010000 */
[----:B------:R0:W-:Y:S01]  /*1950*/  STS.64 [R4+0x18], R16 ;  /* 0x0000181004007388 */ /* 0x0001e20000000a00 */
[----:B------:R-:W-:-:S03]  /*1960*/  @!P2 FADD.FTZ R6, R6, R11 ;  /* 0x0000000b0606a221 */ /* 0x000fc60000010000 */
[----:B------:R0:W-:Y:S04]  /*1970*/  STS.64 [R4+0x10], R10 ;  /* 0x0000100a04007388 */ /* 0x0001e80000000a00 */
[----:B------:R0:W-:Y:S02]  /*1980*/  STS.64 [R4+0x20], R6 ;  /* 0x0000200604007388 */ /* 0x0001e40000000a00 */
.L_x_2680:
[----:B0-----:R-:W-:Y:S05]  /*1990*/  BSYNC B0 ;  /* 0x0000000000007941 */ /* 0x001fea0003800000 */
.L_x_2679:
        /* <DEDUP_REMOVED lines=34> */
.L_x_2684:
[----:B------:R-:W-:Y:S05]  /*1bc0*/  BSYNC B0 ;  /* 0x0000000000007941 */ /* 0x000fea0003800000 */
.L_x_2683:
        /* <DEDUP_REMOVED lines=23> */
.L_x_2681:
[----:B------:R-:W-:Y:S01]  /*1d40*/  IMAD.MOV.U32 R14, RZ, RZ, R5 ;  /* 0x000000ffff0e7224 */ /* 0x000fe200078e0005 */
[----:B------:R-:W-:Y:S01]  /*1d50*/  MOV R11, 0x1 ;  /* 0x00000001000b7802 */ /* 0x000fe20000000f00 */
[----:B------:R-:W-:Y:S01]  /*1d60*/  IMAD.MOV.U32 R9, RZ, RZ, RZ ;  /* 0x000000ffff097224 */ /* 0x000fe200078e00ff */
[----:B------:R-:W-:-:S02]  /*1d70*/  MOV R12, 0xffffffff ;  /* 0xffffffff000c7802 */ /* 0x000fc40000000f00 */
[----:B------:R-:W-:Y:S02]  /*1d80*/  MOV R6, 0x1da0 ;  /* 0x00001da000067802 */ /* 0x000fe40000000f00 */
[----:B------:R-:W-:Y:S05]  /*1d90*/  CALL.REL.NOINC `($__internal_72_$__cuda_sm70_shflsync_up) ;  /* 0x000009a000007944 */ /* 0x000fea0003c00000 */
[----:B-1----:R-:W-:Y:S01]  /*1da0*/  IMAD.MOV.U32 R10, RZ, RZ, R12 ;  /* 0x000000ffff0a7224 */ /* 0x002fe200078e000c */
[----:B0-----:R-:W-:Y:S05]  /*1db0*/  BRA `(.L_x_2685) ;  /* 0xfffff74000007947 */ /* 0x001fea000383ffff */
.L_x_2682:
[----:B------:R-:W-:Y:S01]  /*1dc0*/  HFMA2.MMA R9, -RZ, RZ, 0, 0 ;  /* 0x00000000ff097435 */ /* 0x000fe200000001ff */
[----:B------:R-:W-:Y:S01]  /*1dd0*/  MOV R14, R2 ;  /* 0x00000002000e7202 */ /* 0x000fe20000000f00 */
[----:B------:R-:W-:Y:S01]  /*1de0*/  IMAD.MOV.U32 R11, RZ, RZ, 0x1 ;  /* 0x00000001ff0b7424 */ /* 0x000fe200078e00ff */
[----:B------:R-:W-:Y:S01]  /*1df0*/  MOV R6, 0x1e20 ;  /* 0x00001e2000067802 */ /* 0x000fe20000000f00 */
[----:B------:R-:W-:Y:S02]  /*1e00*/  IMAD.MOV.U32 R12, RZ, RZ, -0x1 ;  /* 0xffffffffff0c7424 */ /* 0x000fe400078e00ff */
[----:B012---:R-:W-:Y:S05]  /*1e10*/  CALL.REL.NOINC `($__internal_72_$__cuda_sm70_shflsync_up) ;  /* 0x0000092000007944 */ /* 0x007fea0003c00000 */
[----:B0-----:R-:W-:Y:S01]  /*1e20*/  HFMA2.MMA R11, -RZ, RZ, 0, 5.9604644775390625e-08 ;  /* 0x00000001ff0b7435 */ /* 0x001fe200000001ff */
[----:B-1----:R-:W-:Y:S01]  /*1e30*/  MOV R13, R12 ;  /* 0x0000000c000d7202 */ /* 0x002fe20000000f00 */
[----:B------:R-:W-:Y:S01]  /*1e40*/  IMAD.MOV.U32 R14, RZ, RZ, R3 ;  /* 0x000000ffff0e7224 */ /* 0x000fe200078e0003 */
[----:B------:R-:W-:Y:S01]  /*1e50*/  MOV R12, 0xffffffff ;  /* 0xffffffff000c7802 */ /* 0x000fe20000000f00 */
[----:B------:R-:W-:Y:S01]  /*1e60*/  IMAD.MOV.U32 R9, RZ, RZ, RZ ;  /* 0x000000ffff097224 */ /* 0x000fe200078e00ff */
[----:B------:R-:W-:-:S02]  /*1e70*/  MOV R6, 0x1e90 ;  /* 0x00001e9000067802 */ /* 0x000fc40000000f00 */
[----:B------:R-:W-:Y:S05]  /*1e80*/  CALL.REL.NOINC `($__internal_72_$__cuda_sm70_shflsync_up) ;  /* 0x000008b000007944 */ /* 0x000fea0003c00000 */
[----:B-1----:R-:W-:Y:S01]  /*1e90*/  FADD.FTZ R6, R3, R12 ;  /* 0x0000000c03067221 */ /* 0x002fe20000010000 */
[C---:B------:R-:W-:Y:S01]  /*1ea0*/  ISETP.NE.AND P0, PT, R5.reuse, RZ, PT ;  /* 0x000000ff0500720c */ /* 0x040fe20003f05270 */
[C---:B------:R-:W-:Y:S01]  /*1eb0*/  IMAD.IADD R10, R5.reuse, 0x1, R10 ;  /* 0x00000001050a7824 */ /* 0x040fe200078e020a */
        /* <DEDUP_REMOVED lines=12> */
[----:B------:R-:W-:Y:S05]  /*1f80*/  CALL.REL.NOINC `($__internal_72_$__cuda_sm70_shflsync_up) ;  /* 0x000007b000007944 */ /* 0x000fea0003c00000 */
[----:B0-----:R-:W-:Y:S01]  /*1f90*/  HFMA2.MMA R11, -RZ, RZ, 0, 1.1920928955078125e-07 ;  /* 0x00000002ff0b7435 */ /* 0x001fe200000001ff */
[----:B-1----:R-:W-:Y:S01]  /*1fa0*/  MOV R2, R12 ;  /* 0x0000000c00027202 */ /* 0x002fe20000000f00 */
[----:B------:R-:W-:Y:S01]  /*1fb0*/  IMAD.MOV.U32 R14, RZ, RZ, R10 ;  /* 0x000000ffff0e7224 */ /* 0x000fe200078e000a */
[----:B------:R-:W-:Y:S01]  /*1fc0*/  MOV R12, 0xffffffff ;  /* 0xffffffff000c7802 */ /* 0x000fe20000000f00 */
[----:B------:R-:W-:Y:S01]  /*1fd0*/  IMAD.MOV.U32 R9, RZ, RZ, RZ ;  /* 0x000000ffff097224 */ /* 0x000fe200078e00ff */
[----:B------:R-:W-:-:S02]  /*1fe0*/  MOV R6, 0x2000 ;  /* 0x0000200000067802 */ /* 0x000fc40000000f00 */
[----:B------:R-:W-:Y:S05]  /*1ff0*/  CALL.REL.NOINC `($__internal_72_$__cuda_sm70_shflsync_up) ;  /* 0x0000074000007944 */ /* 0x000fea0003c00000 */
[----:B0-----:R-:W-:Y:S01]  /*2000*/  HFMA2.MMA R9, -RZ, RZ, 0, 0 ;  /* 0x00000000ff097435 */ /* 0x001fe200000001ff */
[----:B-1----:R-:W-:Y:S01]  /*2010*/  IMAD.MOV.U32 R3, RZ, RZ, R12 ;  /* 0x000000ffff037224 */ /* 0x002fe200078e000c */
[----:B------:R-:W-:Y:S01]  /*2020*/  MOV R14, R5 ;  /* 0x00000005000e7202 */ /* 0x000fe20000000f00 */
[----:B------:R-:W-:Y:S01]  /*2030*/  IMAD.MOV.U32 R11, RZ, RZ, 0x2 ;  /* 0x00000002ff0b7424 */ /* 0x000fe200078e00ff */
[----:B------:R-:W-:Y:S01]  /*2040*/  MOV R6, 0x2070 ;  /* 0x0000207000067802 */ /* 0x000fe20000000f00 */
[----:B------:R-:W-:-:S02]  /*2050*/  IMAD.MOV.U32 R12, RZ, RZ, -0x1 ;  /* 0xffffffffff0c7424 */ /* 0x000fc400078e00ff */
[----:B------:R-:W-:Y:S05]  /*2060*/  CALL.REL.NOINC `($__internal_72_$__cuda_sm70_shflsync_up) ;  /* 0x000006d000007944 */ /* 0x000fea0003c00000 */
        /* <DEDUP_REMOVED lines=20> */
[----:B0-----:R-:W-:Y:S01]  /*21b0*/  HFMA2.MMA R11, -RZ, RZ, 0, 2.384185791015625e-07 ;  /* 0x00000004ff0b7435 */ /* 0x001fe200000001ff */
[----:B-1----:R-:W-:Y:S01]  /*21c0*/  MOV R3, R12 ;  /* 0x0000000c00037202 */ /* 0x002fe20000000f00 */
[----:B------:R-:W-:Y:S01]  /*21d0*/  IMAD.MOV.U32 R14, RZ, RZ, R5 ;  /* 0x000000ffff0e7224 */ /* 0x000fe200078e0005 */
[----:B------:R-:W-:Y:S01]  /*21e0*/  MOV R12, 0xffffffff ;  /* 0xffffffff000c7802 */ /* 0x000fe20000000f00 */
[----:B------:R-:W-:Y:S01]  /*21f0*/  IMAD.MOV.U32 R9, RZ, RZ, RZ ;  /* 0x000000ffff097224 */ /* 0x000fe200078e00ff */
[----:B------:R-:W-:-:S02]  /*2200*/  MOV R6, 0x2220 ;  /* 0x0000222000067802 */ /* 0x000fc40000000f00 */
[----:B------:R-:W-:Y:S05]  /*2210*/  CALL.REL.NOINC `($__internal_72_$__cuda_sm70_shflsync_up) ;  /* 0x0000052000007944 */ /* 0x000fea0003c00000 */
        /* <DEDUP_REMOVED lines=12> */
[----:B------:R-:W-:Y:S05]  /*22e0*/  CALL.REL.NOINC `($__internal_72_$__cuda_sm70_shflsync_up) ;  /* 0x0000045000007944 */ /* 0x000fea0003c00000 */
[----:B0-----:R-:W-:Y:S01]  /*22f0*/  HFMA2.MMA R11, -RZ, RZ, 0, 4.76837158203125e-07 ;  /* 0x00000008ff0b7435 */ /* 0x001fe200000001ff */
        /* <DEDUP_REMOVED lines=33> */
[----:B0-----:R-:W-:Y:S01]  /*2510*/  HFMA2.MMA R11, -RZ, RZ, 0, 9.5367431640625e-07 ;  /* 0x00000010ff0b7435 */ /* 0x001fe200000001ff */
        /* <DEDUP_REMOVED lines=19> */
[----:B0-----:R-:W-:Y:S01]  /*2650*/  HFMA2.MMA R11, -RZ, RZ, 0, 5.9604644775390625e-08 ;  /* 0x00000001ff0b7435 */ /* 0x001fe200000001ff */
        /* <DEDUP_REMOVED lines=13> */
[----:B01----:R-:W-:Y:S05]  /*2730*/  BRA `(.L_x_2686) ;  /* 0xfffff14000007947 */ /* 0x003fea000383ffff */
        .weak           $__internal_72_$__cuda_sm70_shflsync_up
        .type           $__internal_72_$__cuda_sm70_shflsync_up,@function
        .size           $__internal_72_$__cuda_sm70_shflsync_up,(.L_x_3155 - $__internal_72_$__cuda_sm70_shflsync_up)
$__internal_72_$__cuda_sm70_shflsync_up:
[----:B------:R-:W-:Y:S01]  /*2740*/  MOV R7, 0x0 ;  /* 0x0000000000077802 */ /* 0x000fe20000000f00 */
[----:B------:R-:W-:Y:S04]  /*2750*/  WARPSYNC R12 ;  /* 0x0000000c00007348 */ /* 0x000fe80003800000 */
[----:B------:R0:W1:Y:S01]  /*2760*/  SHFL.UP PT, R12, R14, R11, R9 ;  /* 0x0400000b0e0c7389 */ /* 0x00006200000e0009 */
[----:B------:R-:W-:Y:S05]  /*2770*/  RET.REL.NODEC R6 `(_Z30group_norm_nhwc_bwd_sum_kernelI11Fp16IOBf16WLi64EEv26Group_norm_nhwc_bwd_params) ;  /* 0xffffd88006007950 */ /* 0x000fea0003c3ffff */
.L_x_2687:
        /* <DEDUP_REMOVED lines=16> */
.L_x_3155:


//--------------------- .text._Z30group_norm_nhwc_bwd_sum_kernelI11Fp16IOBf16WLi128EEv26Group_norm_nhwc_bwd_params --------------------------
	.section	.text._Z30group_norm_nhwc_bwd_sum_kernelI11Fp16IOBf16WLi128EEv26Group_norm_nhwc_bwd_params,"ax",@progbits
	.sectioninfo	@"SHI_REGISTERS=32"
	.align	128
        .global         _Z30group_norm_nhwc_bwd_sum_kernelI11Fp16IOBf16WLi128EEv26Group_norm_nhwc_bwd_params
        .type           _Z30group_norm_nhwc_bwd_sum_kernelI11Fp16IOBf16WLi128EEv26Group_norm_nhwc_bwd_params,@function
        .size           _Z30group_norm_nhwc_bwd_sum_kernelI11Fp16IOBf16WLi128EEv26Group_norm_nhwc_bwd_params,(.L_x_3156 - _Z30group_norm_nhwc_bwd_sum_kernelI11Fp16IOBf16WLi128EEv26Group_norm_nhwc_bwd_params)
        .other          _Z30group_norm_nhwc_bwd_sum_kernelI11Fp16IOBf16WLi128EEv26Group_norm_nhwc_bwd_params,@"STO_CUDA_ENTRY STV_DEFAULT"
_Z30group_norm_nhwc_bwd_sum_kernelI11Fp16IOBf16WLi128EEv26Group_norm_nhwc_bwd_params:
.text._Z30group_norm_nhwc_bwd_sum_kernelI11Fp16IOBf16WLi128EEv26Group_norm_nhwc_bwd_params:
        /* <DEDUP_REMOVED lines=41> */
[----:B------:R-:W-:Y:S01]  /*0290*/  MOV R22, RZ ;  /* 0x000000ff00167202 */ /* 0x000fe20000000f00 */
[----:B------:R-:W-:Y:S02]  /*02a0*/  IMAD.MOV.U32 R26, RZ, RZ, RZ ;  /* 0x000000ffff1a7224 */ /* 0x000fe400078e00ff */
[----:B------:R-:W-:Y:S01]  /*02b0*/  IMAD.MOV.U32 R18, RZ, RZ, RZ ;  /* 0x000000ffff127224 */ /* 0x000fe200078e00ff */
[----:B0-----:R-:W0:Y:S01]  /*02c0*/  MUFU.RCP R8, R8 ;  /* 0x0000000800087308 */ /* 0x001e220000001000 */
[----:B-1----:R-:W-:Y:S01]  /*02d0*/  IMAD R17, R17, c[0x0][0x1fc], RZ ;  /* 0x00007f0011117a24 */ /* 0x002fe200078e02ff */
[----:B0-----:R-:W-:-:S04]  /*02e0*/  IADD3 R6, R8, 0xffffffe, RZ ;  /* 0x0ffffffe08067810 */ /* 0x001fc80007ffe0ff */
[----:B------:R-:W-:Y:S02]  /*02f0*/  SHF.R.S32.HI R24, RZ, 0x1f, R17 ;  /* 0x0000001fff187819 */ /* 0x000fe40000011411 */
[----:B------:R0:W1:Y:S02]  /*0300*/  F2I.FTZ.U32.TRUNC.NTZ R7, R6 ;  /* 0x0000000600077305 */ /* 0x000064000021f000 */
[----:B0-----:R-:W-:Y:S01]  /*0310*/  IMAD.MOV.U32 R6, RZ, RZ, RZ ;  /* 0x000000ffff067224 */ /* 0x001fe200078e00ff */
[----:B-1----:R-:W-:-:S05]  /*0320*/  IADD3 R9, RZ, -R7, RZ ;  /* 0x80000007ff097210 */ /* 0x002fca0007ffe0ff */
[----:B------:R-:W-:-:S04]  /*0330*/  IMAD R9, R9, c[0x0][0x204], RZ ;  /* 0x0000810009097a24 */ /* 0x000fc800078e02ff */
[----:B------:R-:W-:Y:S01]  /*0340*/  IMAD.HI.U32 R7, R7, R9, R6 ;  /* 0x0000000907077227 */ /* 0x000fe200078e0006 */
[----:B------:R-:W-:-:S03]  /*0350*/  IADD3 R6, P3, R17, c[0x0][0x1fc], RZ ;  /* 0x00007f0011067a10 */ /* 0x000fc60007f7e0ff */
[----:B------:R-:W-:Y:S02]  /*0360*/  IMAD.MOV.U32 R9, RZ, RZ, RZ ;  /* 0x000000ffff097224 */ /* 0x000fe400078e00ff */
[----:B------:R-:W-:-:S04]  /*0370*/  IMAD.HI.U32 R12, R7, R4, RZ ;  /* 0x00000004070c7227 */ /* 0x000fc800078e00ff */
[----:B------:R-:W-:-:S04]  /*0380*/  IMAD.MOV R7, RZ, RZ, -R12 ;  /* 0x000000ffff077224 */ /* 0x000fc800078e0a0c */
[----:B------:R-:W-:-:S05]  /*0390*/  IMAD R7, R7, c[0x0][0x204], R4 ;  /* 0x0000810007077a24 */ /* 0x000fca00078e0204 */
[----:B------:R-:W-:-:S13]  /*03a0*/  ISETP.GE.U32.AND P0, PT, R7, c[0x0][0x204], PT ;  /* 0x0000810007007a0c */ /* 0x000fda0003f06070 */
[----:B------:R-:W-:Y:S02]  /*03b0*/  @P0 IADD3 R7, R7, -c[0x0][0x204], RZ ;  /* 0x8000810007070a10 */ /* 0x000fe40007ffe0ff */
[----:B------:R-:W-:Y:S02]  /*03c0*/  @P0 IADD3 R12, R12, 0x1, RZ ;  /* 0x000000010c0c0810 */ /* 0x000fe40007ffe0ff */
[----:B------:R-:W-:Y:S02]  /*03d0*/  ISETP.GE.U32.AND P1, PT, R7, c[0x0][0x204], PT ;  /* 0x0000810007007a0c */ /* 0x000fe40003f26070 */
[----:B------:R-:W-:Y:S02]  /*03e0*/  ISETP.NE.U32.AND P0, PT, RZ, c[0x0][0x204], PT ;  /* 0x00008100ff007a0c */ /* 0x000fe40003f05070 */
[----:B------:R-:W-:-:S09]  /*03f0*/  MOV R7, c[0x0][0x1fc] ;  /* 0x00007f0000077a02 */ /* 0x000fd20000000f00 */
[----:B------:R-:W-:Y:S02]  /*0400*/  @P1 IADD3 R12, R12, 0x1, RZ ;  /* 0x000000010c0c1810 */ /* 0x000fe40007ffe0ff */
[----:B------:R-:W-:Y:S01]  /*0410*/  ISETP.LT.U32.AND P1, PT, R6, c[0x0][0x1e0], PT ;  /* 0x0000780006007a0c */ /* 0x000fe20003f21070 */
[----:B--2---:R-:W-:Y:S01]  /*0420*/  FFMA.FTZ R8, -R2, R2, R3 ;  /* 0x0000000202087223 */ /* 0x004fe20000010103 */
[----:B------:R-:W-:Y:S02]  /*0430*/  SEL R3, R5, R12, !P0 ;  /* 0x0000000c05037207 */ /* 0x000fe40004000000 */
[----:B------:R-:W-:Y:S02]  /*0440*/  ISETP.GE.U32.AND P0, PT, R10, c[0x0][0x1d8], PT ;  /* 0x000076000a007a0c */ /* 0x000fe40003f06070 */
[----:B------:R-:W-:Y:S02]  /*0450*/  FSETP.GTU.FTZ.AND P2, PT, R8, RZ, PT ;  /* 0x000000ff0800720b */ /* 0x000fe40003f5c000 */
[----:B------:R-:W-:-:S02]  /*0460*/  ISETP.GE.AND.EX P0, PT, R11, c[0x0][0x1dc], PT, P0 ;  /* 0x000077000b007a0c */ /* 0x000fc40003f06300 */
[----:B------:R-:W-:Y:S01]  /*0470*/  LEA.HI.X.SX32 R5, R7, R24, 0x1, P3 ;  /* 0x0000001807057211 */ /* 0x000fe200018f0eff */
[----:B------:R-:W-:-:S03]  /*0480*/  IMAD.MOV R7, RZ, RZ, -R3 ;  /* 0x000000ffff077224 */ /* 0x000fc600078e0a03 */
[----:B------:R-:W-:Y:S01]  /*0490*/  ISETP.LT.AND.EX P1, PT, R5, c[0x0][0x1e4], PT, P1 ;  /* 0x0000790005007a0c */ /* 0x000fe20003f21310 */
[----:B------:R-:W-:Y:S02]  /*04a0*/  IMAD.MOV.U32 R5, RZ, RZ, 0x3f800000 ;  /* 0x3f800000ff057424 */ /* 0x000fe400078e00ff */
[----:B------:R-:W-:Y:S01]  /*04b0*/  IMAD R4, R7, c[0x0][0x204], R4 ;  /* 0x0000810007047a24 */ /* 0x000fe200078e0204 */
[----:B------:R-:W-:Y:S01]  /*04c0*/  SEL R6, R6, c[0x0][0x1e0], P1 ;  /* 0x0000780006067a07 */ /* 0x000fe20000800000 */
[----:B------:R-:W-:Y:S01]  /*04d0*/  @P2 FADD.FTZ R8, R8, c[0x0][0x1a0] ;  /* 0x0000680008082621 */ /* 0x000fe20000010000 */
[----:B------:R-:W-:-:S03]  /*04e0*/  HFMA2.MMA R7, -RZ, RZ, 0, 0 ;  /* 0x00000000ff077435 */ /* 0x000fc600000001ff */
[----:B------:R0:W1:Y:S01]  /*04f0*/  @P2 MUFU.RSQ R5, R8 ;  /* 0x0000000800052308 */ /* 0x0000620000001400 */
[----:B------:R-:W-:Y:S01]  /*0500*/  ISETP.GE.AND P2, PT, R17, R6, PT ;  /* 0x000000061100720c */ /* 0x000fe20003f46270 */
[----:B------:R-:W-:Y:S07]  /*0510*/  @P0 BRA `(.L_x_2689) ;  /* 0x0000010000000947 */ /* 0x000fee0003800000 */
[----:B------:R-:W-:Y:S01]  /*0520*/  ULDC.U8 UR4, c[0x0][0x1f4] ;  /* 0x00007d0000047ab9 */ /* 0x000fe20000000000 */
[C---:B0-----:R-:W-:Y:S02]  /*0530*/  SHF.L.U32 R8, R10.reuse, 0x1, RZ ;  /* 0x000000010a087819 */ /* 0x041fe400000006ff */
        /* <DEDUP_REMOVED lines=8> */
[----:B------:R3:W4:Y:S04]  /*05c0*/  @P1 LDG.E.U16 R23, [R8.64] ;  /* 0x0000000808171981 */ /* 0x000728000c1e1500 */
[----:B------:R3:W5:Y:S02]  /*05d0*/  @P1 LDG.E.U16 R19, [R8.64+0x2] ;  /* 0x0000020808131981 */ /* 0x000764000c1e1500 */
[----:B---3--:R-:W-:-:S02]  /*05e0*/  PRMT R9, RZ, 0x5410, R7 ;  /* 0x00005410ff097816 */ /* 0x008fc40000000007 */
[----:B--2---:R-:W-:Y:S02]  /*05f0*/  PRMT R7, RZ, 0x5410, R14 ;  /* 0x00005410ff077816 */ /* 0x004fe4000000000e */
[----:B----4-:R-:W-:Y:S02]  /*0600*/  @P1 PRMT R18, RZ, 0x5410, R23 ;  /* 0x00005410ff121816 */ /* 0x010fe40000000017 */
[----:B-----5:R-:W-:Y:S02]  /*0610*/  @P1 PRMT R16, RZ, 0x5410, R19 ;  /* 0x00005410ff101816 */ /* 0x020fe40000000013 */
.L_x_2689:
[----:B------:R-:W-:Y:S05]  /*0620*/  BSYNC B0 ;  /* 0x0000000000007941 */ /* 0x000fea0003800000 */
.L_x_2688:
[----:B0-----:R-:W-:Y:S02]  /*0630*/  IMAD.MOV.U32 R8, RZ, RZ, RZ ;  /* 0x000000ffff087224 */ /* 0x001fe400078e00ff */
        /* <DEDUP_REMOVED lines=8> */
[----:B------:R-:W-:Y:S02]  /*06c0*/  LOP3.LUT R27, RZ, R6, RZ, 0x33, !PT ;  /* 0x00000006ff1b7212 */ /* 0x000fe400078e33ff */
[----:B------:R-:W-:Y:S01]  /*06d0*/  IADD3 R14, -R17, -0x2, RZ ;  /* 0xfffffffe110e7810 */ /* 0x000fe20007ffe1ff */
[----:B------:R-:W-:Y:S02]  /*06e0*/  IMAD R15, R15, c[0x0][0x1ec], R8 ;  /* 0x00007b000f0f7a24 */ /* 0x000fe400078e0208 */
[----:B------:R-:W-:Y:S02]  /*06f0*/  IMAD.IADD R8, R6, 0x1, -R17 ;  /* 0x0000000106087824 */ /* 0x000fe400078e0a11 */
[----:B------:R-:W-:Y:S02]  /*0700*/  IMAD.IADD R15, R13, 0x1, R15 ;  /* 0x000000010d0f7824 */ /* 0x000fe400078e020f */
[----:B------:R-:W-:Y:S05]  /*0710*/  @!P1 BRA `(.L_x_2691) ;  /* 0x00000bf000009947 */ /* 0x000fea0003800000 */
[----:B------:R-:W-:Y:S01]  /*0720*/  LOP3.LUT R8, R8, 0x1, RZ, 0xc0, !PT ;  /* 0x0000000108087812 */ /* 0x000fe200078ec0ff */
[----:B------:R-:W-:Y:S01]  /*0730*/  CS2R R22, SRZ ;  /* 0x0000000000167805 */ /* 0x000fe2000001ff00 */
[----:B------:R-:W-:Y:S01]  /*0740*/  ISETP.NE.AND P2, PT, R14, R27, PT ;  /* 0x0000001b0e00720c */ /* 0x000fe20003f45270 */
[----:B------:R-:W-:Y:S01]  /*0750*/  CS2R R20, SRZ ;  /* 0x0000000000147805 */ /* 0x000fe2000001ff00 */
[----:B------:R-:W-:Y:S01]  /*0760*/  ISETP.NE.U32.AND P1, PT, R8, 0x1, PT ;  /* 0x000000010800780c */ /* 0x000fe20003f25070 */
[----:B------:R-:W-:Y:S01]  /*0770*/  HFMA2.MMA R8, -RZ, RZ, 0, 0 ;  /* 0x00000000ff087435 */ /* 0x000fe200000001ff */
[----:B------:R-:W-:-:S11]  /*0780*/  IMAD.MOV.U32 R26, RZ, RZ, RZ ;  /* 0x000000ffff1a7224 */ /* 0x000fd600078e00ff */
        /* <DEDUP_REMOVED lines=14> */
[----:B0-----:R-:W-:Y:S02]  /*0870*/  PRMT R11, RZ, 0x5410, RZ ;  /* 0x00005410ff0b7816 */ /* 0x001fe400000000ff */
[----:B------:R-:W-:Y:S02]  /*0880*/  IADD3 R17, R17, 0x1, RZ ;  /* 0x0000000111117810 */ /* 0x000fe40007ffe0ff */
[----:B--2---:R-:W-:-:S04]  /*0890*/  @!P0 PRMT R11, R11, 0x5410, R10 ;  /* 0x000054100b0b8816 */ /* 0x004fc8000000000a */
[----:B------:R-:W-:-:S05]  /*08a0*/  @!P0 PRMT R11, R10, 0x7632, R11 ;  /* 0x000076320a0b8816 */ /* 0x000fca000000000b */
[--C-:B------:R-:W-:Y:S02]  /*08b0*/  HADD2.F32 R19, -RZ, R11.reuse.H1_H1 ;  /* 0x3000000bff137230 */ /* 0x100fe40000004100 */
[----:B------:R-:W-:-:S03]  /*08c0*/  HADD2.F32 R23, -RZ, R11.H0_H0 ;  /* 0x2000000bff177230 */ /* 0x000fc60000004100 */
[C---:B------:R-:W-:Y:S02]  /*08d0*/  FADD.FTZ R22, -R2.reuse, R19 ;  /* 0x0000001302167221 */ /* 0x040fe40000010100 */
[----:B------:R-:W-:Y:S01]  /*08e0*/  FADD.FTZ R24, -R2, R23 ;  /* 0x0000001702187221 */ /* 0x000fe20000010100 */
[----:B------:R-:W-:Y:S01]  /*08f0*/  PRMT R23, RZ, 0x5410, RZ ;  /* 0x00005410ff177816 */ /* 0x000fe200000000ff */
[-C--:B-1----:R-:W-:Y:S02]  /*0900*/  FMUL.FTZ R22, R22, R5.reuse ;  /* 0x0000000516167220 */ /* 0x082fe40000410000 */
[----:B---3--:R-:W-:Y:S01]  /*0910*/  FMUL.FTZ R21, R24, R5 ;  /* 0x0000000518157220 */ /* 0x008fe20000410000 */
[----:B----4-:R-:W-:Y:S01]  /*0920*/  @!P0 PRMT R23, R23, 0x5410, R8 ;  /* 0x0000541017178816 */ /* 0x010fe20000000008 */
[----:B------:R-:W-:Y:S02]  /*0930*/  FFMA.FTZ R10, R22, R9, R18 ;  /* 0x00000009160a7223 */ /* 0x000fe40000010012 */
[----:B------:R-:W-:Y:S01]  /*0940*/  FFMA.FTZ R11, R21, R7, R16 ;  /* 0x00000007150b7223 */ /* 0x000fe20000010010 */
[----:B------:R-:W-:Y:S01]  /*0950*/  @!P0 PRMT R23, R8, 0x7632, R23 ;  /* 0x0000763208178816 */ /* 0x000fe20000000017 */
[----:B------:R-:W-:-:S02]  /*0960*/  FMUL.FTZ R24, R10, -1.4426950216293334961 ;  /* 0xbfb8aa3b0a187820 */ /* 0x000fc40000410000 */
[----:B------:R-:W-:Y:S02]  /*0970*/  FMUL.FTZ R25, R11, -1.4426950216293334961 ;  /* 0xbfb8aa3b0b197820 */ /* 0x000fe40000410000 */
[--C-:B------:R-:W-:Y:S02]  /*0980*/  HADD2.F32 R8, -RZ, R23.reuse.H1_H1 ;  /* 0x30000017ff087230 */ /* 0x100fe40000004100 */
[----:B------:R-:W0:Y:S01]  /*0990*/  MUFU.EX2 R24, R24 ;  /* 0x0000001800187308 */ /* 0x000e220000000800 */
[----:B------:R-:W-:-:S07]  /*09a0*/  HADD2.F32 R23, -RZ, R23.H0_H0 ;  /* 0x20000017ff177230 */ /* 0x000fce0000004100 */
        /* <DEDUP_REMOVED lines=20> */
[----:B------:R-:W-:Y:S02]  /*0af0*/  FADD.FTZ R20, RZ, R27 ;  /* 0x0000001bff147221 */ /* 0x000fe40000010000 */
[----:B------:R-:W-:Y:S02]  /*0b00*/  FFMA.FTZ R21, R21, R24, RZ ;  /* 0x0000001815157223 */ /* 0x000fe400000100ff */
[----:B------:R-:W-:-:S02]  /*0b10*/  FADD.FTZ R26, RZ, R24 ;  /* 0x00000018ff1a7221 */ /* 0x000fc40000010000 */
.L_x_2692:
[----:B------:R-:W-:Y:S05]  /*0b20*/  @!P2 BRA `(.L_x_2690) ;  /* 0x000016200000a947 */ /* 0x000fea0003800000 */
[----:B------:R-:W-:-:S04]  /*0b30*/  IADD3 R17, R17, 0x1, RZ ;  /* 0x0000000111117810 */ /* 0x000fc80007ffe0ff */
[----:B------:R-:W-:Y:S02]  /*0b40*/  SHF.R.S32.HI R25, RZ, 0x1f, R17 ;  /* 0x0000001fff197819 */ /* 0x000fe40000011411 */
.L_x_2693:
        /* <DEDUP_REMOVED lines=16> */
[----:B------:R-:W-:Y:S02]  /*0c50*/  PRMT R27, RZ, 0x7610, R27 ;  /* 0x00007610ff1b7816 */ /* 0x000fe4000000001b */
[----:B0-----:R-:W-:-:S04]  /*0c60*/  PRMT R11, R11, 0x5410, RZ ;  /* 0x000054100b0b7816 */ /* 0x001fc800000000ff */
[----:B--2---:R-:W-:-:S04]  /*0c70*/  @!P0 PRMT R11, R11, 0x7610, R28 ;  /* 0x000076100b0b8816 */ /* 0x004fc8000000001c */
[----:B------:R-:W-:-:S05]  /*0c80*/  PRMT R11, RZ, 0x7610, R11 ;  /* 0x00007610ff0b7816 */ /* 0x000fca000000000b */
[----:B------:R-:W-:Y:S01]  /*0c90*/  HADD2.F32 R19, -RZ, R11.H1_H1 ;  /* 0x3000000bff137230 */ /* 0x000fe20000004100 */
[----:B------:R-:W-:Y:S02]  /*0ca0*/  @!P0 PRMT R11, R28, 0x7610, R11 ;  /* 0x000076101c0b8816 */ /* 0x000fe4000000000b */
[----:B---3--:R-:W-:Y:S02]  /*0cb0*/  @!P0 PRMT R27, R10, 0x7610, R27 ;  /* 0x000076100a1b8816 */ /* 0x008fe4000000001b */
[----:B------:R-:W-:Y:S01]  /*0cc0*/  FADD.FTZ R24, -R2, R19 ;  /* 0x0000001302187221 */ /* 0x000fe20000010100 */
[----:B------:R-:W-:Y:S02]  /*0cd0*/  PRMT R11, R11, 0x5410, RZ ;  /* 0x000054100b0b7816 */ /* 0x000fe400000000ff */
[----:B------:R-:W-:Y:S01]  /*0ce0*/  HADD2.F32 R27, -RZ, R27.H0_H0 ;  /* 0x2000001bff1b7230 */ /* 0x000fe20000004100 */
[----:B-1----:R-:W-:Y:S01]  /*0cf0*/  FMUL.FTZ R19, R24, R5 ;  /* 0x0000000518137220 */ /* 0x002fe20000410000 */
[----:B------:R-:W-:-:S03]  /*0d00*/  @!P0 PRMT R11, R11, 0x7610, R10 ;  /* 0x000076100b0b8816 */ /* 0x000fc6000000000a */
        /* <DEDUP_REMOVED lines=8> */
[----:B------:R-:W-:Y:S02]  /*0d90*/  FADD.FTZ R29, -R10, 1 ;  /* 0x3f8000000a1d7421 */ /* 0x000fe40000010100 */
[----:B------:R-:W-:Y:S02]  /*0da0*/  FADD.FTZ R10, -R2, R11 ;  /* 0x0000000b020a7221 */ /* 0x000fe40000010100 */
[----:B------:R-:W-:Y:S02]  /*0db0*/  FFMA.FTZ R29, R28, R29, 1 ;  /* 0x3f8000001c1d7423 */ /* 0x000fe4000001001d */
[----:B------:R-:W-:-:S02]  /*0dc0*/  FMUL.FTZ R11, R10, R5 ;  /* 0x000000050a0b7220 */ /* 0x000fc40000410000 */
[----:B------:R-:W-:Y:S02]  /*0dd0*/  FMUL.FTZ R24, R24, R29 ;  /* 0x0000001d18187220 */ /* 0x000fe40000410000 */
[----:B------:R-:W-:Y:S02]  /*0de0*/  FFMA.FTZ R28, R11, R9, R18 ;  /* 0x000000090b1c7223 */ /* 0x000fe40000010012 */
[----:B------:R-:W-:Y:S02]  /*0df0*/  FADD.FTZ R26, R24, R26 ;  /* 0x0000001a181a7221 */ /* 0x000fe40000010000 */
[----:B------:R-:W-:Y:S02]  /*0e00*/  FMUL.FTZ R29, R28, -1.4426950216293334961 ;  /* 0xbfb8aa3b1c1d7820 */ /* 0x000fe40000410000 */
[----:B------:R-:W-:Y:S02]  /*0e10*/  FFMA.FTZ R21, R19, R24, R21 ;  /* 0x0000001813157223 */ /* 0x000fe40000010015 */
[----:B------:R-:W-:-:S02]  /*0e20*/  FMUL.FTZ R24, R24, R7 ;  /* 0x0000000718187220 */ /* 0x000fc40000410000 */
[----:B------:R-:W0:Y:S02]  /*0e30*/  MUFU.EX2 R29, R29 ;  /* 0x0000001d001d7308 */ /* 0x000e240000000800 */
[----:B0-----:R-:W-:-:S06]  /*0e40*/  FADD.FTZ R10, R29, 1 ;  /* 0x3f8000001d0a7421 */ /* 0x001fcc0000010000 */
[----:B------:R-:W0:Y:S02]  /*0e50*/  MUFU.RCP R10, R10 ;  /* 0x0000000a000a7308 */ /* 0x000e240000001000 */
[----:B0-----:R-:W-:Y:S02]  /*0e60*/  FADD.FTZ R29, -R10, 1 ;  /* 0x3f8000000a1d7421 */ /* 0x001fe40000010100 */
[----:B------:R-:W-:Y:S02]  /*0e70*/  FMUL.FTZ R27, R27, R10 ;  /* 0x0000000a1b1b7220 */ /* 0x000fe40000410000 */
[----:B------:R-:W-:-:S04]  /*0e80*/  FFMA.FTZ R28, R28, R29, 1 ;  /* 0x3f8000001c1c7423 */ /* 0x000fc8000001001d */
[----:B------:R-:W-:Y:S02]  /*0e90*/  FMUL.FTZ R27, R27, R28 ;  /* 0x0000001c1b1b7220 */ /* 0x000fe40000410000 */
[----:B------:R-:W-:Y:S02]  /*0ea0*/  @!P0 IMAD R28, R25, c[0x0][0x1d8], RZ ;  /* 0x00007600191c8a24 */ /* 0x000fe400078e02ff */
[----:B------:R-:W-:Y:S02]  /*0eb0*/  FMUL.FTZ R10, R27, R9 ;  /* 0x000000091b0a7220 */ /* 0x000fe40000410000 */
[C---:B------:R-:W-:Y:S02]  /*0ec0*/  FFMA.FTZ R22, R11.reuse, R27, R22 ;  /* 0x0000001b0b167223 */ /* 0x040fe40000010016 */
[----:B------:R-:W-:Y:S02]  /*0ed0*/  FFMA.FTZ R8, R11, R10, R8 ;  /* 0x0000000a0b087223 */ /* 0x000fe40000010008 */
[----:B------:R-:W-:Y:S01]  /*0ee0*/  FADD.FTZ R23, R10, R23 ;  /* 0x000000170a177221 */ /* 0x000fe20000010000 */
[----:B------:R-:W-:Y:S01]  /*0ef0*/  @!P0 MOV R10, R12 ;  /* 0x0000000c000a8202 */ /* 0x000fe20000000f00 */
[----:B------:R-:W-:-:S02]  /*0f00*/  @!P0 IMAD.MOV.U32 R11, RZ, RZ, R15 ;  /* 0x000000ffff0b8224 */ /* 0x000fc400078e000f */
[----:B------:R-:W-:Y:S02]  /*0f10*/  FADD.FTZ R20, R27, R20 ;  /* 0x000000141b147221 */ /* 0x000fe40000010000 */
[----:B------:R-:W-:-:S04]  /*0f20*/  @!P0 IMAD.WIDE.U32 R10, R17, c[0x0][0x1d8], R10 ;  /* 0x00007600110a8a25 */ /* 0x000fc800078e000a */
[----:B------:R-:W-:Y:S01]  /*0f30*/  @!P0 IMAD R27, R17, c[0x0][0x1dc], R28 ;  /* 0x00007700111b8a24 */ /* 0x000fe200078e021c */
[----:B------:R-:W-:Y:S01]  /*0f40*/  @!P0 SHF.L.U32 R28, R10, 0x1, RZ ;  /* 0x000000010a1c8819 */ /* 0x000fe200000006ff */
[----:B------:R-:W-:Y:S02]  /*0f50*/  FFMA.FTZ R8, R19, R24, R8 ;  /* 0x0000001813087223 */ /* 0x000fe40000010008 */
        /* <DEDUP_REMOVED lines=8> */
[----:B0-----:R-:W-:Y:S01]  /*0fe0*/  PRMT R11, RZ, 0x7610, R11 ;  /* 0x00007610ff0b7816 */ /* 0x001fe2000000000b */
[----:B------:R-:W-:Y:S01]  /*0ff0*/  FADD.FTZ R23, R24, R23 ;  /* 0x0000001718177221 */ /* 0x000fe20000010000 */
[----:B------:R-:W-:Y:S02]  /*1000*/  PRMT R24, RZ, 0x7610, R24 ;  /* 0x00007610ff187816 */ /* 0x000fe40000000018 */
[----:B--2---:R-:W-:-:S04]  /*1010*/  @!P0 PRMT R11, R10, 0x7632, R11 ;  /* 0x000076320a0b8816 */ /* 0x004fc8000000000b */
[----:B------:R-:W-:-:S05]  /*1020*/  PRMT R11, R11, 0x5410, RZ ;  /* 0x000054100b0b7816 */ /* 0x000fca00000000ff */
[----:B------:R-:W-:Y:S01]  /*1030*/  HADD2.F32 R19, -RZ, R11.H0_H0 ;  /* 0x2000000bff137230 */ /* 0x000fe20000004100 */
[----:B------:R-:W-:Y:S02]  /*1040*/  @!P0 PRMT R11, R11, 0x5410, R10 ;  /* 0x000054100b0b8816 */ /* 0x000fe4000000000a */
[----:B---3--:R-:W-:Y:S02]  /*1050*/  @!P0 PRMT R24, R28, 0x7632, R24 ;  /* 0x000076321c188816 */ /* 0x008fe40000000018 */
[----:B------:R-:W-:Y:S01]  /*1060*/  FADD.FTZ R19, -R2, R19 ;  /* 0x0000001302137221 */ /* 0x000fe20000010100 */
[----:B------:R-:W-:Y:S02]  /*1070*/  PRMT R11, RZ, 0x7610, R11 ;  /* 0x00007610ff0b7816 */ /* 0x000fe4000000000b */
[----:B------:R-:W-:Y:S01]  /*1080*/  HADD2.F32 R24, -RZ, R24.H0_H0 ;  /* 0x20000018ff187230 */ /* 0x000fe20000004100 */
[----:B------:R-:W-:Y:S01]  /*1090*/  FMUL.FTZ R10, R19, R5 ;  /* 0x00000005130a7220 */ /* 0x000fe20000410000 */
[----:B------:R-:W-:-:S03]  /*10a0*/  @!P0 PRMT R11, R28, 0x7610, R11 ;  /* 0x000076101c0b8816 */ /* 0x000fc6000000000b */
[----:B------:R-:W-:-:S04]  /*10b0*/  FFMA.FTZ R27, R10, R7, R16 ;  /* 0x000000070a1b7223 */ /* 0x000fc80000010010 */
        /* <DEDUP_REMOVED lines=11> */
[----:B------:R-:W-:Y:S02]  /*1170*/  FADD.FTZ R26, R26, R24 ;  /* 0x000000181a1a7221 */ /* 0x000fe40000010000 */
[----:B------:R-:W-:Y:S02]  /*1180*/  FMUL.FTZ R27, R28, R5 ;  /* 0x000000051c1b7220 */ /* 0x000fe40000410000 */
[----:B------:R-:W-:Y:S02]  /*1190*/  FFMA.FTZ R21, R10, R24, R21 ;  /* 0x000000180a157223 */ /* 0x000fe40000010015 */
[----:B------:R-:W-:Y:S02]  /*11a0*/  FFMA.FTZ R28, R27, R9, R18 ;  /* 0x000000091b1c7223 */ /* 0x000fe40000010012 */
[----:B------:R-:W-:-:S02]  /*11b0*/  FMUL.FTZ R24, R24, R7 ;  /* 0x0000000718187220 */ /* 0x000fc40000410000 */
[----:B------:R-:W-:-:S06]  /*11c0*/  FMUL.FTZ R29, R28, -1.4426950216293334961 ;  /* 0xbfb8aa3b1c1d7820 */ /* 0x000fcc0000410000 */
        /* <DEDUP_REMOVED lines=20> */
.L_x_2691:
        /* <DEDUP_REMOVED lines=8> */
.L_x_2695:
        /* <DEDUP_REMOVED lines=27> */
[----:B------:R-:W-:-:S03]  /*1540*/  HADD2.F32 R19, -RZ, R19.H0_H0 ;  /* 0x20000013ff137230 */ /* 0x000fc60000004100 */
[----:B------:R-:W-:Y:S02]  /*1550*/  FADD.FTZ R16, -R2, R29 ;  /* 0x0000001d02107221 */ /* 0x000fe40000010100 */
[C---:B------:R-:W-:Y:S02]  /*1560*/  FADD.FTZ R20, R19.reuse, R20 ;  /* 0x0000001413147221 */ /* 0x040fe40000010000 */
[----:B-1----:R-:W-:Y:S02]  /*1570*/  FMUL.FTZ R29, R16, R5 ;  /* 0x00000005101d7220 */ /* 0x002fe40000410000 */
[C---:B------:R-:W-:Y:S02]  /*1580*/  FMUL.FTZ R16, R19.reuse, R9 ;  /* 0x0000000913107220 */ /* 0x040fe40000410000 */
[----:B------:R-:W-:Y:S01]  /*1590*/  FFMA.FTZ R22, R19, R29, R22 ;  /* 0x0000001d13167223 */ /* 0x000fe20000010016 */
[----:B------:R-:W-:Y:S01]  /*15a0*/  HADD2.F32 R19, -RZ, R17.H0_H0 ;  /* 0x20000011ff137230 */ /* 0x000fe20000004100 */
[----:B------:R-:W-:-:S02]  /*15b0*/  FFMA.FTZ R8, R29, R16, R8 ;  /* 0x000000101d087223 */ /* 0x000fc40000010008 */
[----:B------:R-:W-:Y:S01]  /*15c0*/  FADD.FTZ R23, R16, R23 ;  /* 0x0000001710177221 */ /* 0x000fe20000010000 */
[----:B------:R-:W-:Y:S01]  /*15d0*/  HADD2.F32 R16, -RZ, R17.H1_H1 ;  /* 0x30000011ff107230 */ /* 0x000fe20000004100 */
[----:B------:R-:W-:-:S04]  /*15e0*/  FADD.FTZ R18, -R2, R19 ;  /* 0x0000001302127221 */ /* 0x000fc80000010100 */
[----:B------:R-:W-:Y:S02]  /*15f0*/  FMUL.FTZ R17, R18, R5 ;  /* 0x0000000512117220 */ /* 0x000fe40000410000 */
[C---:B------:R-:W-:Y:S02]  /*1600*/  FADD.FTZ R26, R16.reuse, R26 ;  /* 0x0000001a101a7221 */ /* 0x040fe40000010000 */
[C---:B------:R-:W-:Y:S02]  /*1610*/  FFMA.FTZ R21, R16.reuse, R17, R21 ;  /* 0x0000001110157223 */ /* 0x040fe40000010015 */
[----:B------:R-:W-:-:S04]  /*1620*/  FMUL.FTZ R16, R16, R7 ;  /* 0x0000000710107220 */ /* 0x000fc80000410000 */
[----:B------:R-:W-:Y:S02]  /*1630*/  FFMA.FTZ R8, R17, R16, R8 ;  /* 0x0000001011087223 */ /* 0x000fe40000010008 */
[----:B------:R-:W-:Y:S01]  /*1640*/  FADD.FTZ R23, R16, R23 ;  /* 0x0000001710177221 */ /* 0x000fe20000010000 */
[----:B------:R-:W-:Y:S05]  /*1650*/  @P1 BRA `(.L_x_2695) ;  /* 0xfffffd3000001947 */ /* 0x000fea000383ffff */
[----:B------:R-:W-:Y:S02]  /*1660*/  IMAD.MOV.U32 R17, RZ, RZ, R25 ;  /* 0x000000ffff117224 */ /* 0x000fe400078e0019 */
.L_x_2694:
[----:B------:R-:W-:-:S13]  /*1670*/  ISETP.GE.U32.AND P0, PT, R27, 0x3, PT ;  /* 0x000000031b00780c */ /* 0x000fda0003f06070 */
[----:B------:R-:W-:Y:S05]  /*1680*/  @!P0 BRA `(.L_x_2690) ;  /* 0x00000ac000008947 */ /* 0x000fea0003800000 */
[----:B------:R-:W-:Y:S02]  /*1690*/  ISETP.GE.U32.AND P0, PT, R10, c[0x0][0x1d8], PT ;  /* 0x000076000a007a0c */ /* 0x000fe40003f06070 */
[----:B------:R-:W-:Y:S02]  /*16a0*/  SHF.R.S32.HI R10, RZ, 0x1f, R17 ;  /* 0x0000001fff0a7819 */ /* 0x000fe40000011411 */
[----:B------:R-:W-:Y:S02]  /*16b0*/  ISETP.GE.AND.EX P0, PT, R11, c[0x0][0x1dc], PT, P0 ;  /* 0x000077000b007a0c */ /* 0x000fe40003f06300 */
[----:B------:R-:W-:-:S11]  /*16c0*/  MOV R11, R17 ;  /* 0x00000011000b7202 */ /* 0x000fd60000000f00 */
.L_x_2696:
        /* <DEDUP_REMOVED lines=12> */
[----:B------:R0:W2:Y:S01]  /*1790*/  @!P0 LDG.E R27, [R18.64] ;  /* 0x00000008121b8981 */ /* 0x0000a2000c1e1900 */
[----:B------:R-:W-:-:S03]  /*17a0*/  @!P0 IADD3 R25, P1, R11, 0x1, RZ ;  /* 0x000000010b198810 */ /* 0x000fc60007f3e0ff */
[----:B------:R-:W3:Y:S01]  /*17b0*/  @!P0 LDG.E R28, [R28.64] ;  /* 0x000000081c1c8981 */ /* 0x000ee2000c1e1900 */
[----:B------:R-:W-:Y:S02]  /*17c0*/  @!P0 IMAD.MOV.U32 R17, RZ, RZ, R15 ;  /* 0x000000ffff118224 */ /* 0x000fe400078e000f */
        /* <DEDUP_REMOVED lines=15> */
[----:B-----5:R-:W-:-:S04]  /*18c0*/  PRMT R19, RZ, 0x7610, R19 ;  /* 0x00007610ff137816 */ /* 0x020fc80000000013 */
[C---:B--2---:R-:W-:Y:S02]  /*18d0*/  @!P0 PRMT R19, R27.reuse, 0x7610, R19 ;  /* 0x000076101b138816 */ /* 0x044fe40000000013 */
[----:B------:R-:W-:Y:S02]  /*18e0*/  @!P0 PRMT R25, R27, 0x7632, R25 ;  /* 0x000076321b198816 */ /* 0x000fe40000000019 */
[----:B------:R-:W-:Y:S02]  /*18f0*/  PRMT R19, R19, 0x5410, RZ ;  /* 0x0000541013137816 */ /* 0x000fe400000000ff */
[----:B------:R-:W-:Y:S01]  /*1900*/  PRMT R27, RZ, 0x7610, R27 ;  /* 0x00007610ff1b7816 */ /* 0x000fe2000000001b */
[----:B------:R-:W-:Y:S01]  /*1910*/  HADD2.F32 R25, -RZ, R25.H0_H0 ;  /* 0x20000019ff197230 */ /* 0x000fe20000004100 */
[----:B---3--:R-:W-:Y:S02]  /*1920*/  @!P0 PRMT R19, R19, 0x5410, R28 ;  /* 0x0000541013138816 */ /* 0x008fe4000000001c */
[----:B------:R-:W-:Y:S01]  /*1930*/  @!P0 PRMT R27, R28, 0x7632, R27 ;  /* 0x000076321c1b8816 */ /* 0x000fe2000000001b */
[----:B------:R-:W-:-:S02]  /*1940*/  @!P0 IMAD.MOV.U32 R28, RZ, RZ, R12 ;  /* 0x000000ffff1c8224 */ /* 0x000fc400078e000c */
[--C-:B------:R-:W-:Y:S02]  /*1950*/  HADD2.F32 R29, -RZ, R19.reuse.H0_H0 ;  /* 0x20000013ff1d7230 */ /* 0x100fe40000004100 */
[----:B------:R-:W-:Y:S02]  /*1960*/  HADD2.F32 R19, -RZ, R19.H1_H1 ;  /* 0x30000013ff137230 */ /* 0x000fe40000004100 */
[----:B------:R-:W-:Y:S01]  /*1970*/  HADD2.F32 R27, -RZ, R27.H0_H0 ;  /* 0x2000001bff1b7230 */ /* 0x000fe20000004100 */
[----:B------:R-:W-:Y:S02]  /*1980*/  FADD.FTZ R24, -R2, R29 ;  /* 0x0000001d02187221 */ /* 0x000fe40000010100 */
[C---:B------:R-:W-:Y:S02]  /*1990*/  FMUL.FTZ R18, R19.reuse, R9 ;  /* 0x0000000913127220 */ /* 0x040fe40000410000 */
[----:B-1----:R-:W-:Y:S02]  /*19a0*/  FMUL.FTZ R29, R24, R5 ;  /* 0x00000005181d7220 */ /* 0x002fe40000410000 */
[----:B------:R-:W-:-:S02]  /*19b0*/  FADD.FTZ R20, R19, R20 ;  /* 0x0000001413147221 */ /* 0x000fc40000010000 */
[----:B------:R-:W-:Y:S02]  /*19c0*/  FFMA.FTZ R24, R19, R29, R22 ;  /* 0x0000001d13187223 */ /* 0x000fe40000010016 */
[----:B------:R-:W-:Y:S01]  /*19d0*/  FFMA.FTZ R19, R29, R18, R8 ;  /* 0x000000121d137223 */ /* 0x000fe20000010008 */
[----:B------:R-:W-:Y:S01]  /*19e0*/  @!P0 MOV R29, R15 ;  /* 0x0000000f001d8202 */ /* 0x000fe20000000f00 */
[----:B------:R-:W-:Y:S01]  /*19f0*/  FADD.FTZ R8, -R2, R25 ;  /* 0x0000001902087221 */ /* 0x000fe20000010100 */
[----:B------:R-:W-:Y:S01]  /*1a00*/  @!P0 IADD3 R25, P1, R11, 0x2, RZ ;  /* 0x000000020b198810 */ /* 0x000fe20007f3e0ff */
[----:B------:R-:W-:Y:S02]  /*1a10*/  FADD.FTZ R23, R18, R23 ;  /* 0x0000001712177221 */ /* 0x000fe40000010000 */
[----:B------:R-:W-:Y:S01]  /*1a20*/  FMUL.FTZ R8, R8, R5 ;  /* 0x0000000508087220 */ /* 0x000fe20000410000 */
[----:B------:R-:W-:Y:S01]  /*1a30*/  @!P0 IADD3.X R22, RZ, R10, RZ, P1, !PT ;  /* 0x0000000aff168210 */ /* 0x000fe20000ffe4ff */
[----:B------:R-:W-:-:S02]  /*1a40*/  FMUL.FTZ R18, R27, R7 ;  /* 0x000000071b127220 */ /* 0x000fc40000410000 */
[C---:B------:R-:W-:Y:S02]  /*1a50*/  FADD.FTZ R26, R27.reuse, R26 ;  /* 0x0000001a1b1a7221 */ /* 0x040fe40000010000 */
[----:B------:R-:W-:Y:S02]  /*1a60*/  @!P0 IMAD R22, R22, c[0x0][0x1d8], RZ ;  /* 0x0000760016168a24 */ /* 0x000fe400078e02ff */
[----:B------:R-:W-:Y:S01]  /*1a70*/  FFMA.FTZ R21, R27, R8, R21 ;  /* 0x000000081b157223 */ /* 0x000fe20000010015 */
[----:B------:R-:W-:Y:S01]  /*1a80*/  PRMT R27, RZ, 0x7610, R27 ;  /* 0x00007610ff1b7816 */ /* 0x000fe2000000001b */
[----:B------:R-:W-:Y:S02]  /*1a90*/  FFMA.FTZ R8, R8, R18, R19 ;  /* 0x0000001208087223 */ /* 0x000fe40000010013 */
[C-C-:B------:R-:W-:Y:S01]  /*1aa0*/  @!P0 IMAD R19, R25.reuse, c[0x0][0x1dc], R22.reuse ;  /* 0x0000770019138a24 */ /* 0x140fe200078e0216 */
[----:B------:R-:W-:Y:S01]  /*1ab0*/  PRMT R22, RZ, 0x7610, R22 ;  /* 0x00007610ff167816 */ /* 0x000fe20000000016 */
[----:B------:R-:W-:Y:S01]  /*1ac0*/  @!P0 IMAD.WIDE.U32 R28, R25, c[0x0][0x1d8], R28 ;  /* 0x00007600191c8a25 */ /* 0x000fe200078e001c */
[----:B----4-:R-:W-:-:S02]  /*1ad0*/  @!P0 PRMT R27, R16, 0x7632, R27 ;  /* 0x00007632101b8816 */ /* 0x010fc4000000001b */
[----:B------:R-:W-:Y:S01]  /*1ae0*/  @!P0 PRMT R22, R16, 0x7610, R22 ;  /* 0x0000761010168816 */ /* 0x000fe20000000016 */
[----:B------:R-:W-:Y:S01]  /*1af0*/  @!P0 IMAD.IADD R19, R29, 0x1, R19 ;  /* 0x000000011d138824 */ /* 0x000fe200078e0213 */
[----:B------:R-:W-:Y:S01]  /*1b00*/  PRMT R16, RZ, 0x7610, R16 ;  /* 0x00007610ff107816 */ /* 0x000fe20000000010 */
[----:B------:R-:W-:Y:S01]  /*1b10*/  FADD.FTZ R23, R18, R23 ;  /* 0x0000001712177221 */ /* 0x000fe20000010000 */
[----:B------:R-:W-:Y:S02]  /*1b20*/  PRMT R27, R27, 0x5410, RZ ;  /* 0x000054101b1b7816 */ /* 0x000fe400000000ff */
[C---:B------:R-:W-:Y:S02]  /*1b30*/  @!P0 SHF.L.U64.HI R18, R28.reuse, 0x1, R19 ;  /* 0x000000011c128819 */ /* 0x040fe40000010213 */
[----:B------:R-:W-:Y:S02]  /*1b40*/  @!P0 SHF.L.U32 R19, R28, 0x1, RZ ;  /* 0x000000011c138819 */ /* 0x000fe400000006ff */
[----:B------:R-:W-:-:S02]  /*1b50*/  @!P0 PRMT R16, R17, 0x7610, R16 ;  /* 0x0000761011108816 */ /* 0x000fc40000000010 */
[----:B------:R-:W-:Y:S01]  /*1b60*/  @!P0 PRMT R27, R27, 0x7610, R17 ;  /* 0x000076101b1b8816 */ /* 0x000fe20000000011 */
[----:B------:R-:W-:Y:S01]  /*1b70*/  HADD2.F32 R17, -RZ, R22.H0_H0 ;  /* 0x20000016ff117230 */ /* 0x000fe20000004100 */
[----:B------:R-:W-:-:S04]  /*1b80*/  @!P0 IADD3 R28, P1, R19, c[0x0][0x180], RZ ;  /* 0x00006000131c8a10 */ /* 0x000fc80007f3e0ff */
[----:B------:R-:W-:Y:S01]  /*1b90*/  FADD.FTZ R25, -R2, R17 ;  /* 0x0000001102197221 */ /* 0x000fe20000010100 */
[----:B------:R-:W-:Y:S01]  /*1ba0*/  @!P0 IADD3.X R29, R18, c[0x0][0x184], RZ, P1, !PT ;  /* 0x00006100121d8a10 */ /* 0x000fe20000ffe4ff */
[----:B------:R-:W-:Y:S01]  /*1bb0*/  HADD2.F32 R17, -RZ, R16.H0_H0 ;  /* 0x20000010ff117230 */ /* 0x000fe20000004100 */
[----:B------:R-:W-:Y:S01]  /*1bc0*/  @!P0 IADD3 R16, P1, R19, c[0x0][0x178], RZ ;  /* 0x00005e0013108a10 */ /* 0x000fe20007f3e0ff */
[----:B------:R-:W-:Y:S02]  /*1bd0*/  FMUL.FTZ R25, R25, R5 ;  /* 0x0000000519197220 */ /* 0x000fe40000410000 */
[----:B------:R0:W2:Y:S01]  /*1be0*/  @!P0 LDG.E R22, [R28.64] ;  /* 0x000000081c168981 */ /* 0x0000a2000c1e1900 */
[----:B------:R-:W-:Y:S02]  /*1bf0*/  FADD.FTZ R20, R20, R17 ;  /* 0x0000001114147221 */ /* 0x000fe40000010000 */
[C---:B------:R-:W-:Y:S02]  /*1c00*/  FFMA.FTZ R24, R17.reuse, R25, R24 ;  /* 0x0000001911187223 */ /* 0x040fe40000010018 */
[----:B------:R-:W-:Y:S01]  /*1c10*/  FMUL.FTZ R19, R17, R9 ;  /* 0x0000000911137220 */ /* 0x000fe20000410000 */
[----:B------:R-:W-:Y:S01]  /*1c20*/  @!P0 IADD3.X R17, R18, c[0x0][0x17c], RZ, P1, !PT ;  /* 0x00005f0012118a10 */ /* 0x000fe20000ffe4ff */
[----:B------:R-:W-:-:S02]  /*1c30*/  HADD2.F32 R18, -RZ, R27.H0_H0 ;  /* 0x2000001bff127230 */ /* 0x000fc40000004100 */
[----:B------:R-:W-:Y:S02]  /*1c40*/  FFMA.FTZ R25, R25, R19, R8 ;  /* 0x0000001319197223 */ /* 0x000fe40000010008 */
[----:B------:R-:W-:Y:S01]  /*1c50*/  FADD.FTZ R23, R23, R19 ;  /* 0x0000001317177221 */ /* 0x000fe20000010000 */
[----:B------:R-:W-:Y:S01]  /*1c60*/  @!P0 IADD3 R19, P1, R11, 0x3, RZ ;  /* 0x000000030b138810 */ /* 0x000fe20007f3e0ff */
[----:B------:R1:W3:Y:S01]  /*1c70*/  @!P0 LDG.E R8, [R16.64] ;  /* 0x0000000810088981 */ /* 0x0002e2000c1e1900 */
[----:B------:R-:W-:Y:S01]  /*1c80*/  HADD2.F32 R27, -RZ, R27.H1_H1 ;  /* 0x3000001bff1b7230 */ /* 0x000fe20000004100 */
[----:B------:R-:W-:Y:S02]  /*1c90*/  FADD.FTZ R18, -R2, R18 ;  /* 0x0000001202127221 */ /* 0x000fe40000010100 */
[----:B0-----:R-:W-:Y:S02]  /*1ca0*/  @!P0 IMAD.X R29, RZ, RZ, R10, P1 ;  /* 0x000000ffff1d8224 */ /* 0x001fe400008e060a */
[----:B------:R-:W-:-:S02]  /*1cb0*/  FMUL.FTZ R18, R18, R5 ;  /* 0x0000000512127220 */ /* 0x000fc40000410000 */
[----:B------:R-:W-:Y:S01]  /*1cc0*/  @!P0 IMAD R29, R29, c[0x0][0x1d8], RZ ;  /* 0x000076001d1d8a24 */ /* 0x000fe200078e02ff */
[----:B-1----:R-:W-:Y:S01]  /*1cd0*/  @!P0 MOV R16, R12 ;  /* 0x0000000c00108202 */ /* 0x002fe20000000f00 */
[----:B------:R-:W-:Y:S02]  /*1ce0*/  @!P0 IMAD.MOV.U32 R17, RZ, RZ, R15 ;  /* 0x000000ffff118224 */ /* 0x000fe400078e000f */
[----:B------:R-:W-:Y:S02]  /*1cf0*/  FMUL.FTZ R28, R27, R7 ;  /* 0x000000071b1c7220 */ /* 0x000fe40000410000 */
[C---:B------:R-:W-:Y:S02]  /*1d00*/  @!P0 IMAD R29, R19.reuse, c[0x0][0x1dc], R29 ;  /* 0x00007700131d8a24 */ /* 0x040fe400078e021d */
[----:B------:R-:W-:-:S04]  /*1d10*/  @!P0 IMAD.WIDE.U32 R16, R19, c[0x0][0x1d8], R16 ;  /* 0x0000760013108a25 */ /* 0x000fc800078e0010 */
[----:B------:R-:W-:Y:S01]  /*1d20*/  FFMA.FTZ R21, R27, R18, R21 ;  /* 0x000000121b157223 */ /* 0x000fe20000010015 */
[----:B------:R-:W-:Y:S01]  /*1d30*/  @!P0 IADD3 R19, R17, R29, RZ ;  /* 0x0000001d11138210 */ /* 0x000fe20007ffe0ff */
[----:B------:R-:W-:Y:S02]  /*1d40*/  FFMA.FTZ R25, R18, R28, R25 ;  /* 0x0000001c12197223 */ /* 0x000fe40000010019 */
[C---:B------:R-:W-:Y:S01]  /*1d50*/  @!P0 IMAD.SHL.U32 R18, R16.reuse, 0x2, RZ ;  /* 0x0000000210128824 */ /* 0x040fe200078e00ff */
[----:B------:R-:W-:Y:S01]  /*1d60*/  @!P0 SHF.L.U64.HI R19, R16, 0x1, R19 ;  /* 0x0000000110138819 */ /* 0x000fe20000010213 */
[----:B------:R-:W-:-:S03]  /*1d70*/  FADD.FTZ R26, R26, R27 ;  /* 0x0000001b1a1a7221 */ /* 0x000fc60000010000 */
[----:B------:R-:W-:-:S04]  /*1d80*/  @!P0 IADD3 R16, P1, R18, c[0x0][0x180], RZ ;  /* 0x0000600012108a10 */ /* 0x000fc80007f3e0ff */
[----:B------:R-:W-:Y:S02]  /*1d90*/  @!P0 IADD3.X R17, R19, c[0x0][0x184], RZ, P1, !PT ;  /* 0x0000610013118a10 */ /* 0x000fe40000ffe4ff */
[----:B------:R-:W-:-:S03]  /*1da0*/  @!P0 IADD3 R18, P1, R18, c[0x0][0x178], RZ ;  /* 0x00005e0012128a10 */ /* 0x000fc60007f3e0ff */
[----:B------:R0:W4:Y:S01]  /*1db0*/  @!P0 LDG.E R16, [R16.64] ;  /* 0x0000000810108981 */ /* 0x000122000c1e1900 */
[----:B------:R-:W-:-:S05]  /*1dc0*/  @!P0 IADD3.X R19, R19, c[0x0][0x17c], RZ, P1, !PT ;  /* 0x00005f0013138a10 */ /* 0x000fca0000ffe4ff */
[----:B------:R1:W5:Y:S01]  /*1dd0*/  @!P0 LDG.E R18, [R18.64] ;  /* 0x0000000812128981 */ /* 0x000362000c1e1900 */
        /* <DEDUP_REMOVED lines=15> */
[----:B------:R-:W-:Y:S02]  /*1ed0*/  FADD.FTZ R20, R20, R19 ;  /* 0x0000001314147221 */ /* 0x000fe40000010000 */
[----:B------:R-:W-:Y:S02]  /*1ee0*/  FMUL.FTZ R8, R8, R5 ;  /* 0x0000000508087220 */ /* 0x000fe40000410000 */
[C---:B------:R-:W-:Y:S02]  /*1ef0*/  FMUL.FTZ R22, R19.reuse, R9 ;  /* 0x0000000913167220 */ /* 0x040fe40000410000 */
[----:B------:R-:W-:Y:S01]  /*1f00*/  FFMA.FTZ R24, R19, R8, R24 ;  /* 0x0000000813187223 */ /* 0x000fe20000010018 */
[----:B------:R-:W-:Y:S01]  /*1f10*/  HADD2.F32 R19, -RZ, R17.H0_H0 ;  /* 0x20000011ff137230 */ /* 0x000fe20000004100 */
[----:B------:R-:W-:-:S02]  /*1f20*/  FFMA.FTZ R25, R8, R22, R25 ;  /* 0x0000001608197223 */ /* 0x000fc40000010019 */
[----:B------:R-:W-:Y:S02]  /*1f30*/  FADD.FTZ R23, R23, R22 ;  /* 0x0000001617177221 */ /* 0x000fe40000010000 */
[----:B------:R-:W-:Y:S01]  /*1f40*/  FADD.FTZ R8, -R2, R19 ;  /* 0x0000001302087221 */ /* 0x000fe20000010100 */
[----:B------:R-:W-:Y:S01]  /*1f50*/  HADD2.F32 R19, -RZ, R17.H1_H1 ;  /* 0x30000011ff137230 */ /* 0x000fe20000004100 */
[----:B------:R-:W-:Y:S02]  /*1f60*/  PRMT R17, RZ, 0x5410, RZ ;  /* 0x00005410ff117816 */ /* 0x000fe400000000ff */
[----:B------:R-:W-:Y:S02]  /*1f70*/  FMUL.FTZ R8, R8, R5 ;  /* 0x0000000508087220 */ /* 0x000fe40000410000 */
[C---:B------:R-:W-:Y:S02]  /*1f80*/  FMUL.FTZ R22, R19.reuse, R7 ;  /* 0x0000000713167220 */ /* 0x040fe40000410000 */
[----:B------:R-:W-:-:S02]  /*1f90*/  FFMA.FTZ R21, R19, R8, R21 ;  /* 0x0000000813157223 */ /* 0x000fc40000010015 */
[----:B------:R-:W-:Y:S01]  /*1fa0*/  FFMA.FTZ R25, R8, R22, R25 ;  /* 0x0000001608197223 */ /* 0x000fe20000010019 */
[----:B------:R-:W-:Y:S01]  /*1fb0*/  PRMT R8, RZ, 0x5410, RZ ;  /* 0x00005410ff087816 */ /* 0x000fe200000000ff */
[----:B------:R-:W-:Y:S02]  /*1fc0*/  FADD.FTZ R26, R26, R19 ;  /* 0x000000131a1a7221 */ /* 0x000fe40000010000 */
[----:B------:R-:W-:Y:S01]  /*1fd0*/  FADD.FTZ R23, R22, R23 ;  /* 0x0000001716177221 */ /* 0x000fe20000010000 */
[----:B----4-:R-:W-:-:S04]  /*1fe0*/  @!P0 PRMT R17, R16, 0x7610, R17 ;  /* 0x0000761010118816 */ /* 0x010fc80000000011 */
[----:B------:R-:W-:Y:S02]  /*1ff0*/  @!P0 PRMT R17, R17, 0x7610, R16 ;  /* 0x0000761011118816 */ /* 0x000fe40000000010 */
[----:B-----5:R-:W-:-:S03]  /*2000*/  @!P0 PRMT R8, R8, 0x5410, R18 ;  /* 0x0000541008088816 */ /* 0x020fc60000000012 */
[--C-:B------:R-:W-:Y:S01]  /*2010*/  HADD2.F32 R19, -RZ, R17.reuse.H0_H0 ;  /* 0x20000011ff137230 */ /* 0x100fe20000004100 */
[----:B------:R-:W-:Y:S01]  /*2020*/  @!P0 PRMT R8, R18, 0x7632, R8 ;  /* 0x0000763212088816 */ /* 0x000fe20000000008 */
[----:B------:R-:W-:-:S03]  /*2030*/  HADD2.F32 R17, -RZ, R17.H1_H1 ;  /* 0x30000011ff117230 */ /* 0x000fc60000004100 */
[C---:B------:R-:W-:Y:S01]  /*2040*/  FADD.FTZ R16, -R2.reuse, R19 ;  /* 0x0000001302107221 */ /* 0x040fe20000010100 */
[--C-:B------:R-:W-:Y:S01]  /*2050*/  HADD2.F32 R19, -RZ, R8.reuse.H1_H1 ;  /* 0x30000008ff137230 */ /* 0x100fe20000004100 */
[----:B------:R-:W-:Y:S01]  /*2060*/  FADD.FTZ R18, -R2, R17 ;  /* 0x0000001102127221 */ /* 0x000fe20000010100 */
[----:B------:R-:W-:Y:S01]  /*2070*/  HADD2.F32 R8, -RZ, R8.H0_H0 ;  /* 0x20000008ff087230 */ /* 0x000fe20000004100 */
[-C--:B------:R-:W-:Y:S02]  /*2080*/  FMUL.FTZ R16, R16, R5.reuse ;  /* 0x0000000510107220 */ /* 0x080fe40000410000 */
[----:B------:R-:W-:Y:S02]  /*2090*/  FMUL.FTZ R18, R18, R5 ;  /* 0x0000000512127220 */ /* 0x000fe40000410000 */
[C---:B------:R-:W-:Y:S02]  /*20a0*/  FFMA.FTZ R22, R19.reuse, R16, R24 ;  /* 0x0000001013167223 */ /* 0x040fe40000010018 */
[----:B------:R-:W-:-:S02]  /*20b0*/  FMUL.FTZ R24, R19, R9 ;  /* 0x0000000913187220 */ /* 0x000fc40000410000 */
[----:B------:R-:W-:Y:S02]  /*20c0*/  FMUL.FTZ R17, R8, R7 ;  /* 0x0000000708117220 */ /* 0x000fe40000410000 */
[----:B------:R-:W-:Y:S02]  /*20d0*/  FADD.FTZ R28, R23, R24 ;  /* 0x00000018171c7221 */ /* 0x000fe40000010000 */
[----:B------:R-:W-:Y:S02]  /*20e0*/  FFMA.FTZ R25, R16, R24, R25 ;  /* 0x0000001810197223 */ /* 0x000fe40000010019 */
[----:B------:R-:W-:Y:S02]  /*20f0*/  FADD.FTZ R26, R26, R8 ;  /* 0x000000081a1a7221 */ /* 0x000fe40000010000 */
[----:B------:R-:W-:Y:S02]  /*2100*/  FFMA.FTZ R21, R8, R18, R21 ;  /* 0x0000001208157223 */ /* 0x000fe40000010015 */
[----:B------:R-:W-:-:S02]  /*2110*/  FADD.FTZ R20, R20, R19 ;  /* 0x0000001314147221 */ /* 0x000fc40000010000 */
[----:B------:R-:W-:Y:S02]  /*2120*/  FADD.FTZ R23, R17, R28 ;  /* 0x0000001c11177221 */ /* 0x000fe40000010000 */
[----:B------:R-:W-:Y:S01]  /*2130*/  FFMA.FTZ R8, R18, R17, R25 ;  /* 0x0000001112087223 */ /* 0x000fe20000010019 */
[----:B------:R-:W-:Y:S05]  /*2140*/  @!P1 BRA `(.L_x_2696) ;  /* 0xfffff58000009947 */ /* 0x000fea000383ffff */
.L_x_2690:
[----:B------:R-:W-:Y:S01]  /*2150*/  LEA.HI R2, R0, R0, RZ, 0x1e ;  /* 0x0000000000027211 */ /* 0x000fe200078ff0ff */
[----:B------:R-:W-:Y:S01]  /*2160*/  BSSY B0, `(.L_x_2697) ;  /* 0x0000087000007945 */ /* 0x000fe20003800000 */
[----:B------:R-:W-:-:S03]  /*2170*/  ISETP.NE.AND P0, PT, R4, RZ, PT ;  /* 0x000000ff0400720c */ /* 0x000fc60003f05270 */
[----:B-1----:R-:W-:Y:S01]  /*2180*/  IMAD R5, R2, 0xc, RZ ;  /* 0x0000000c02057824 */ /* 0x002fe200078e02ff */
        /* <DEDUP_REMOVED lines=9> */
[----:B------:R-:W1:Y:S04]  /*2220*/  LDS R12, [R2+0x28] ;  /* 0x00002800020c7984 */ /* 0x000e680000000800 */
        /* <DEDUP_REMOVED lines=11> */
[----:B-1----:R-:W-:Y:S02]  /*22e0*/  ISETP.NE.AND P1, PT, R12, RZ, PT ;  /* 0x000000ff0c00720c */ /* 0x002fe40003f25270 */
[----:B--2---:R-:W-:-:S07]  /*22f0*/  ISETP.NE.AND P2, PT, R16, RZ, PT ;  /* 0x000000ff1000720c */ /* 0x004fce0003f45270 */
[----:B---3--:R-:W-:Y:S02]  /*2300*/  @!P0 FADD.FTZ R5, R5, R8 ;  /* 0x0000000805058221 */ /* 0x008fe40000010000 */
[----:B----4-:R-:W-:Y:S01]  /*2310*/  @!P0 FADD.FTZ R9, R9, R10 ;  /* 0x0000000a09098221 */ /* 0x010fe20000010000 */
[----:B-----5:R-:W-:Y:S01]  /*2320*/  IADD3 R11, R12, R4, R11 ;  /* 0x000000040c0b7210 */ /* 0x020fe20007ffe00b */
[----:B------:R-:W-:-:S04]  /*2330*/  @!P1 FADD.FTZ R14, R5, R14 ;  /* 0x0000000e050e9221 */ /* 0x000fc80000010000 */
[----:B------:R-:W-:Y:S02]  /*2340*/  IMAD.IADD R8, R11, 0x1, R16 ;  /* 0x000000010b087824 */ /* 0x000fe400078e0210 */
[----:B------:R-:W-:Y:S02]  /*2350*/  @!P1 FADD.FTZ R13, R9, R13 ;  /* 0x0000000d090d9221 */ /* 0x000fe40000010000 */
[----:B------:R-:W-:Y:S02]  /*2360*/  @!P2 FADD.FTZ R7, R14, R7 ;  /* 0x000000070e07a221 */ /* 0x000fe40000010000 */
[----:B0-----:R-:W-:Y:S01]  /*2370*/  @!P2 FADD.FTZ R6, R13, R6 ;  /* 0x000000060d06a221 */ /* 0x001fe20000010000 */
[----:B------:R-:W-:Y:S05]  /*2380*/  BRA.DIV ~URZ, `(.L_x_2699) ;  /* 0x00000a027f007947 */ /* 0x000fea000b800000 */
[----:B------:R0:W1:Y:S02]  /*2390*/  SHFL.UP PT, R9, R8, 0x1, RZ ;  /* 0x0420000008097989 */ /* 0x00006400000e00ff */
.L_x_2703:
        /* <DEDUP_REMOVED lines=52> */
[----:B------:R-:W-:-:S03]  /*26e0*/  @P1 FSEL R5, R6, R5, !P0 ;  /* 0x0000000506051208 */ /* 0x000fc60004000000 */
[----:B------:R0:W1:Y:S04]  /*26f0*/  SHFL.UP PT, R7, R4, 0x1, RZ ;  /* 0x0420000004077989 */ /* 0x00006800000e00ff */
[----:B------:R0:W2:Y:S04]  /*2700*/  SHFL.UP PT, R6, R8, 0x1, RZ ;  /* 0x0420000008067989 */ /* 0x0000a800000e00ff */
[----:B------:R0:W3:Y:S02]  /*2710*/  SHFL.UP PT, R11, R5, 0x1, RZ ;  /* 0x04200000050b7989 */ /* 0x0000e400000e00ff */
.L_x_2704:
        /* <DEDUP_REMOVED lines=20> */
[----:B-1-3--:R-:W-:Y:S01]  /*2860*/  @!P0 FADD.FTZ R14, R14, R7 ;  /* 0x000000070e0e8221 */ /* 0x00afe20000010000 */
[----:B------:R-:W-:Y:S01]  /*2870*/  IADD3 R7, R4, R17, RZ ;  /* 0x0000001104077210 */ /* 0x000fe20007ffe0ff */
[----:B------:R-:W-:Y:S01]  /*2880*/  @!P0 FADD.FTZ R16, R16, R11 ;  /* 0x0000000b10108221 */ /* 0x000fe20000010000 */
[----:B------:R-:W-:Y:S02]  /*2890*/  ISETP.NE.AND P0, PT, R12, RZ, PT ;  /* 0x000000ff0c00720c */ /* 0x000fe40003f05270 */
[----:B------:R0:W-:Y:S01]  /*28a0*/  STS [R2+0x14], R14 ;  /* 0x0000140e02007388 */ /* 0x0001e20000000800 */
[----:B------:R-:W-:Y:S02]  /*28b0*/  @!P2 FADD.FTZ R5, R5, R14 ;  /* 0x0000000e0505a221 */ /* 0x000fe40000010000 */
        /* <DEDUP_REMOVED lines=17> */
.L_x_2698:
[----:B0-----:R-:W-:Y:S05]  /*29d0*/  BSYNC B0 ;  /* 0x0000000000007941 */ /* 0x001fea0003800000 */
.L_x_2697:
        /* <DEDUP_REMOVED lines=35> */
.L_x_2702:
[----:B------:R-:W-:Y:S05]  /*2c10*/  BSYNC B0 ;  /* 0x0000000000007941 */ /* 0x000fea0003800000 */
.L_x_2701:
        /* <DEDUP_REMOVED lines=23> */
.L_x_2699:
[----:B------:R-:W-:Y:S01]  /*2d90*/  IMAD.MOV.U32 R13, RZ, RZ, R8 ;  /* 0x000000ffff0d7224 */ /* 0x000fe200078e0008 */
[----:B------:R-:W-:Y:S01]  /*2da0*/  MOV R12, 0x1 ;  /* 0x00000001000c7802 */ /* 0x000fe20000000f00 */
[----:B------:R-:W-:Y:S01]  /*2db0*/  IMAD.MOV.U32 R10, RZ, RZ, RZ ;  /* 0x000000ffff0a7224 */ /* 0x000fe200078e00ff */
[----:B------:R-:W-:-:S02]  /*2dc0*/  MOV R11, 0xffffffff ;  /* 0xffffffff000b7802 */ /* 0x000fc40000000f00 */
[----:B------:R-:W-:Y:S02]  /*2dd0*/  MOV R4, 0x2df0 ;  /* 0x00002df000047802 */ /* 0x000fe40000000f00 */
[----:B------:R-:W-:Y:S05]  /*2de0*/  CALL.REL.NOINC `($__internal_73_$__cuda_sm70_shflsync_up) ;  /* 0x000009a000007944 */ /* 0x000fea0003c00000 */
[----:B-1----:R-:W-:Y:S01]  /*2df0*/  IMAD.MOV.U32 R9, RZ, RZ, R11 ;  /* 0x000000ffff097224 */ /* 0x002fe200078e000b */
[----:B0-----:R-:W-:Y:S05]  /*2e00*/  BRA `(.L_x_2703) ;  /* 0xfffff59000007947 */ /* 0x001fea000383ffff */
.L_x_2700:
[----:B------:R-:W-:Y:S01]  /*2e10*/  HFMA2.MMA R10, -RZ, RZ, 0, 0 ;  /* 0x00000000ff0a7435 */ /* 0x000fe200000001ff */
[----:B------:R-:W-:Y:S01]  /*2e20*/  MOV R13, R7 ;  /* 0x00000007000d7202 */ /* 0x000fe20000000f00 */
[----:B------:R-:W-:Y:S01]  /*2e30*/  IMAD.MOV.U32 R12, RZ, RZ, 0x1 ;  /* 0x00000001ff0c7424 */ /* 0x000fe200078e00ff */
[----:B------:R-:W-:Y:S01]  /*2e40*/  MOV R4, 0x2e70 ;  /* 0x00002e7000047802 */ /* 0x000fe20000000f00 */
[----:B------:R-:W-:Y:S02]  /*2e50*/  IMAD.MOV.U32 R11, RZ, RZ, -0x1 ;  /* 0xffffffffff0b7424 */ /* 0x000fe400078e00ff */
[----:B012---:R-:W-:Y:S05]  /*2e60*/  CALL.REL.NOINC `($__internal_73_$__cuda_sm70_shflsync_up) ;  /* 0x0000092000007944 */ /* 0x007fea0003c00000 */
[----:B0-----:R-:W-:Y:S01]  /*2e70*/  HFMA2.MMA R12, -RZ, RZ, 0, 5.9604644775390625e-08 ;  /* 0x00000001ff0c7435 */ /* 0x001fe200000001ff */
[----:B-1----:R-:W-:Y:S01]  /*2e80*/  MOV R14, R11 ;  /* 0x0000000b000e7202 */ /* 0x002fe20000000f00 */
[----:B------:R-:W-:Y:S01]  /*2e90*/  IMAD.MOV.U32 R13, RZ, RZ, R6 ;  /* 0x000000ffff0d7224 */ /* 0x000fe200078e0006 */
[----:B------:R-:W-:Y:S01]  /*2ea0*/  MOV R11, 0xffffffff ;  /* 0xffffffff000b7802 */ /* 0x000fe20000000f00 */
[----:B------:R-:W-:Y:S01]  /*2eb0*/  IMAD.MOV.U32 R10, RZ, RZ, RZ ;  /* 0x000000ffff0a7224 */ /* 0x000fe200078e00ff */
[----:B------:R-:W-:-:S02]  /*2ec0*/  MOV R4, 0x2ee0 ;  /* 0x00002ee000047802 */ /* 0x000fc40000000f00 */
[----:B------:R-:W-:Y:S05]  /*2ed0*/  CALL.REL.NOINC `($__internal_73_$__cuda_sm70_shflsync_up) ;  /* 0x000008b000007944 */ /* 0x000fea0003c00000 */
[----:B------:R-:W-:Y:S01]  /*2ee0*/  FADD.FTZ R4, R7, R14 ;  /* 0x0000000e07047221 */ /* 0x000fe20000010000 */
[C---:B------:R-:W-:Y:S01]  /*2ef0*/  ISETP.NE.AND P0, PT, R8.reuse, RZ, PT ;  /* 0x000000ff0800720c */ /* 0x040fe20003f05270 */
[----:B------:R-:W-:Y:S01]  /*2f00*/  IMAD.IADD R9, R8, 0x1, R9 ;  /* 0x0000000108097824 */ /* 0x000fe200078e0209 */
[----:B------:R-:W-:Y:S01]  /*2f10*/  ISETP.GE.AND P1, PT, R15, 0x1, PT ;  /* 0x000000010f00780c */ /* 0x000fe20003f26270 */
[----:B-1----:R-:W-:Y:S01]  /*2f20*/  FADD.FTZ R5, R6, R11 ;  /* 0x0000000b06057221 */ /* 0x002fe20000010000 */
        /* <DEDUP_REMOVED lines=10> */
[----:B------:R-:W-:Y:S05]  /*2fd0*/  CALL.REL.NOINC `($__internal_73_$__cuda_sm70_shflsync_up) ;  /* 0x000007b000007944 */ /* 0x000fea0003c00000 */
[----:B0-----:R-:W-:Y:S01]  /*2fe0*/  HFMA2.MMA R12, -RZ, RZ, 0, 1.1920928955078125e-07 ;  /* 0x00000002ff0c7435 */ /* 0x001fe200000001ff */
[----:B-1----:R-:W-:Y:S01]  /*2ff0*/  MOV R6, R11 ;  /* 0x0000000b00067202 */ /* 0x002fe20000000f00 */
[----:B------:R-:W-:Y:S01]  /*3000*/  IMAD.MOV.U32 R13, RZ, RZ, R8 ;  /* 0x000000ffff0d7224 */ /* 0x000fe200078e0008 */
[----:B------:R-:W-:Y:S01]  /*3010*/  MOV R11, 0xffffffff ;  /* 0xffffffff000b7802 */ /* 0x000fe20000000f00 */
[----:B------:R-:W-:Y:S01]  /*3020*/  IMAD.MOV.U32 R10, RZ, RZ, RZ ;  /* 0x000000ffff0a7224 */ /* 0x000fe200078e00ff */
[----:B------:R-:W-:-:S02]  /*3030*/  MOV R4, 0x3050 ;  /* 0x0000305000047802 */ /* 0x000fc40000000f00 */
[----:B------:R-:W-:Y:S05]  /*3040*/  CALL.REL.NOINC `($__internal_73_$__cuda_sm70_shflsync_up) ;  /* 0x0000074000007944 */ /* 0x000fea0003c00000 */
[----:B0-----:R-:W-:Y:S01]  /*3050*/  HFMA2.MMA R10, -RZ, RZ, 0, 0 ;  /* 0x00000000ff0a7435 */ /* 0x001fe200000001ff */
[----:B-1----:R-:W-:Y:S01]  /*3060*/  IMAD.MOV.U32 R7, RZ, RZ, R11 ;  /* 0x000000ffff077224 */ /* 0x002fe200078e000b */
[----:B------:R-:W-:Y:S01]  /*3070*/  MOV R13, R14 ;  /* 0x0000000e000d7202 */ /* 0x000fe20000000f00 */
[----:B------:R-:W-:Y:S01]  /*3080*/  IMAD.MOV.U32 R12, RZ, RZ, 0x2 ;  /* 0x00000002ff0c7424 */ /* 0x000fe200078e00ff */
[----:B------:R-:W-:Y:S01]  /*3090*/  MOV R4, 0x30c0 ;  /* 0x000030c000047802 */ /* 0x000fe20000000f00 */
[----:B------:R-:W-:-:S02]  /*30a0*/  IMAD.MOV.U32 R11, RZ, RZ, -0x1 ;  /* 0xffffffffff0b7424 */ /* 0x000fc400078e00ff */
[----:B------:R-:W-:Y:S05]  /*30b0*/  CALL.REL.NOINC `($__internal_73_$__cuda_sm70_shflsync_up) ;  /* 0x000006d000007944 */ /* 0x000fea0003c00000 */
        /* <DEDUP_REMOVED lines=20> */
[----:B0-----:R-:W-:Y:S01]  /*3200*/  HFMA2.MMA R12, -RZ, RZ, 0, 2.384185791015625e-07 ;  /* 0x00000004ff0c7435 */ /* 0x001fe200000001ff */
[----:B-1----:R-:W-:Y:S01]  /*3210*/  MOV R7, R11 ;  /* 0x0000000b00077202 */ /* 0x002fe20000000f00 */
[----:B------:R-:W-:Y:S01]  /*3220*/  IMAD.MOV.U32 R13, RZ, RZ, R14 ;  /* 0x000000ffff0d7224 */ /* 0x000fe200078e000e */
[----:B------:R-:W-:Y:S01]  /*3230*/  MOV R11, 0xffffffff ;  /* 0xffffffff000b7802 */ /* 0x000fe20000000f00 */
[----:B------:R-:W-:Y:S01]  /*3240*/  IMAD.MOV.U32 R10, RZ, RZ, RZ ;  /* 0x000000ffff0a7224 */ /* 0x000fe200078e00ff */
[----:B------:R-:W-:-:S02]  /*3250*/  MOV R4, 0x3270 ;  /* 0x0000327000047802 */ /* 0x000fc40000000f00 */
[----:B------:R-:W-:Y:S05]  /*3260*/  CALL.REL.NOINC `($__internal_73_$__cuda_sm70_shflsync_up) ;  /* 0x0000052000007944 */ /* 0x000fea0003c00000 */
        /* <DEDUP_REMOVED lines=12> */
[----:B------:R-:W-:Y:S05]  /*3330*/  CALL.REL.NOINC `($__internal_73_$__cuda_sm70_shflsync_up) ;  /* 0x0000045000007944 */ /* 0x000fea0003c00000 */
[----:B0-----:R-:W-:Y:S01]  /*3340*/  HFMA2.MMA R12, -RZ, RZ, 0, 4.76837158203125e-07 ;  /* 0x00000008ff0c7435 */ /* 0x001fe200000001ff */
[----:B-1----:R-:W-:Y:S01]  /*3350*/  MOV R6, R11 ;  /* 0x0000000b00067202 */ /* 0x002fe20000000f00 */
[----:B------:R-:W-:Y:S01]  /*3360*/  IMAD.MOV.U32 R13, RZ, RZ, R8 ;  /* 0x000000ffff0d7224 */ /* 0x000fe200078e0008 */
[----:B------:R-:W-:Y:S01]  /*3370*/  MOV R11, 0xffffffff ;  /* 0xffffffff000b7802 */ /* 0x000fe20000000f00 */
[----:B------:R-:W-:Y:S01]  /*3380*/  IMAD.MOV.U32 R10, RZ, RZ, RZ ;  /* 0x000000ffff0a7224 */ /* 0x000fe200078e00ff */
[----:B------:R-:W-:Y:S02]  /*3390*/  MOV R4, 0x33b0 ;  /* 0x000033b000047802 */ /* 0x000fe40000000f00 */
        /* <DEDUP_REMOVED lines=28> */
[----:B0-----:R-:W-:Y:S01]  /*3560*/  HFMA2.MMA R12, -RZ, RZ, 0, 9.5367431640625e-07 ;  /* 0x00000010ff0c7435 */ /* 0x001fe200000001ff */
[----:B-1----:R-:W-:Y:S01]  /*3570*/  MOV R7, R11 ;  /* 0x0000000b00077202 */ /* 0x002fe20000000f00 */
[----:B------:R-:W-:Y:S01]  /*3580*/  IMAD.MOV.U32 R13, RZ, RZ, R14 ;  /* 0x000000ffff0d7224 */ /* 0x000fe200078e000e */
[----:B------:R-:W-:Y:S01]  /*3590*/  MOV R11, 0xffffffff ;  /* 0xffffffff000b7802 */ /* 0x000fe20000000f00 */
[----:B------:R-:W-:Y:S01]  /*35a0*/  IMAD.MOV.U32 R10, RZ, RZ, RZ ;  /* 0x000000ffff0a7224 */ /* 0x000fe200078e00ff */
[----:B------:R-:W-:-:S02]  /*35b0*/  MOV R4, 0x35d0 ;  /* 0x000035d000047802 */ /* 0x000fc40000000f00 */
[----:B------:R-:W-:Y:S05]  /*35c0*/  CALL.REL.NOINC `($__internal_73_$__cuda_sm70_shflsync_up) ;  /* 0x000001c000007944 */ /* 0x000fea0003c00000 */
        /* <DEDUP_REMOVED lines=13> */
[----:B0-----:R-:W-:Y:S01]  /*36a0*/  HFMA2.MMA R12, -RZ, RZ, 0, 5.9604644775390625e-08 ;  /* 0x00000001ff0c7435 */ /* 0x001fe200000001ff */
        /* <DEDUP_REMOVED lines=13> */
[----:B01----:R-:W-:Y:S05]  /*3780*/  BRA `(.L_x_2704) ;  /* 0xffffef9000007947 */ /* 0x003fea000383ffff */
        .weak           $__internal_73_$__cuda_sm70_shflsync_up
        .type           $__internal_73_$__cuda_sm70_shflsync_up,@function
        .size           $__internal_73_$__cuda_sm70_shflsync_up,(.L_x_3156 - $__internal_73_$__cuda_sm70_shflsync_up)
$__internal_73_$__cuda_sm70_shflsync_up:
[----:B------:R-:W-:Y:S01]  /*3790*/  MOV R5, 0x0 ;  /* 0x0000000000057802 */ /* 0x000fe20000000f00 */
[----:B------:R-:W-:Y:S04]  /*37a0*/  WARPSYNC R11 ;  /* 0x0000000b00007348 */ /* 0x000fe80003800000 */
[----:B------:R0:W1:Y:S01]  /*37b0*/  SHFL.UP PT, R11, R13, R12, R10 ;  /* 0x0400000c0d0b7389 */ /* 0x00006200000e000a */
[----:B------:R-:W-:Y:S05]  /*37c0*/  RET.REL.NODEC R4 `(_Z30group_norm_nhwc_bwd_sum_kernelI11Fp16IOBf16WLi128EEv26Group_norm_nhwc_bwd_params) ;  /* 0xffffc83004007950 */ /* 0x000fea0003c3ffff */
.L_x_2705:
        /* <DEDUP_REMOVED lines=11> */
.L_x_3156:


//--------------------- .text._Z30group_norm_nhwc_bwd_sum_kernelI11Fp16IOBf16WLi192EEv26Group_norm_nhwc_bwd_params --------------------------
	.section	.text._Z30group_norm_nhwc_bwd_sum_kernelI11Fp16IOBf16WLi192EEv26Group_norm_nhwc_bwd_params,"ax",@progbits
	.sectioninfo	@"SHI_REGISTERS=32"
	.align	128
        .global         _Z30group_norm_nhwc_bwd_sum_kernelI11Fp16IOBf16WLi192EEv26Group_norm_nhwc_bwd_params
        .type           _Z30group_norm_nhwc_bwd_sum_kernelI11Fp16IOBf16WLi192EEv26Group_norm_nhwc_bwd_params,@function
        .size           _Z30group_norm_nhwc_bwd_sum_kernelI11Fp16IOBf16WLi192EEv26Group_norm_nhwc_bwd_params,(.L_x_3157 - _Z30group_norm_nhwc_bwd_sum_kernelI11Fp16IOBf16WLi192EEv26Group_norm_nhwc_bwd_params)
        .other          _Z30group_norm_nhwc_bwd_sum_kernelI11Fp16IOBf16WLi192EEv26Group_norm_nhwc_bwd_params,@"STO_CUDA_ENTRY STV_DEFAULT"
_Z30group_norm_nhwc_bwd_sum_kernelI11Fp16IOBf16WLi192EEv26Group_norm_nhwc_bwd_params:
.text._Z30group_norm_nhwc_bwd_sum_kernelI11Fp16IOBf16WLi192EEv26Group_norm_nhwc_bwd_params:
        /* <DEDUP_REMOVED lines=98> */
.L_x_2707:
[----:B------:R-:W-:Y:S05]  /*0620*/  BSYNC B0 ;  /* 0x0000000000007941 */ /* 0x000fea0003800000 */
.L_x_2706:
        /* <DEDUP_REMOVED lines=79> */
.L_x_2710:
[----:B------:R-:W-:Y:S05]  /*0b20*/  @!P2 BRA `(.L_x_2708) ;  /* 0x000016200000a947 */ /* 0x000fea0003800000 */
[----:B------:R-:W-:-:S04]  /*0b30*/  IADD3 R17, R17, 0x1, RZ ;  /* 0x0000000111117810 */ /* 0x000fc80007ffe0ff */
[----:B------:R-:W-:Y:S02]  /*0b40*/  SHF.R.S32.HI R25, RZ, 0x1f, R17 ;  /* 0x0000001fff197819 */ /* 0x000fe40000011411 */
.L_x_2711:
        /* <DEDUP_REMOVED lines=124> */
.L_x_2709:
        /* <DEDUP_REMOVED lines=8> */
.L_x_2713:
[----:B------:R-:W-:Y:S01]  /*1390*/  @!P0 IMAD R16, R24, c[0x0][0x1d8], RZ ;  /* 0x0000760018108a24 */ /* 0x000fe200078e02ff */
        /* <DEDUP_REMOVED lines=44> */
[----:B------:R-:W-:Y:S02]  /*1660*/  MOV R17, R25 ;  /* 0x0000001900117202 */ /* 0x000fe40000000f00 */
.L_x_2712:
[----:B------:R-:W-:-:S13]  /*1670*/  ISETP.GE.U32.AND P0, PT, R27, 0x3, PT ;  /* 0x000000031b00780c */ /* 0x000fda0003f06070 */
[----:B------:R-:W-:Y:S05]  /*1680*/  @!P0 BRA `(.L_x_2708) ;  /* 0x00000ac000008947 */ /* 0x000fea0003800000 */
[----:B------:R-:W-:Y:S02]  /*1690*/  ISETP.GE.U32.AND P0, PT, R10, c[0x0][0x1d8], PT ;  /* 0x000076000a007a0c */ /* 0x000fe40003f06070 */
[--C-:B------:R-:W-:Y:S02]  /*16a0*/  SHF.R.S32.HI R10, RZ, 0x1f, R17.reuse ;  /* 0x0000001fff0a7819 */ /* 0x100fe40000011411 */
[----:B------:R-:W-:Y:S01]  /*16b0*/  ISETP.GE.AND.EX P0, PT, R11, c[0x0][0x1dc], PT, P0 ;  /* 0x000077000b007a0c */ /* 0x000fe20003f06300 */
[----:B------:R-:W-:-:S12]  /*16c0*/  IMAD.MOV.U32 R11, RZ, RZ, R17 ;  /* 0x000000ffff0b7224 */ /* 0x000fd800078e0011 */
.L_x_2714:
[----:B------:R-:W-:Y:S01]  /*16d0*/  @!P0 MOV R16, R12 ;  /* 0x0000000c00108202 */ /* 0x000fe20000000f00 */
[----:B------:R-:W-:Y:S02]  /*16e0*/  @!P0 IMAD R18, R10, c[0x0][0x1d8], RZ ;  /* 0x000076000a128a24 */ /* 0x000fe400078e02ff */
[----:B------:R-:W-:Y:S02]  /*16f0*/  @!P0 IMAD.MOV.U32 R17, RZ, RZ, R15 ;  /* 0x000000ffff118224 */ /* 0x000fe400078e000f */
[----:B------:R-:W-:-:S02]  /*1700*/  @!P0 IMAD R19, R11, c[0x0][0x1dc], R18 ;  /* 0x000077000b138a24 */ /* 0x000fc400078e0212 */
        /* <DEDUP_REMOVED lines=11> */
[----:B------:R-:W-:Y:S02]  /*17c0*/  @!P0 IADD3.X R16, RZ, R10, RZ, P1, !PT ;  /* 0x0000000aff108210 */ /* 0x000fe40000ffe4ff */
[----:B------:R-:W-:-:S03]  /*17d0*/  @!P0 MOV R17, R15 ;  /* 0x0000000f00118202 */ /* 0x000fc60000000f00 */
        /* <DEDUP_REMOVED lines=21> */
[----:B------:R-:W-:-:S02]  /*1930*/  @!P0 PRMT R27, R28, 0x7632, R27 ;  /* 0x000076321c1b8816 */ /* 0x000fc4000000001b */
[----:B------:R-:W-:Y:S01]  /*1940*/  @!P0 MOV R28, R12 ;  /* 0x0000000c001c8202 */ /* 0x000fe20000000f00 */
[--C-:B------:R-:W-:Y:S02]  /*1950*/  HADD2.F32 R29, -RZ, R19.reuse.H0_H0 ;  /* 0x20000013ff1d7230 */ /* 0x100fe40000004100 */
[----:B------:R-:W-:Y:S02]  /*1960*/  HADD2.F32 R19, -RZ, R19.H1_H1 ;  /* 0x30000013ff137230 */ /* 0x000fe40000004100 */
[----:B------:R-:W-:Y:S01]  /*1970*/  HADD2.F32 R27, -RZ, R27.H0_H0 ;  /* 0x2000001bff1b7230 */ /* 0x000fe20000004100 */
[----:B------:R-:W-:Y:S02]  /*1980*/  FADD.FTZ R24, -R2, R29 ;  /* 0x0000001d02187221 */ /* 0x000fe40000010100 */
[----:B------:R-:W-:Y:S02]  /*1990*/  FMUL.FTZ R18, R19, R9 ;  /* 0x0000000913127220 */ /* 0x000fe40000410000 */
[----:B-1----:R-:W-:-:S02]  /*19a0*/  FMUL.FTZ R29, R24, R5 ;  /* 0x00000005181d7220 */ /* 0x002fc40000410000 */
[C---:B------:R-:W-:Y:S02]  /*19b0*/  FADD.FTZ R20, R19.reuse, R20 ;  /* 0x0000001413147221 */ /* 0x040fe40000010000 */
[----:B------:R-:W-:Y:S02]  /*19c0*/  FFMA.FTZ R24, R19, R29, R22 ;  /* 0x0000001d13187223 */ /* 0x000fe40000010016 */
[----:B------:R-:W-:Y:S02]  /*19d0*/  FFMA.FTZ R19, R29, R18, R8 ;  /* 0x000000121d137223 */ /* 0x000fe40000010008 */
[----:B------:R-:W-:Y:S01]  /*19e0*/  FADD.FTZ R8, -R2, R25 ;  /* 0x0000001902087221 */ /* 0x000fe20000010100 */
[----:B------:R-:W-:Y:S01]  /*19f0*/  @!P0 IADD3 R25, P1, R11, 0x2, RZ ;  /* 0x000000020b198810 */ /* 0x000fe20007f3e0ff */
[----:B------:R-:W-:Y:S02]  /*1a00*/  FADD.FTZ R23, R18, R23 ;  /* 0x0000001712177221 */ /* 0x000fe40000010000 */
[----:B------:R-:W-:-:S02]  /*1a10*/  FMUL.FTZ R8, R8, R5 ;  /* 0x0000000508087220 */ /* 0x000fc40000410000 */
[----:B------:R-:W-:Y:S02]  /*1a20*/  @!P0 IMAD.X R22, RZ, RZ, R10, P1 ;  /* 0x000000ffff168224 */ /* 0x000fe400008e060a */
[C---:B------:R-:W-:Y:S02]  /*1a30*/  FMUL.FTZ R18, R27.reuse, R7 ;  /* 0x000000071b127220 */ /* 0x040fe40000410000 */
[----:B------:R-:W-:Y:S02]  /*1a40*/  @!P0 IMAD R22, R22, c[0x0][0x1d8], RZ ;  /* 0x0000760016168a24 */ /* 0x000fe400078e02ff */
[----:B------:R-:W-:Y:S02]  /*1a50*/  @!P0 IMAD.MOV.U32 R29, RZ, RZ, R15 ;  /* 0x000000ffff1d8224 */ /* 0x000fe400078e000f */
[C---:B------:R-:W-:Y:S02]  /*1a60*/  FFMA.FTZ R21, R27.reuse, R8, R21 ;  /* 0x000000081b157223 */ /* 0x040fe40000010015 */
[----:B------:R-:W-:Y:S01]  /*1a70*/  FADD.FTZ R26, R27, R26 ;  /* 0x0000001a1b1a7221 */ /* 0x000fe20000010000 */
[----:B------:R-:W-:Y:S01]  /*1a80*/  PRMT R27, RZ, 0x7610, R27 ;  /* 0x00007610ff1b7816 */ /* 0x000fe2000000001b */
[----:B------:R-:W-:-:S02]  /*1a90*/  FFMA.FTZ R8, R8, R18, R19 ;  /* 0x0000001208087223 */ /* 0x000fc40000010013 */
[C-C-:B------:R-:W-:Y:S01]  /*1aa0*/  @!P0 IMAD R19, R25.reuse, c[0x0][0x1dc], R22.reuse ;  /* 0x0000770019138a24 */ /* 0x140fe200078e0216 */
[----:B------:R-:W-:Y:S01]  /*1ab0*/  PRMT R22, RZ, 0x7610, R22 ;  /* 0x00007610ff167816 */ /* 0x000fe20000000016 */
[----:B------:R-:W-:Y:S01]  /*1ac0*/  @!P0 IMAD.WIDE.U32 R28, R25, c[0x0][0x1d8], R28 ;  /* 0x00007600191c8a25 */ /* 0x000fe200078e001c */
[C---:B----4-:R-:W-:Y:S02]  /*1ad0*/  @!P0 PRMT R27, R16.reuse, 0x7632, R27 ;  /* 0x00007632101b8816 */ /* 0x050fe4000000001b */
[----:B------:R-:W-:Y:S01]  /*1ae0*/  @!P0 PRMT R22, R16, 0x7610, R22 ;  /* 0x0000761010168816 */ /* 0x000fe20000000016 */
[----:B------:R-:W-:Y:S01]  /*1af0*/  FADD.FTZ R23, R18, R23 ;  /* 0x0000001712177221 */ /* 0x000fe20000010000 */
[----:B------:R-:W-:Y:S02]  /*1b00*/  @!P0 IADD3 R19, R29, R19, RZ ;  /* 0x000000131d138210 */ /* 0x000fe40007ffe0ff */
[----:B------:R-:W-:Y:S02]  /*1b10*/  PRMT R16, RZ, 0x7610, R16 ;  /* 0x00007610ff107816 */ /* 0x000fe40000000010 */
[----:B------:R-:W-:-:S02]  /*1b20*/  PRMT R27, R27, 0x5410, RZ ;  /* 0x000054101b1b7816 */ /* 0x000fc400000000ff */
[C---:B------:R-:W-:Y:S01]  /*1b30*/  @!P0 SHF.L.U64.HI R18, R28.reuse, 0x1, R19 ;  /* 0x000000011c128819 */ /* 0x040fe20000010213 */
[----:B------:R-:W-:Y:S01]  /*1b40*/  @!P0 IMAD.SHL.U32 R19, R28, 0x2, RZ ;  /* 0x000000021c138824 */ /* 0x000fe200078e00ff */
[----:B------:R-:W-:Y:S02]  /*1b50*/  @!P0 PRMT R16, R17, 0x7610, R16 ;  /* 0x0000761011108816 */ /* 0x000fe40000000010 */
        /* <DEDUP_REMOVED lines=19> */
[----:B------:R-:W-:Y:S01]  /*1c90*/  FADD.FTZ R18, -R2, R18 ;  /* 0x0000001202127221 */ /* 0x000fe20000010100 */
[----:B0-----:R-:W-:-:S03]  /*1ca0*/  @!P0 IADD3.X R29, RZ, R10, RZ, P1, !PT ;  /* 0x0000000aff1d8210 */ /* 0x001fc60000ffe4ff */
[----:B------:R-:W-:Y:S02]  /*1cb0*/  FMUL.FTZ R18, R18, R5 ;  /* 0x0000000512127220 */ /* 0x000fe40000410000 */
[----:B------:R-:W-:Y:S01]  /*1cc0*/  @!P0 IMAD R29, R29, c[0x0][0x1d8], RZ ;  /* 0x000076001d1d8a24 */ /* 0x000fe200078e02ff */
[----:B-1----:R-:W-:Y:S01]  /*1cd0*/  @!P0 MOV R17, R15 ;  /* 0x0000000f00118202 */ /* 0x002fe20000000f00 */
[----:B------:R-:W-:Y:S02]  /*1ce0*/  @!P0 IMAD.MOV.U32 R16, RZ, RZ, R12 ;  /* 0x000000ffff108224 */ /* 0x000fe400078e000c */
[C---:B------:R-:W-:Y:S02]  /*1cf0*/  @!P0 IMAD R29, R19.reuse, c[0x0][0x1dc], R29 ;  /* 0x00007700131d8a24 */ /* 0x040fe400078e021d */
[----:B------:R-:W-:-:S04]  /*1d00*/  @!P0 IMAD.WIDE.U32 R16, R19, c[0x0][0x1d8], R16 ;  /* 0x0000760013108a25 */ /* 0x000fc800078e0010 */
[----:B------:R-:W-:Y:S02]  /*1d10*/  FMUL.FTZ R28, R27, R7 ;  /* 0x000000071b1c7220 */ /* 0x000fe40000410000 */
[----:B------:R-:W-:Y:S02]  /*1d20*/  @!P0 IMAD.IADD R19, R17, 0x1, R29 ;  /* 0x0000000111138824 */ /* 0x000fe400078e021d */
[----:B------:R-:W-:Y:S02]  /*1d30*/  FFMA.FTZ R21, R27, R18, R21 ;  /* 0x000000121b157223 */ /* 0x000fe40000010015 */
[----:B------:R-:W-:Y:S01]  /*1d40*/  FFMA.FTZ R25, R18, R28, R25 ;  /* 0x0000001c12197223 */ /* 0x000fe20000010019 */
[----:B------:R-:W-:Y:S01]  /*1d50*/  @!P0 SHF.L.U32 R18, R16, 0x1, RZ ;  /* 0x0000000110128819 */ /* 0x000fe200000006ff */
[----:B------:R-:W-:Y:S01]  /*1d60*/  FADD.FTZ R26, R26, R27 ;  /* 0x0000001b1a1a7221 */ /* 0x000fe20000010000 */
[----:B------:R-:W-:Y:S02]  /*1d70*/  @!P0 SHF.L.U64.HI R19, R16, 0x1, R19 ;  /* 0x0000000110138819 */ /* 0x000fe40000010213 */
        /* <DEDUP_REMOVED lines=61> */
.L_x_2708:
[----:B------:R-:W-:Y:S01]  /*2150*/  ISETP.NE.AND P0, PT, R4, RZ, PT ;  /* 0x000000ff0400720c */ /* 0x000fe20003f05270 */
[C---:B------:R-:W-:Y:S01]  /*2160*/  IMAD.WIDE.U32 R6, R0.reuse, -0x55555555, RZ ;  /* 0xaaaaaaab00067825 */ /* 0x040fe200078e00ff */
[----:B------:R-:W-:Y:S02]  /*2170*/  BSSY B0, `(.L_x_2715) ;  /* 0x00000a8000007945 */ /* 0x000fe40003800000 */
        /* <DEDUP_REMOVED lines=40> */
[----:B--2---:R-:W-:-:S03]  /*2400*/  @!P2 FADD.FTZ R17, R16, R17 ;  /* 0x000000111011a221 */ /* 0x004fc60000010000 */
[----:B------:R-:W-:Y:S01]  /*2410*/  IADD3 R9, R11, R28, RZ ;  /* 0x0000001c0b097210 */ /* 0x000fe20007ffe0ff */
[----:B---3--:R-:W-:Y:S02]  /*2420*/  @!P3 FADD.FTZ R23, R15, R23 ;  /* 0x000000170f17b221 */ /* 0x008fe40000010000 */
[----:B------:R-:W-:Y:S02]  /*2430*/  @!P3 FADD.FTZ R24, R17, R24 ;  /* 0x000000181118b221 */ /* 0x000fe40000010000 */
[----:B----4-:R-:W-:Y:S02]  /*2440*/  @!P0 FADD.FTZ R8, R23, R8 ;  /* 0x0000000817088221 */ /* 0x010fe40000010000 */
[----:B------:R-:W-:Y:S01]  /*2450*/  @!P0 FADD.FTZ R7, R24, R7 ;  /* 0x0000000718078221 */ /* 0x000fe20000010000 */
[----:B------:R-:W-:Y:S05]  /*2460*/  BRA.DIV ~URZ, `(.L_x_2717) ;  /* 0x00000b227f007947 */ /* 0x000fea000b800000 */
[----:B------:R0:W1:Y:S02]  /*2470*/  SHFL.UP PT, R10, R9, 0x1, RZ ;  /* 0x04200000090a7989 */ /* 0x00006400000e00ff */
.L_x_2721:
        /* <DEDUP_REMOVED lines=52> */
[----:B------:R0:W1:Y:S01]  /*27c0*/  SHFL.UP PT, R7, R9, 0x1, RZ ;  /* 0x0420000009077989 */ /* 0x00006200000e00ff */
[----:B------:R-:W-:-:S03]  /*27d0*/  @P1 FSEL R5, R10, R5, !P0 ;  /* 0x000000050a051208 */ /* 0x000fc60004000000 */
[----:B------:R0:W2:Y:S04]  /*27e0*/  SHFL.UP PT, R8, R4, 0x1, RZ ;  /* 0x0420000004087989 */ /* 0x0000a800000e00ff */
[----:B------:R0:W3:Y:S02]  /*27f0*/  SHFL.UP PT, R24, R5, 0x1, RZ ;  /* 0x0420000005187989 */ /* 0x0000e400000e00ff */
.L_x_2722:
[----:B------:R-:W4:Y:S01]  /*2800*/  LDS R25, [R6+0x10] ;  /* 0x0000100006197984 */ /* 0x000f220000000800 */
[----:B------:R-:W-:Y:S02]  /*2810*/  ISETP.NE.AND P1, PT, R0, RZ, PT ;  /* 0x000000ff0000720c */ /* 0x000fe40003f25270 */
[----:B------:R-:W-:Y:S01]  /*2820*/  PLOP3.LUT P0, PT, PT, PT, PT, 0x80, 0x0 ;  /* 0x000000000000781c */ /* 0x000fe20003f0f070 */
[----:B0-----:R-:W-:Y:S04]  /*2830*/  LDS R5, [R6+0x14] ;  /* 0x0000140006057984 */ /* 0x001fe80000000800 */
[----:B------:R-:W0:Y:S04]  /*2840*/  LDS R4, [R6+0x1c] ;  /* 0x00001c0006047984 */ /* 0x000e280000000800 */
[----:B------:R-:W5:Y:S04]  /*2850*/  LDS R18, [R6+0x28] ;  /* 0x0000280006127984 */ /* 0x000f680000000800 */
[----:B------:R-:W3:Y:S04]  /*2860*/  LDS R16, [R6+0x34] ;  /* 0x0000340006107984 */ /* 0x000ee80000000800 */
[----:B------:R-:W2:Y:S04]  /*2870*/  LDS R9, [R6+0x18] ;  /* 0x0000180006097984 */ /* 0x000ea80000000800 */
[----:B------:R-:W1:Y:S04]  /*2880*/  LDS R14, [R6+0x40] ;  /* 0x00004000060e7984 */ /* 0x000e680000000800 */
[----:B------:R-:W1:Y:S04]  /*2890*/  LDS R17, [R6+0x20] ;  /* 0x0000200006117984 */ /* 0x000e680000000800 */
[----:B------:R-:W1:Y:S04]  /*28a0*/  LDS R15, [R6+0x24] ;  /* 0x00002400060f7984 */ /* 0x000e680000000800 */
[----:B------:R-:W1:Y:S01]  /*28b0*/  LDS R12, [R6+0x4c] ;  /* 0x00004c00060c7984 */ /* 0x000e620000000800 */
[----:B----4-:R-:W-:-:S03]  /*28c0*/  @P1 ISETP.NE.AND P2, PT, R25, RZ, PT ;  /* 0x000000ff1900120c */ /* 0x010fc60003f45270 */
[----:B------:R-:W4:Y:S01]  /*28d0*/  LDS R10, [R6+0x2c] ;  /* 0x00002c00060a7984 */ /* 0x000f220000000800 */
[----:B-1----:R-:W-:Y:S02]  /*28e0*/  @P1 IADD3 R25, R25, R7, RZ ;  /* 0x0000000719191210 */ /* 0x002fe40007ffe0ff */
[----:B------:R-:W-:Y:S01]  /*28f0*/  @P1 PLOP3.LUT P0, PT, P2, PT, PT, 0x80, 0x0 ;  /* 0x000000000000181c */ /* 0x000fe2000170f070 */
[----:B------:R-:W1:Y:S01]  /*2900*/  LDS R0, [R6+0x30] ;  /* 0x0000300006007984 */ /* 0x000e620000000800 */
[----:B0-----:R-:W-:-:S03]  /*2910*/  ISETP.NE.AND P4, PT, R4, RZ, PT ;  /* 0x000000ff0400720c */ /* 0x001fc60003f85270 */
[----:B------:R-:W0:Y:S01]  /*2920*/  LDS R13, [R6+0x38] ;  /* 0x00003800060d7984 */ /* 0x000e220000000800 */
[----:B------:R-:W-:Y:S01]  /*2930*/  IMAD.IADD R27, R4, 0x1, R25 ;  /* 0x00000001041b7824 */ /* 0x000fe200078e0219 */
[C---:B-----5:R-:W-:Y:S02]  /*2940*/  ISETP.NE.AND P3, PT, R18.reuse, RZ, PT ;  /* 0x000000ff1200720c */ /* 0x060fe40003f65270 */
[----:B------:R-:W5:Y:S02]  /*2950*/  LDS R11, [R6+0x3c] ;  /* 0x00003c00060b7984 */ /* 0x000f640000000800 */
[----:B------:R-:W-:Y:S02]  /*2960*/  IADD3 R29, R18, R27, RZ ;  /* 0x0000001b121d7210 */ /* 0x000fe40007ffe0ff */
[----:B--2---:R-:W-:Y:S01]  /*2970*/  @!P0 FADD.FTZ R5, R5, R8 ;  /* 0x0000000805058221 */ /* 0x004fe20000010000 */
[----:B------:R-:W2:Y:S01]  /*2980*/  LDS R7, [R6+0x48] ;  /* 0x0000480006077984 */ /* 0x000ea20000000800 */
[----:B---3--:R-:W-:Y:S01]  /*2990*/  ISETP.NE.AND P2, PT, R16, RZ, PT ;  /* 0x000000ff1000720c */ /* 0x008fe20003f45270 */
[----:B------:R-:W-:-:S02]  /*29a0*/  @!P0 FADD.FTZ R9, R9, R24 ;  /* 0x0000001809098221 */ /* 0x000fc40000010000 */
[----:B------:R-:W3:Y:S01]  /*29b0*/  LDS R8, [R6+0x44] ;  /* 0x0000440006087984 */ /* 0x000ee20000000800 */
[----:B------:R-:W-:Y:S01]  /*29c0*/  IMAD.IADD R4, R16, 0x1, R29 ;  /* 0x0000000110047824 */ /* 0x000fe200078e021d */
[----:B------:R-:W-:Y:S02]  /*29d0*/  ISETP.NE.AND P0, PT, R14, RZ, PT ;  /* 0x000000ff0e00720c */ /* 0x000fe40003f05270 */
[----:B------:R-:W3:Y:S01]  /*29e0*/  LDS R23, [R6+0x50] ;  /* 0x0000500006177984 */ /* 0x000ee20000000800 */
[----:B------:R-:W-:-:S03]  /*29f0*/  @!P4 FADD.FTZ R17, R17, R5 ;  /* 0x000000051111c221 */ /* 0x000fc60000010000 */
[----:B------:R-:W3:Y:S01]  /*2a00*/  LDS R19, [R6+0x54] ;  /* 0x0000540006137984 */ /* 0x000ee20000000800 */
[----:B------:R-:W-:-:S03]  /*2a10*/  @!P4 FADD.FTZ R15, R15, R9 ;  /* 0x000000090f0fc221 */ /* 0x000fc60000010000 */
[----:B------:R1:W-:Y:S01]  /*2a20*/  STS [R6+0x10], R25 ;  /* 0x0000101906007388 */ /* 0x0003e20000000800 */
[----:B------:R-:W-:-:S03]  /*2a30*/  ISETP.NE.AND P1, PT, R12, RZ, PT ;  /* 0x000000ff0c00720c */ /* 0x000fc60003f25270 */
[----:B------:R0:W-:Y:S01]  /*2a40*/  STS [R6+0x1c], R27 ;  /* 0x00001c1b06007388 */ /* 0x0001e20000000800 */
[----:B----4-:R-:W-:-:S03]  /*2a50*/  @!P3 FADD.FTZ R10, R10, R17 ;  /* 0x000000110a0ab221 */ /* 0x010fc60000010000 */
[----:B------:R4:W-:Y:S01]  /*2a60*/  STS [R6+0x28], R29 ;  /* 0x0000281d06007388 */ /* 0x0009e20000000800 */
[----:B-1----:R-:W-:Y:S01]  /*2a70*/  IADD3 R25, R14, R4, RZ ;  /* 0x000000040e197210 */ /* 0x002fe20007ffe0ff */
[----:B------:R-:W-:Y:S02]  /*2a80*/  @!P3 FADD.FTZ R0, R0, R15 ;  /* 0x0000000f0000b221 */ /* 0x000fe40000010000 */
[----:B------:R4:W-:Y:S01]  /*2a90*/  STS [R6+0x34], R4 ;  /* 0x0000340406007388 */ /* 0x0009e20000000800 */
[----:B0-----:R-:W-:-:S03]  /*2aa0*/  @!P2 FADD.FTZ R13, R13, R10 ;  /* 0x0000000a0d0da221 */ /* 0x001fc60000010000 */
[----:B------:R4:W-:Y:S01]  /*2ab0*/  STS [R6+0x14], R5 ;  /* 0x0000140506007388 */ /* 0x0009e20000000800 */
[----:B------:R-:W-:Y:S02]  /*2ac0*/  IMAD.IADD R27, R12, 0x1, R25 ;  /* 0x000000010c1b7824 */ /* 0x000fe400078e0219 */
[----:B-----5:R-:W-:Y:S01]  /*2ad0*/  @!P2 FADD.FTZ R11, R11, R0 ;  /* 0x000000000b0ba221 */ /* 0x020fe20000010000 */
[----:B------:R4:W-:Y:S03]  /*2ae0*/  STS [R6+0x18], R9 ;  /* 0x0000180906007388 */ /* 0x0009e60000000800 */
[----:B--2---:R-:W-:Y:S01]  /*2af0*/  @!P0 FADD.FTZ R7, R7, R11 ;  /* 0x0000000b07078221 */ /* 0x004fe20000010000 */
[----:B------:R4:W-:Y:S01]  /*2b00*/  STS [R6+0x40], R25 ;  /* 0x0000401906007388 */ /* 0x0009e20000000800 */
[----:B---3--:R-:W-:-:S03]  /*2b10*/  @!P0 FADD.FTZ R8, R8, R13 ;  /* 0x0000000d08088221 */ /* 0x008fc60000010000 */
        /* <DEDUP_REMOVED lines=13> */
.L_x_2716:
[----:B0-----:R-:W-:Y:S05]  /*2bf0*/  BSYNC B0 ;  /* 0x0000000000007941 */ /* 0x001fea0003800000 */
.L_x_2715:
[----:B----4-:R-:W0:Y:S01]  /*2c00*/  S2R R9, SR_TID.X ;  /* 0x0000000000097919 */ /* 0x010e220000002100 */
        /* <DEDUP_REMOVED lines=32> */
.L_x_2720:
[----:B------:R-:W-:Y:S05]  /*2e10*/  BSYNC B0 ;  /* 0x0000000000007941 */ /* 0x000fea0003800000 */
.L_x_2719:
        /* <DEDUP_REMOVED lines=23> */
.L_x_2717:
[----:B------:R-:W-:Y:S01]  /*2f90*/  HFMA2.MMA R11, -RZ, RZ, 0, 0 ;  /* 0x00000000ff0b7435 */ /* 0x000fe200000001ff */
[----:B------:R-:W-:Y:S01]  /*2fa0*/  MOV R14, R9 ;  /* 0x00000009000e7202 */ /* 0x000fe20000000f00 */
[----:B------:R-:W-:Y:S01]  /*2fb0*/  IMAD.MOV.U32 R13, RZ, RZ, 0x1 ;  /* 0x00000001ff0d7424 */ /* 0x000fe200078e00ff */
[----:B------:R-:W-:Y:S01]  /*2fc0*/  MOV R4, 0x2ff0 ;  /* 0x00002ff000047802 */ /* 0x000fe20000000f00 */
[----:B------:R-:W-:-:S02]  /*2fd0*/  IMAD.MOV.U32 R12, RZ, RZ, -0x1 ;  /* 0xffffffffff0c7424 */ /* 0x000fc400078e00ff */
[----:B------:R-:W-:Y:S05]  /*2fe0*/  CALL.REL.NOINC `($__internal_74_$__cuda_sm70_shflsync_up) ;  /* 0x000009b000007944 */ /* 0x000fea0003c00000 */
[----:B-1----:R-:W-:Y:S01]  /*2ff0*/  MOV R10, R12 ;  /* 0x0000000c000a7202 */ /* 0x002fe20000000f00 */
[----:B0-----:R-:W-:Y:S05]  /*3000*/  BRA `(.L_x_2721) ;  /* 0xfffff47000007947 */ /* 0x001fea000383ffff */
.L_x_2718:
[----:B------:R-:W-:Y:S01]  /*3010*/  HFMA2.MMA R13, -RZ, RZ, 0, 5.9604644775390625e-08 ;  /* 0x00000001ff0d7435 */ /* 0x000fe200000001ff */
[----:B------:R-:W-:Y:S01]  /*3020*/  IMAD.MOV.U32 R14, RZ, RZ, R8 ;  /* 0x000000ffff0e7224 */ /* 0x000fe200078e0008 */
[----:B------:R-:W-:Y:S01]  /*3030*/  MOV R12, 0xffffffff ;  /* 0xffffffff000c7802 */ /* 0x000fe20000000f00 */
[----:B------:R-:W-:Y:S01]  /*3040*/  IMAD.MOV.U32 R11, RZ, RZ, RZ ;  /* 0x000000ffff0b7224 */ /* 0x000fe200078e00ff */
[----:B------:R-:W-:-:S02]  /*3050*/  MOV R4, 0x3070 ;  /* 0x0000307000047802 */ /* 0x000fc40000000f00 */
[----:B012---:R-:W-:Y:S05]  /*3060*/  CALL.REL.NOINC `($__internal_74_$__cuda_sm70_shflsync_up) ;  /* 0x0000093000007944 */ /* 0x007fea0003c00000 */
[----:B0-----:R-:W-:Y:S01]  /*3070*/  HFMA2.MMA R11, -RZ, RZ, 0, 0 ;  /* 0x00000000ff0b7435 */ /* 0x001fe200000001ff */
[----:B-1----:R-:W-:Y:S01]  /*3080*/  IMAD.MOV.U32 R15, RZ, RZ, R12 ;  /* 0x000000ffff0f7224 */ /* 0x002fe200078e000c */
[----:B------:R-:W-:Y:S01]  /*3090*/  MOV R14, R7 ;  /* 0x00000007000e7202 */ /* 0x000fe20000000f00 */
[----:B------:R-:W-:Y:S01]  /*30a0*/  IMAD.MOV.U32 R13, RZ, RZ, 0x1 ;  /* 0x00000001ff0d7424 */ /* 0x000fe200078e00ff */
[----:B------:R-:W-:Y:S01]  /*30b0*/  MOV R4, 0x30e0 ;  /* 0x000030e000047802 */ /* 0x000fe20000000f00 */
[----:B------:R-:W-:-:S02]  /*30c0*/  IMAD.MOV.U32 R12, RZ, RZ, -0x1 ;  /* 0xffffffffff0c7424 */ /* 0x000fc400078e00ff */
[----:B------:R-:W-:Y:S05]  /*30d0*/  CALL.REL.NOINC `($__internal_74_$__cuda_sm70_shflsync_up) ;  /* 0x000008c000007944 */ /* 0x000fea0003c00000 */
        /* <DEDUP_REMOVED lines=15> */
[----:B------:R-:W-:Y:S05]  /*31d0*/  CALL.REL.NOINC `($__internal_74_$__cuda_sm70_shflsync_up) ;  /* 0x000007c000007944 */ /* 0x000fea0003c00000 */
[----:B0-----:R-:W-:Y:S01]  /*31e0*/  HFMA2.MMA R11, -RZ, RZ, 0, 0 ;  /* 0x00000000ff0b7435 */ /* 0x001fe200000001ff */
[----:B-1----:R-:W-:Y:S01]  /*31f0*/  IMAD.MOV.U32 R7, RZ, RZ, R12 ;  /* 0x000000ffff077224 */ /* 0x002fe200078e000c */
[----:B------:R-:W-:Y:S01]  /*3200*/  MOV R14, R9 ;  /* 0x00000009000e7202 */ /* 0x000fe20000000f00 */
[----:B------:R-:W-:Y:S01]  /*3210*/  IMAD.MOV.U32 R13, RZ, RZ, 0x2 ;  /* 0x00000002ff0d7424 */ /* 0x000fe200078e00ff */
[----:B------:R-:W-:Y:S01]  /*3220*/  MOV R4, 0x3250 ;  /* 0x0000325000047802 */ /* 0x000fe20000000f00 */
[----:B------:R-:W-:Y:S02]  /*3230*/  IMAD.MOV.U32 R12, RZ, RZ, -0x1 ;  /* 0xffffffffff0c7424 */ /* 0x000fe400078e00ff */
[----:B------:R-:W-:Y:S05]  /*3240*/  CALL.REL.NOINC `($__internal_74_$__cuda_sm70_shflsync_up) ;  /* 0x0000075000007944 */ /* 0x000fea0003c00000 */
[----:B0-----:R-:W-:Y:S01]  /*3250*/  HFMA2.MMA R13, -RZ, RZ, 0, 1.1920928955078125e-07 ;  /* 0x00000002ff0d7435 */ /* 0x001fe200000001ff */
[----:B-1----:R-:W-:Y:S01]  /*3260*/  MOV R8, R12 ;  /* 0x0000000c00087202 */ /* 0x002fe20000000f00 */
[----:B------:R-:W-:Y:S01]  /*3270*/  IMAD.MOV.U32 R14, RZ, RZ, R15 ;  /* 0x000000ffff0e7224 */ /* 0x000fe200078e000f */
[----:B------:R-:W-:Y:S01]  /*3280*/  MOV R12, 0xffffffff ;  /* 0xffffffff000c7802 */ /* 0x000fe20000000f00 */
[----:B------:R-:W-:Y:S01]  /*3290*/  IMAD.MOV.U32 R11, RZ, RZ, RZ ;  /* 0x000000ffff0b7224 */ /* 0x000fe200078e00ff */
[----:B------:R-:W-:-:S02]  /*32a0*/  MOV R4, 0x32c0 ;  /* 0x000032c000047802 */ /* 0x000fc40000000f00 */
[----:B------:R-:W-:Y:S05]  /*32b0*/  CALL.REL.NOINC `($__internal_74_$__cuda_sm70_shflsync_up) ;  /* 0x000006e000007944 */ /* 0x000fea0003c00000 */
        /* <DEDUP_REMOVED lines=12> */
[----:B------:R-:W-:Y:S05]  /*3380*/  CALL.REL.NOINC `($__internal_74_$__cuda_sm70_shflsync_up) ;  /* 0x0000061000007944 */ /* 0x000fea0003c00000 */
[----:B0-----:R-:W-:Y:S01]  /*3390*/  HFMA2.MMA R13, -RZ, RZ, 0, 2.384185791015625e-07 ;  /* 0x00000004ff0d7435 */ /* 0x001fe200000001ff */
[----:B-1----:R-:W-:Y:S01]  /*33a0*/  MOV R7, R12 ;  /* 0x0000000c00077202 */ /* 0x002fe20000000f00 */
[----:B------:R-:W-:Y:S01]  /*33b0*/  IMAD.MOV.U32 R14, RZ, RZ, R9 ;  /* 0x000000ffff0e7224 */ /* 0x000fe200078e0009 */
[----:B------:R-:W-:Y:S01]  /*33c0*/  MOV R12, 0xffffffff ;  /* 0xffffffff000c7802 */ /* 0x000fe20000000f00 */
[----:B------:R-:W-:Y:S01]  /*33d0*/  IMAD.MOV.U32 R11, RZ, RZ, RZ ;  /* 0x000000ffff0b7224 */ /* 0x000fe200078e00ff */
[----:B------:R-:W-:-:S02]  /*33e0*/  MOV R4, 0x3400 ;  /* 0x0000340000047802 */ /* 0x000fc40000000f00 */
[----:B------:R-:W-:Y:S05]  /*33f0*/  CALL.REL.NOINC `($__internal_74_$__cuda_sm70_shflsync_up) ;  /* 0x000005a000007944 */ /* 0x000fea0003c00000 */
[----:B0-----:R-:W-:Y:S01]  /*3400*/  HFMA2.MMA R11, -RZ, RZ, 0, 0 ;  /* 0x00000000ff0b7435 */ /* 0x001fe200000001ff */
[----:B-1----:R-:W-:Y:S01]  /*3410*/  IMAD.MOV.U32 R8, RZ, RZ, R12 ;  /* 0x000000ffff087224 */ /* 0x002fe200078e000c */
[----:B------:R-:W-:Y:S01]  /*3420*/  MOV R14, R15 ;  /* 0x0000000f000e7202 */ /* 0x000fe20000000f00 */
[----:B------:R-:W-:Y:S01]  /*3430*/  IMAD.MOV.U32 R13, RZ, RZ, 0x4 ;  /* 0x00000004ff0d7424 */ /* 0x000fe200078e00ff */
[----:B------:R-:W-:Y:S01]  /*3440*/  MOV R4, 0x3470 ;  /* 0x0000347000047802 */ /* 0x000fe20000000f00 */
[----:B------:R-:W-:-:S02]  /*3450*/  IMAD.MOV.U32 R12, RZ, RZ, -0x1 ;  /* 0xffffffffff0c7424 */ /* 0x000fc400078e00ff */
[----:B------:R-:W-:Y:S05]  /*3460*/  CALL.REL.NOINC `($__internal_74_$__cuda_sm70_shflsync_up) ;  /* 0x0000053000007944 */ /* 0x000fea0003c00000 */
        /* <DEDUP_REMOVED lines=20> */
[----:B0-----:R-:W-:Y:S01]  /*35b0*/  HFMA2.MMA R13, -RZ, RZ, 0, 4.76837158203125e-07 ;  /* 0x00000008ff0d7435 */ /* 0x001fe200000001ff */
        /* <DEDUP_REMOVED lines=19> */
[----:B0-----:R-:W-:Y:S01]  /*36f0*/  HFMA2.MMA R13, -RZ, RZ, 0, 9.5367431640625e-07 ;  /* 0x00000010ff0d7435 */ /* 0x001fe200000001ff */
        /* <DEDUP_REMOVED lines=33> */
[----:B0-----:R-:W-:Y:S01]  /*3910*/  HFMA2.MMA R13, -RZ, RZ, 0, 5.9604644775390625e-08 ;  /* 0x00000001ff0d7435 */ /* 0x001fe200000001ff */
[----:B-1----:R-:W-:Y:S01]  /*3920*/  MOV R8, R12 ;  /* 0x0000000c00087202 */ /* 0x002fe20000000f00 */
[----:B------:R-:W-:Y:S01]  /*3930*/  IMAD.MOV.U32 R14, RZ, RZ, R15 ;  /* 0x000000ffff0e7224 */ /* 0x000fe200078e000f */
[----:B------:R-:W-:Y:S01]  /*3940*/  MOV R12, 0xffffffff ;  /* 0xffffffff000c7802 */ /* 0x000fe20000000f00 */
[----:B------:R-:W-:Y:S01]  /*3950*/  IMAD.MOV.U32 R11, RZ, RZ, RZ ;  /* 0x000000ffff0b7224 */ /* 0x000fe200078e00ff */
[----:B------:R-:W-:-:S02]  /*3960*/  MOV R4, 0x3980 ;  /* 0x0000398000047802 */ /* 0x000fc40000000f00 */
[----:B------:R-:W-:Y:S05]  /*3970*/  CALL.REL.NOINC `($__internal_74_$__cuda_sm70_shflsync_up) ;  /* 0x0000002000007944 */ /* 0x000fea0003c00000 */
[----:B-1----:R-:W-:Y:S01]  /*3980*/  IMAD.MOV.U32 R24, RZ, RZ, R12 ;  /* 0x000000ffff187224 */ /* 0x002fe200078e000c */
[----:B0-----:R-:W-:Y:S05]  /*3990*/  BRA `(.L_x_2722) ;  /* 0xffffee6000007947 */ /* 0x001fea000383ffff */
        .weak           $__internal_74_$__cuda_sm70_shflsync_up
        .type           $__internal_74_$__cuda_sm70_shflsync_up,@function
        .size           $__internal_74_$__cuda_sm70_shflsync_up,(.L_x_3157 - $__internal_74_$__cuda_sm70_shflsync_up)
$__internal_74_$__cuda_sm70_shflsync_up:
[----:B------:R-:W-:Y:S01]  /*39a0*/  HFMA2.MMA R5, -RZ, RZ, 0, 0 ;  /* 0x00000000ff057435 */ /* 0x000fe200000001ff */
[----:B------:R-:W-:Y:S04]  /*39b0*/  WARPSYNC R12 ;  /* 0x0000000c00007348 */ /* 0x000fe80003800000 */
[----:B------:R0:W1:Y:S01]  /*39c0*/  SHFL.UP PT, R12, R14, R13, R11 ;  /* 0x0400000d0e0c7389 */ /* 0x00006200000e000b */
[----:B------:R-:W-:Y:S05]  /*39d0*/  RET.REL.NODEC R4 `(_Z30group_norm_nhwc_bwd_sum_kernelI11Fp16IOBf16WLi192EEv26Group_norm_nhwc_bwd_params) ;  /* 0xffffc62004007950 */ /* 0x000fea0003c3ffff */
.L_x_2723:
        /* <DEDUP_REMOVED lines=10> */
.L_x_3157:


//--------------------- .text._Z30group_norm_nhwc_bwd_sum_kernelI11Fp16IOBf16WLi448EEv26Group_norm_nhwc_bwd_params --------------------------
	.section	.text._Z30group_norm_nhwc_bwd_sum_kernelI11Fp16IOBf16WLi448EEv26Group_norm_nhwc_bwd_params,"ax",@progbits
	.sectioninfo	@"SHI_REGISTERS=32"
	.align	128
        .global         _Z30group_norm_nhwc_bwd_sum_kernelI11Fp16IOBf16WLi448EEv26Group_norm_nhwc_bwd_params
        .type           _Z30group_norm_nhwc_bwd_sum_kernelI11Fp16IOBf16WLi448EEv26Group_norm_nhwc_bwd_params,@function
        .size           _Z30group_norm_nhwc_bwd_sum_kernelI11Fp16IOBf16WLi448EEv26Group_norm_nhwc_bwd_params,(.L_x_3158 - _Z30group_norm_nhwc_bwd_sum_kernelI11Fp16IOBf16WLi448EEv26Group_norm_nhwc_bwd_params)
        .other          _Z30group_norm_nhwc_bwd_sum_kernelI11Fp16IOBf16WLi448EEv26Group_norm_nhwc_bwd_params,@"STO_CUDA_ENTRY STV_DEFAULT"
_Z30group_norm_nhwc_bwd_sum_kernelI11Fp16IOBf16WLi448EEv26Group_norm_nhwc_bwd_params:
.text._Z30group_norm_nhwc_bwd_sum_kernelI11Fp16IOBf16WLi448EEv26Group_norm_nhwc_bwd_params:
        /* <DEDUP_REMOVED lines=53> */
[----:B------:R-:W-:Y:S02]  /*0350*/  IADD3 R6, P3, R17, c[0x0][0x1fc], RZ ;  /* 0x00007f0011067a10 */ /* 0x000fe40007f7e0ff */
[----:B------:R-:W-:-:S03]  /*0360*/  MOV R9, RZ ;  /* 0x000000ff00097202 */ /* 0x000fc60000000f00 */
[----:B------:R-:W-:-:S05]  /*0370*/  IMAD.HI.U32 R12, R7, R4, RZ ;  /* 0x00000004070c7227 */ /* 0x000fca00078e00ff */
[----:B------:R-:W-:-:S05]  /*0380*/  IADD3 R7, -R12, RZ, RZ ;  /* 0x000000ff0c077210 */ /* 0x000fca0007ffe1ff */
[----:B------:R-:W-:-:S05]  /*0390*/  IMAD R7, R7, c[0x0][0x204], R4 ;  /* 0x0000810007077a24 */ /* 0x000fca00078e0204 */
[----:B------:R-:W-:-:S13]  /*03a0*/  ISETP.GE.U32.AND P0, PT, R7, c[0x0][0x204], PT ;  /* 0x0000810007007a0c */ /* 0x000fda0003f06070 */
[----:B------:R-:W-:Y:S02]  /*03b0*/  @P0 IADD3 R7, R7, -c[0x0][0x204], RZ ;  /* 0x8000810007070a10 */ /* 0x000fe40007ffe0ff */
[----:B------:R-:W-:Y:S02]  /*03c0*/  @P0 IADD3 R12, R12, 0x1, RZ ;  /* 0x000000010c0c0810 */ /* 0x000fe40007ffe0ff */
[----:B------:R-:W-:Y:S01]  /*03d0*/  ISETP.GE.U32.AND P1, PT, R7, c[0x0][0x204], PT ;  /* 0x0000810007007a0c */ /* 0x000fe20003f26070 */
[----:B------:R-:W-:Y:S01]  /*03e0*/  IMAD.MOV.U32 R7, RZ, RZ, c[0x0][0x1fc] ;  /* 0x00007f00ff077624 */ /* 0x000fe200078e00ff */
[----:B------:R-:W-:-:S11]  /*03f0*/  ISETP.NE.U32.AND P0, PT, RZ, c[0x0][0x204], PT ;  /* 0x00008100ff007a0c */ /* 0x000fd60003f05070 */
[----:B------:R-:W-:Y:S02]  /*0400*/  @P1 IADD3 R12, R12, 0x1, RZ ;  /* 0x000000010c0c1810 */ /* 0x000fe40007ffe0ff */
[----:B------:R-:W-:Y:S01]  /*0410*/  ISETP.LT.U32.AND P1, PT, R6, c[0x0][0x1e0], PT ;  /* 0x0000780006007a0c */ /* 0x000fe20003f21070 */
[----:B--2---:R-:W-:Y:S01]  /*0420*/  FFMA.FTZ R8, -R2, R2, R3 ;  /* 0x0000000202087223 */ /* 0x004fe20000010103 */
[----:B------:R-:W-:Y:S02]  /*0430*/  SEL R3, R5, R12, !P0 ;  /* 0x0000000c05037207 */ /* 0x000fe40004000000 */
[----:B------:R-:W-:Y:S02]  /*0440*/  ISETP.GE.U32.AND P0, PT, R10, c[0x0][0x1d8], PT ;  /* 0x000076000a007a0c */ /* 0x000fe40003f06070 */
[----:B------:R-:W-:Y:S02]  /*0450*/  FSETP.GTU.FTZ.AND P2, PT, R8, RZ, PT ;  /* 0x000000ff0800720b */ /* 0x000fe40003f5c000 */
[----:B------:R-:W-:-:S02]  /*0460*/  ISETP.GE.AND.EX P0, PT, R11, c[0x0][0x1dc], PT, P0 ;  /* 0x000077000b007a0c */ /* 0x000fc40003f06300 */
[----:B------:R-:W-:Y:S02]  /*0470*/  LEA.HI.X.SX32 R5, R7, R24, 0x1, P3 ;  /* 0x0000001807057211 */ /* 0x000fe400018f0eff */
[----:B------:R-:W-:Y:S02]  /*0480*/  IADD3 R7, -R3, RZ, RZ ;  /* 0x000000ff03077210 */ /* 0x000fe40007ffe1ff */
        /* <DEDUP_REMOVED lines=25> */
.L_x_2725:
[----:B------:R-:W-:Y:S05]  /*0620*/  BSYNC B0 ;  /* 0x0000000000007941 */ /* 0x000fea0003800000 */
.L_x_2724:
[----:B0-----:R-:W-:Y:S01]  /*0630*/  IMAD.MOV.U32 R8, RZ, RZ, RZ ;  /* 0x000000ffff087224 */ /* 0x001fe200078e00ff */
[----:B------:R-:W-:Y:S01]  /*0640*/  MOV R23, RZ ;  /* 0x000000ff00177202 */ /* 0x000fe20000000f00 */
        /* <DEDUP_REMOVED lines=8> */
[----:B------:R-:W-:-:S02]  /*06d0*/  IMAD.MOV.U32 R25, RZ, RZ, R17 ;  /* 0x000000ffff197224 */ /* 0x000fc400078e0011 */
[----:B------:R-:W-:Y:S01]  /*06e0*/  IMAD R15, R15, c[0x0][0x1ec], R8 ;  /* 0x00007b000f0f7a24 */ /* 0x000fe200078e0208 */
[----:B------:R-:W-:-:S03]  /*06f0*/  IADD3 R8, -R17, R6, RZ ;  /* 0x0000000611087210 */ /* 0x000fc60007ffe1ff */
        /* <DEDUP_REMOVED lines=66> */
.L_x_2728:
[----:B------:R-:W-:Y:S05]  /*0b20*/  @!P2 BRA `(.L_x_2726) ;  /* 0x000016200000a947 */ /* 0x000fea0003800000 */
[----:B------:R-:W-:-:S04]  /*0b30*/  IADD3 R17, R17, 0x1, RZ ;  /* 0x0000000111117810 */ /* 0x000fc80007ffe0ff */
[----:B------:R-:W-:Y:S02]  /*0b40*/  SHF.R.S32.HI R25, RZ, 0x1f, R17 ;  /* 0x0000001fff197819 */ /* 0x000fe40000011411 */
.L_x_2729:
        /* <DEDUP_REMOVED lines=56> */
[----:B------:R-:W-:Y:S01]  /*0ed0*/  FFMA.FTZ R8, R11, R10, R8 ;  /* 0x0000000a0b087223 */ /* 0x000fe20000010008 */
[----:B------:R-:W-:Y:S01]  /*0ee0*/  @!P0 MOV R11, R15 ;  /* 0x0000000f000b8202 */ /* 0x000fe20000000f00 */
[----:B------:R-:W-:-:S02]  /*0ef0*/  FADD.FTZ R23, R10, R23 ;  /* 0x000000170a177221 */ /* 0x000fc40000010000 */
[----:B------:R-:W-:Y:S02]  /*0f00*/  @!P0 IMAD.MOV.U32 R10, RZ, RZ, R12 ;  /* 0x000000ffff0a8224 */ /* 0x000fe400078e000c */
        /* <DEDUP_REMOVED lines=64> */
.L_x_2727:
[----:B------:R-:W-:Y:S01]  /*1310*/  LOP3.LUT P1, R28, R8, 0x3, RZ, 0xc0, !PT ;  /* 0x00000003081c7812 */ /* 0x000fe2000782c0ff */
[----:B------:R-:W-:Y:S01]  /*1320*/  HFMA2.MMA R26, -RZ, RZ, 0, 0 ;  /* 0x00000000ff1a7435 */ /* 0x000fe200000001ff */
[----:B------:R-:W-:Y:S01]  /*1330*/  IADD3 R27, -R27, R14, RZ ;  /* 0x0000000e1b1b7210 */ /* 0x000fe20007ffe1ff */
[----:B------:R-:W-:Y:S01]  /*1340*/  CS2R R22, SRZ ;  /* 0x0000000000167805 */ /* 0x000fe2000001ff00 */
[----:B------:R-:W-:Y:S01]  /*1350*/  IMAD.MOV.U32 R8, RZ, RZ, RZ ;  /* 0x000000ffff087224 */ /* 0x000fe200078e00ff */
[----:B------:R-:W-:-:S08]  /*1360*/  CS2R R20, SRZ ;  /* 0x0000000000147805 */ /* 0x000fd0000001ff00 */
[----:B------:R-:W-:Y:S05]  /*1370*/  @!P1 BRA `(.L_x_2730) ;  /* 0x000002f000009947 */ /* 0x000fea0003800000 */
[----:B------:R-:W-:Y:S02]  /*1380*/  IMAD.MOV.U32 R23, RZ, RZ, RZ ;  /* 0x000000ffff177224 */ /* 0x000fe400078e00ff */
.L_x_2731:
        /* <DEDUP_REMOVED lines=46> */
.L_x_2730:
[----:B------:R-:W-:-:S13]  /*1670*/  ISETP.GE.U32.AND P0, PT, R27, 0x3, PT ;  /* 0x000000031b00780c */ /* 0x000fda0003f06070 */
[----:B------:R-:W-:Y:S05]  /*1680*/  @!P0 BRA `(.L_x_2726) ;  /* 0x00000ac000008947 */ /* 0x000fea0003800000 */
[----:B------:R-:W-:Y:S02]  /*1690*/  ISETP.GE.U32.AND P0, PT, R10, c[0x0][0x1d8], PT ;  /* 0x000076000a007a0c */ /* 0x000fe40003f06070 */
[----:B------:R-:W-:Y:S02]  /*16a0*/  SHF.R.S32.HI R10, RZ, 0x1f, R17 ;  /* 0x0000001fff0a7819 */ /* 0x000fe40000011411 */
[----:B------:R-:W-:Y:S02]  /*16b0*/  ISETP.GE.AND.EX P0, PT, R11, c[0x0][0x1dc], PT, P0 ;  /* 0x000077000b007a0c */ /* 0x000fe40003f06300 */
[----:B------:R-:W-:-:S11]  /*16c0*/  MOV R11, R17 ;  /* 0x00000011000b7202 */ /* 0x000fd60000000f00 */
.L_x_2732:
        /* <DEDUP_REMOVED lines=168> */
.L_x_2726:
        /* <DEDUP_REMOVED lines=29> */
[----:B--2---:R-:W-:-:S03]  /*2320*/  IADD3 R25, R11, R25, R14 ;  /* 0x000000190b197210 */ /* 0x004fc60007ffe00e */
[----:B------:R-:W2:Y:S01]  /*2330*/  LDS R24, [R4+0x3c] ;  /* 0x00003c0004187984 */ /* 0x000ea20000000800 */
[----:B---3--:R-:W-:-:S03]  /*2340*/  ISETP.NE.AND P2, PT, R5, RZ, PT ;  /* 0x000000ff0500720c */ /* 0x008fc60003f45270 */
[----:B------:R-:W3:Y:S04]  /*2350*/  LDS R16, [R4+0x58] ;  /* 0x0000580004107984 */ /* 0x000ee80000000800 */
[----:B------:R-:W3:Y:S01]  /*2360*/  LDS R18, [R4+0x44] ;  /* 0x0000440004127984 */ /* 0x000ee20000000800 */
[----:B----4-:R-:W-:-:S03]  /*2370*/  @!P0 FADD.FTZ R7, R7, R12 ;  /* 0x0000000c07078221 */ /* 0x010fc60000010000 */
[----:B------:R-:W4:Y:S04]  /*2380*/  LDS R15, [R4+0x48] ;  /* 0x00004800040f7984 */ /* 0x000f280000000800 */
        /* <DEDUP_REMOVED lines=9> */
[C---:B0-----:R-:W-:Y:S02]  /*2420*/  ISETP.NE.AND P0, PT, R6.reuse, RZ, PT ;  /* 0x000000ff0600720c */ /* 0x041fe40003f05270 */
[----:B------:R-:W-:Y:S01]  /*2430*/  IADD3 R25, R6, R25, R5 ;  /* 0x0000001906197210 */ /* 0x000fe20007ffe005 */
        /* <DEDUP_REMOVED lines=8> */
[----:B------:R-:W-:-:S03]  /*24c0*/  @!P0 FADD.FTZ R18, R23, R18 ;  /* 0x0000001217128221 */ /* 0x000fc60000010000 */
[----:B------:R-:W3:Y:S01]  /*24d0*/  LDS R5, [R4+0x78] ;  /* 0x0000780004057984 */ /* 0x000ee20000000800 */
[----:B----4-:R-:W-:Y:S01]  /*24e0*/  @!P0 FADD.FTZ R15, R24, R15 ;  /* 0x0000000f180f8221 */ /* 0x010fe20000010000 */
[----:B------:R-:W-:Y:S02]  /*24f0*/  ISETP.NE.AND P0, PT, R11, RZ, PT ;  /* 0x000000ff0b00720c */ /* 0x000fe40003f05270 */
        /* <DEDUP_REMOVED lines=18> */
[----:B---3--:R-:W-:-:S02]  /*2620*/  @!P1 FADD.FTZ R6, R7, R6 ;  /* 0x0000000607069221 */ /* 0x008fc40000010000 */
[----:B------:R-:W-:Y:S01]  /*2630*/  @!P1 FADD.FTZ R5, R8, R5 ;  /* 0x0000000508059221 */ /* 0x000fe20000010000 */
[----:B------:R-:W3:Y:S01]  /*2640*/  LDS R23, [R4+0x9c] ;  /* 0x00009c0004177984 */ /* 0x000ee20000000800 */
[----:B----4-:R-:W-:-:S03]  /*2650*/  ISETP.NE.AND P0, PT, R13, RZ, PT ;  /* 0x000000ff0d00720c */ /* 0x010fc60003f05270 */
[----:B------:R-:W4:Y:S04]  /*2660*/  LDS R11, [R4+0xa4] ;  /* 0x0000a400040b7984 */ /* 0x000f280000000800 */
[----:B------:R-:W4:Y:S01]  /*2670*/  LDS R10, [R4+0xa8] ;  /* 0x0000a800040a7984 */ /* 0x000f220000000800 */
[C---:B-----5:R-:W-:Y:S02]  /*2680*/  ISETP.NE.AND P1, PT, R18.reuse, RZ, PT ;  /* 0x000000ff1200720c */ /* 0x060fe40003f25270 */
[----:B------:R-:W-:Y:S01]  /*2690*/  IADD3 R25, R18, R25, R13 ;  /* 0x0000001912197210 */ /* 0x000fe20007ffe00d */
[----:B------:R-:W5:Y:S01]  /*26a0*/  LDS R8, [R4+0xb0] ;  /* 0x0000b00004087984 */ /* 0x000f620000000800 */
[----:B------:R-:W-:Y:S01]  /*26b0*/  ISETP.NE.AND P2, PT, R15, RZ, PT ;  /* 0x000000ff0f00720c */ /* 0x000fe20003f45270 */
[----:B------:R-:W-:-:S02]  /*26c0*/  @!P0 FADD.FTZ R17, R6, R17 ;  /* 0x0000001106118221 */ /* 0x000fc40000010000 */
[----:B------:R-:W5:Y:S01]  /*26d0*/  LDS R7, [R4+0xb4] ;  /* 0x0000b40004077984 */ /* 0x000f620000000800 */
[----:B0-----:R-:W-:-:S05]  /*26e0*/  ISETP.NE.AND P3, PT, R14, RZ, PT ;  /* 0x000000ff0e00720c */ /* 0x001fca0003f65270 */
[----:B------:R-:W-:Y:S01]  /*26f0*/  @!P1 FADD.FTZ R16, R17, R16 ;  /* 0x0000001011109221 */ /* 0x000fe20000010000 */
[----:B------:R-:W-:Y:S01]  /*2700*/  IADD3 R14, R14, R25, R15 ;  /* 0x000000190e0e7210 */ /* 0x000fe20007ffe00f */
[----:B-1----:R-:W-:-:S04]  /*2710*/  @!P0 FADD.FTZ R12, R5, R12 ;  /* 0x0000000c050c8221 */ /* 0x002fc80000010000 */
[----:B--2---:R-:W-:Y:S01]  /*2720*/  @!P1 FADD.FTZ R19, R12, R19 ;  /* 0x000000130c139221 */ /* 0x004fe20000010000 */
[----:B------:R-:W-:Y:S01]  /*2730*/  ISETP.NE.AND P0, PT, R9, RZ, PT ;  /* 0x000000ff0900720c */ /* 0x000fe20003f05270 */
[----:B------:R-:W-:Y:S02]  /*2740*/  IMAD.IADD R9, R14, 0x1, R9 ;  /* 0x000000010e097824 */ /* 0x000fe400078e0209 */
[----:B------:R-:W-:Y:S02]  /*2750*/  @!P2 FADD.FTZ R24, R16, R24 ;  /* 0x000000181018a221 */ /* 0x000fe40000010000 */
[----:B---3--:R-:W-:Y:S02]  /*2760*/  @!P2 FADD.FTZ R23, R19, R23 ;  /* 0x000000171317a221 */ /* 0x008fe40000010000 */
[----:B----4-:R-:W-:Y:S02]  /*2770*/  @!P3 FADD.FTZ R11, R24, R11 ;  /* 0x0000000b180bb221 */ /* 0x010fe40000010000 */
[----:B------:R-:W-:-:S04]  /*2780*/  @!P3 FADD.FTZ R10, R23, R10 ;  /* 0x0000000a170ab221 */ /* 0x000fc80000010000 */
[----:B-----5:R-:W-:Y:S02]  /*2790*/  @!P0 FADD.FTZ R8, R11, R8 ;  /* 0x000000080b088221 */ /* 0x020fe40000010000 */
[----:B------:R-:W-:Y:S01]  /*27a0*/  @!P0 FADD.FTZ R7, R10, R7 ;  /* 0x000000070a078221 */ /* 0x000fe20000010000 */
[----:B------:R-:W-:Y:S05]  /*27b0*/  BRA.DIV ~URZ, `(.L_x_2735) ;  /* 0x000010227f007947 */ /* 0x000fea000b800000 */
[----:B------:R0:W1:Y:S02]  /*27c0*/  SHFL.UP PT, R6, R9, 0x1, RZ ;  /* 0x0420000009067989 */ /* 0x00006400000e00ff */
.L_x_2739:
        /* <DEDUP_REMOVED lines=56> */
.L_x_2740:
[----:B------:R-:W4:Y:S01]  /*2b50*/  LDS R17, [R4+0x10] ;  /* 0x0000100004117984 */ /* 0x000f220000000800 */
[----:B------:R-:W-:Y:S02]  /*2b60*/  ISETP.NE.AND P1, PT, R0, RZ, PT ;  /* 0x000000ff0000720c */ /* 0x000fe40003f25270 */
[----:B------:R-:W-:Y:S01]  /*2b70*/  PLOP3.LUT P0, PT, PT, PT, PT, 0x80, 0x0 ;  /* 0x000000000000781c */ /* 0x000fe20003f0f070 */
[----:B------:R-:W5:Y:S04]  /*2b80*/  LDS R7, [R4+0x1c] ;  /* 0x00001c0004077984 */ /* 0x000f680000000800 */
[----:B0-----:R-:W0:Y:S04]  /*2b90*/  LDS R9, [R4+0x28] ;  /* 0x0000280004097984 */ /* 0x001e280000000800 */
        /* <DEDUP_REMOVED lines=11> */
[C---:B-----5:R-:W-:Y:S01]  /*2c50*/  IADD3 R6, R7.reuse, R17, RZ ;  /* 0x0000001107067210 */ /* 0x060fe20007ffe0ff */
[----:B------:R-:W4:Y:S01]  /*2c60*/  LDS R8, [R4+0x24] ;  /* 0x0000240004087984 */ /* 0x000f220000000800 */
[----:B------:R-:W-:Y:S02]  /*2c70*/  ISETP.NE.AND P6, PT, R7, RZ, PT ;  /* 0x000000ff0700720c */ /* 0x000fe40003fc5270 */
[C---:B0-----:R-:W-:Y:S01]  /*2c80*/  ISETP.NE.AND P5, PT, R9.reuse, RZ, PT ;  /* 0x000000ff0900720c */ /* 0x041fe20003fa5270 */
[----:B------:R-:W-:Y:S01]  /*2c90*/  IMAD.IADD R18, R9, 0x1, R6 ;  /* 0x0000000109127824 */ /* 0x000fe200078e0206 */
[----:B------:R-:W-:Y:S01]  /*2ca0*/  LDS R23, [R4+0x7c] ;  /* 0x00007c0004177984 */ /* 0x000fe20000000800 */
[----:B------:R-:W-:-:S04]  /*2cb0*/  ISETP.NE.AND P4, PT, R11, RZ, PT ;  /* 0x000000ff0b00720c */ /* 0x000fc80003f85270 */
[----:B-1----:R-:W-:Y:S01]  /*2cc0*/  @!P0 FADD.FTZ R14, R14, R5 ;  /* 0x000000050e0e8221 */ /* 0x002fe20000010000 */
[----:B------:R-:W-:Y:S01]  /*2cd0*/  IADD3 R5, R11, R18, RZ ;  /* 0x000000120b057210 */ /* 0x000fe20007ffe0ff */
[----:B------:R-:W0:Y:S01]  /*2ce0*/  LDS R9, [R4+0x30] ;  /* 0x0000300004097984 */ /* 0x000e220000000800 */
[----:B--2---:R-:W-:-:S03]  /*2cf0*/  ISETP.NE.AND P3, PT, R15, RZ, PT ;  /* 0x000000ff0f00720c */ /* 0x004fc60003f65270 */
[----:B------:R-:W-:Y:S01]  /*2d00*/  IMAD.IADD R7, R15, 0x1, R5 ;  /* 0x000000010f077824 */ /* 0x000fe200078e0205 */
[C---:B------:R-:W-:Y:S01]  /*2d10*/  ISETP.NE.AND P2, PT, R16.reuse, RZ, PT ;  /* 0x000000ff1000720c */ /* 0x040fe20003f45270 */
[----:B------:R-:W1:Y:S03]  /*2d20*/  LDS R11, [R4+0x2c] ;  /* 0x00002c00040b7984 */ /* 0x000e660000000800 */
[----:B------:R-:W-:Y:S01]  /*2d30*/  IADD3 R15, R16, R7, RZ ;  /* 0x00000007100f7210 */ /* 0x000fe20007ffe0ff */
[----:B------:R-:W-:Y:S01]  /*2d40*/  LDS R24, [R4+0x88] ;  /* 0x0000880004187984 */ /* 0x000fe20000000800 */
[----:B------:R-:W-:Y:S01]  /*2d50*/  @!P0 FADD.FTZ R19, R19, R12 ;  /* 0x0000000c13138221 */ /* 0x000fe20000010000 */
[----:B------:R-:W-:Y:S02]  /*2d60*/  ISETP.NE.AND P0, PT, R0, RZ, PT ;  /* 0x000000ff0000720c */ /* 0x000fe40003f05270 */
[----:B------:R-:W2:Y:S01]  /*2d70*/  LDS R16, [R4+0x70] ;  /* 0x0000700004107984 */ /* 0x000ea20000000800 */
[----:B------:R-:W-:-:S03]  /*2d80*/  ISETP.NE.AND P1, PT, R10, RZ, PT ;  /* 0x000000ff0a00720c */ /* 0x000fc60003f25270 */
[----:B------:R5:W-:Y:S04]  /*2d90*/  STS [R4+0x10], R17 ;  /* 0x0000101104007388 */ /* 0x000be80000000800 */
[----:B------:R-:W-:Y:S01]  /*2da0*/  STS [R4+0x1c], R6 ;  /* 0x00001c0604007388 */ /* 0x000fe20000000800 */
[----:B---3--:R-:W-:-:S03]  /*2db0*/  @!P6 FADD.FTZ R13, R13, R14 ;  /* 0x0000000e0d0de221 */ /* 0x008fc60000010000 */
[----:B------:R-:W3:Y:S01]  /*2dc0*/  LDS R6, [R4+0x38] ;  /* 0x0000380004067984 */ /* 0x000ee20000000800 */
[----:B-----5:R-:W-:-:S03]  /*2dd0*/  IMAD.IADD R17, R0, 0x1, R15 ;  /* 0x0000000100117824 */ /* 0x020fc600078e020f */
[----:B------:R-:W5:Y:S01]  /*2de0*/  LDS R0, [R4+0x3c] ;  /* 0x00003c0004007984 */ /* 0x000f620000000800 */
[----:B----4-:R-:W-:Y:S01]  /*2df0*/  @!P6 FADD.FTZ R8, R8, R19 ;  /* 0x000000130808e221 */ /* 0x010fe20000010000 */
[----:B------:R-:W-:Y:S02]  /*2e00*/  IADD3 R29, R10, R17, RZ ;  /* 0x000000110a1d7210 */ /* 0x000fe40007ffe0ff */
[----:B------:R-:W-:Y:S04]  /*2e10*/  STS [R4+0x28], R18 ;  /* 0x0000281204007388 */ /* 0x000fe80000000800 */
[----:B------:R-:W-:Y:S01]  /*2e20*/  LDS R18, [R4+0x94] ;  /* 0x0000940004127984 */ /* 0x000fe20000000800 */
[----:B0-----:R-:W-:-:S03]  /*2e30*/  @!P5 FADD.FTZ R9, R9, R8 ;  /* 0x000000080909d221 */ /* 0x001fc60000010000 */
[----:B------:R-:W-:Y:S04]  /*2e40*/  STS [R4+0x34], R5 ;  /* 0x0000340504007388 */ /* 0x000fe80000000800 */
[----:B------:R-:W-:Y:S01]  /*2e50*/  STS [R4+0x40], R7 ;  /* 0x0000400704007388 */ /* 0x000fe20000000800 */
[----:B-1----:R-:W-:Y:S01]  /*2e60*/  @!P5 FADD.FTZ R11, R11, R13 ;  /* 0x0000000d0b0bd221 */ /* 0x002fe20000010000 */
[----:B------:R-:W-:Y:S02]  /*2e70*/  ISETP.NE.AND P5, PT, R23, RZ, PT ;  /* 0x000000ff1700720c */ /* 0x000fe40003fa5270 */
[----:B------:R-:W0:Y:S04]  /*2e80*/  LDS R7, [R4+0x44] ;  /* 0x0000440004077984 */ /* 0x000e280000000800 */
[----:B------:R-:W1:Y:S01]  /*2e90*/  LDS R5, [R4+0x48] ;  /* 0x0000480004057984 */ /* 0x000e620000000800 */
[C---:B--2---:R-:W-:Y:S01]  /*2ea0*/  IMAD.IADD R28, R16.reuse, 0x1, R29 ;  /* 0x00000001101c7824 */ /* 0x044fe200078e021d */
[----:B------:R-:W-:-:S02]  /*2eb0*/  ISETP.NE.AND P6, PT, R16, RZ, PT ;  /* 0x000000ff1000720c */ /* 0x000fc40003fc5270 */
[----:B------:R-:W-:Y:S04]  /*2ec0*/  LDS R27, [R4+0xa0] ;  /* 0x0000a000041b7984 */ /* 0x000fe80000000800 */
[----:B------:R-:W2:Y:S04]  /*2ed0*/  LDS R10, [R4+0x50] ;  /* 0x00005000040a7984 */ /* 0x000ea80000000800 */
[----:B------:R-:W4:Y:S01]  /*2ee0*/  LDS R12, [R4+0x54] ;  /* 0x00005400040c7984 */ /* 0x000f220000000800 */
[----:B---3--:R-:W-:-:S03]  /*2ef0*/  @!P4 FADD.FTZ R6, R6, R11 ;  /* 0x0000000b0606c221 */ /* 0x008fc60000010000 */
[----:B------:R-:W-:Y:S01]  /*2f00*/  STS [R4+0x4c], R15 ;  /* 0x00004c0f04007388 */ /* 0x000fe20000000800 */
[----:B-----5:R-:W-:Y:S01]  /*2f10*/  @!P4 FADD.FTZ R0, R0, R9 ;  /* 0x000000090000c221 */ /* 0x020fe20000010000 */
[----:B------:R-:W-:Y:S02]  /*2f20*/  ISETP.NE.AND P4, PT, R24, RZ, PT ;  /* 0x000000ff1800720c */ /* 0x000fe40003f85270 */
[----:B------:R-:W-:Y:S04]  /*2f30*/  STS [R4+0x58], R17 ;  /* 0x0000581104007388 */ /* 0x000fe80000000800 */
[----:B------:R-:W3:Y:S04]  /*2f40*/  LDS R15, [R4+0x5c] ;  /* 0x00005c00040f7984 */ /* 0x000ee80000000800 */
[----:B------:R-:W-:Y:S04]  /*2f50*/  LDS R25, [R4+0xac] ;  /* 0x0000ac0004197984 */ /* 0x000fe80000000800 */
[----:B------:R-:W5:Y:S04]  /*2f60*/  LDS R17, [R4+0x60] ;  /* 0x0000600004117984 */ /* 0x000f680000000800 */
[----:B------:R2:W-:Y:S01]  /*2f70*/  STS [R4+0x18], R19 ;  /* 0x0000181304007388 */ /* 0x0005e20000000800 */
[----:B0-----:R-:W-:-:S03]  /*2f80*/  @!P3 FADD.FTZ R7, R7, R6 ;  /* 0x000000060707b221 */ /* 0x001fc60000010000 */
[----:B------:R-:W-:Y:S01]  /*2f90*/  STS [R4+0x14], R14 ;  /* 0x0000140e04007388 */ /* 0x000fe20000000800 */
[----:B-1----:R-:W-:Y:S01]  /*2fa0*/  @!P3 FADD.FTZ R5, R5, R0 ;  /* 0x000000000505b221 */ /* 0x002fe20000010000 */
[----:B------:R-:W-:Y:S02]  /*2fb0*/  ISETP.NE.AND P3, PT, R18, RZ, PT ;  /* 0x000000ff1200720c */ /* 0x000fe40003f65270 */
[----:B------:R-:W0:Y:S01]  /*2fc0*/  LDS R16, [R4+0x68] ;  /* 0x0000680004107984 */ /* 0x000e220000000800 */
[----:B--2---:R-:W-:-:S03]  /*2fd0*/  IADD3 R19, R23, R28, RZ ;  /* 0x0000001c17137210 */ /* 0x004fc60007ffe0ff */
[----:B------:R-:W1:Y:S01]  /*2fe0*/  LDS R14, [R4+0x6c] ;  /* 0x00006c00040e7984 */ /* 0x000e620000000800 */
[----:B------:R-:W-:Y:S02]  /*2ff0*/  @!P2 FADD.FTZ R10, R10, R7 ;  /* 0x000000070a0aa221 */ /* 0x000fe40000010000 */
[----:B------:R-:W-:Y:S01]  /*3000*/  IMAD.IADD R23, R24, 0x1, R19 ;  /* 0x0000000118177824 */ /* 0x000fe200078e0213 */
[----:B------:R-:W-:Y:S01]  /*3010*/  STS [R4+0x7c], R19 ;  /* 0x00007c1304007388 */ /* 0x000fe20000000800 */
[----:B----4-:R-:W-:Y:S01]  /*3020*/  @!P2 FADD.FTZ R12, R12, R5 ;  /* 0x000000050c0ca221 */ /* 0x010fe20000010000 */
[----:B------:R-:W-:Y:S02]  /*3030*/  ISETP.NE.AND P2, PT, R27, RZ, PT ;  /* 0x000000ff1b00720c */ /* 0x000fe40003f45270 */
[----:B------:R-:W-:Y:S01]  /*3040*/  IADD3 R24, R18, R23, RZ ;  /* 0x0000001712187210 */ /* 0x000fe20007ffe0ff */
[----:B------:R-:W-:Y:S04]  /*3050*/  STS [R4+0x88], R23 ;  /* 0x0000881704007388 */ /* 0x000fe80000000800 */
[----:B------:R2:W-:Y:S01]  /*3060*/  STS [R4+0x70], R28 ;  /* 0x0000701c04007388 */ /* 0x0005e20000000800 */
[----:B---3--:R-:W-:-:S03]  /*3070*/  @!P0 FADD.FTZ R15, R15, R10 ;  /* 0x0000000a0f0f8221 */ /* 0x008fc60000010000 */
[----:B------:R-:W3:Y:S04]  /*3080*/  LDS R23, [R4+0x74] ;  /* 0x0000740004177984 */ /* 0x000ee80000000800 */
[----:B------:R-:W4:Y:S01]  /*3090*/  LDS R19, [R4+0x78] ;  /* 0x0000780004137984 */ /* 0x000f220000000800 */
[----:B--2---:R-:W-:-:S03]  /*30a0*/  IMAD.IADD R28, R27, 0x1, R24 ;  /* 0x000000011b1c7824 */ /* 0x004fc600078e0218 */
[----:B------:R-:W-:Y:S01]  /*30b0*/  STS [R4+0x94], R24 ;  /* 0x0000941804007388 */ /* 0x000fe20000000800 */
[----:B-----5:R-:W-:Y:S01]  /*30c0*/  @!P0 FADD.FTZ R17, R17, R12 ;  /* 0x0000000c11118221 */ /* 0x020fe20000010000 */
[----:B------:R-:W-:Y:S02]  /*30d0*/  ISETP.NE.AND P0, PT, R25, RZ, PT ;  /* 0x000000ff1900720c */ /* 0x000fe40003f05270 */
[----:B------:R-:W2:Y:S04]  /*30e0*/  LDS R24, [R4+0x80] ;  /* 0x0000800004187984 */ /* 0x000ea80000000800 */
[----:B------:R-:W5:Y:S01]  /*30f0*/  LDS R18, [R4+0x84] ;  /* 0x0000840004127984 */ /* 0x000f620000000800 */
[----:B0-----:R-:W-:-:S03]  /*3100*/  @!P1 FADD.FTZ R16, R16, R15 ;  /* 0x0000000f10109221 */ /* 0x001fc60000010000 */
[----:B------:R0:W-:Y:S01]  /*3110*/  STS [R4+0x64], R29 ;  /* 0x0000641d04007388 */ /* 0x0001e20000000800 */
[----:B-1----:R-:W-:-:S03]  /*3120*/  @!P1 FADD.FTZ R14, R14, R17 ;  /* 0x000000110e0e9221 */ /* 0x002fc60000010000 */
[----:B------:R-:W1:Y:S04]  /*3130*/  LDS R27, [R4+0x8c] ;  /* 0x00008c00041b7984 */ /* 0x000e680000000800 */
[----:B------:R-:W-:Y:S01]  /*3140*/  STS [R4+0xa0], R28 ;  /* 0x0000a01c04007388 */ /* 0x000fe20000000800 */
[----:B0-----:R-:W-:-:S03]  /*3150*/  IADD3 R29, R25, R28, RZ ;  /* 0x0000001c191d7210 */ /* 0x001fc60007ffe0ff */
[----:B------:R-:W0:Y:S04]  /*3160*/  LDS R25, [R4+0x90] ;  /* 0x0000900004197984 */ /* 0x000e280000000800 */
[----:B------:R-:W-:Y:S04]  /*3170*/  STS [R4+0xac], R29 ;  /* 0x0000ac1d04007388 */ /* 0x000fe80000000800 */
[----:B------:R-:W0:Y:S01]  /*3180*/  LDS R28, [R4+0x98] ;  /* 0x00009800041c7984 */ /* 0x000e220000000800 */
[----:B---3--:R-:W-:-:S03]  /*3190*/  @!P6 FADD.FTZ R23, R23, R16 ;  /* 0x000000101717e221 */ /* 0x008fc60000010000 */
[----:B------:R-:W3:Y:S01]  /*31a0*/  LDS R29, [R4+0x9c] ;  /* 0x00009c00041d7984 */ /* 0x000ee20000000800 */
[----:B----4-:R-:W-:-:S03]  /*31b0*/  @!P6 FADD.FTZ R19, R19, R14 ;  /* 0x0000000e1313e221 */ /* 0x010fc60000010000 */
[----:B------:R-:W-:Y:S04]  /*31c0*/  STS [R4+0x20], R13 ;  /* 0x0000200d04007388 */ /* 0x000fe80000000800 */
[----:B------:R-:W-:Y:S01]  /*31d0*/  STS [R4+0x3c], R0 ;  /* 0x00003c0004007388 */ /* 0x000fe20000000800 */
[----:B--2---:R-:W-:-:S03]  /*31e0*/  @!P5 FADD.FTZ R24, R24, R23 ;  /* 0x000000171818d221 */ /* 0x004fc60000010000 */
[----:B------:R-:W2:Y:S01]  /*31f0*/  LDS R13, [R4+0xa4] ;  /* 0x0000a400040d7984 */ /* 0x000ea20000000800 */
[----:B-----5:R-:W-:-:S03]  /*3200*/  @!P5 FADD.FTZ R18, R18, R19 ;  /* 0x000000131212d221 */ /* 0x020fc60000010000 */
[----:B------:R-:W4:Y:S04]  /*3210*/  LDS R0, [R4+0xa8] ;  /* 0x0000a80004007984 */ /* 0x000f280000000800 */
[----:B------:R-:W-:Y:S01]  /*3220*/  STS [R4+0x24], R8 ;  /* 0x0000240804007388 */ /* 0x000fe20000000800 */
[----:B-1----:R-:W-:-:S03]  /*3230*/  @!P4 FADD.FTZ R27, R27, R24 ;  /* 0x000000181b1bc221 */ /* 0x002fc60000010000 */
[----:B------:R-:W-:Y:S04]  /*3240*/  STS [R4+0x2c], R11 ;  /* 0x00002c0b04007388 */ /* 0x000fe80000000800 */
[----:B------:R-:W1:Y:S01]  /*3250*/  LDS R8, [R4+0xb0] ;  /* 0x0000b00004087984 */ /* 0x000e620000000800 */
[----:B0-----:R-:W-:-:S03]  /*3260*/  @!P4 FADD.FTZ R25, R25, R18 ;  /* 0x000000121919c221 */ /* 0x001fc60000010000 */
[----:B------:R-:W0:Y:S01]  /*3270*/  LDS R11, [R4+0xb4] ;  /* 0x0000b400040b7984 */ /* 0x000e220000000800 */
[----:B------:R-:W-:-:S03]  /*3280*/  @!P3 FADD.FTZ R28, R28, R27 ;  /* 0x0000001b1c1cb221 */ /* 0x000fc60000010000 */
[----:B------:R0:W-:Y:S01]  /*3290*/  STS [R4+0x30], R9 ;  /* 0x0000300904007388 */ /* 0x0001e20000000800 */
[----:B---3--:R-:W-:-:S03]  /*32a0*/  @!P3 FADD.FTZ R29, R29, R25 ;  /* 0x000000191d1db221 */ /* 0x008fc60000010000 */
[----:B------:R3:W-:Y:S04]  /*32b0*/  STS [R4+0x38], R6 ;  /* 0x0000380604007388 */ /* 0x0007e80000000800 */
[----:B------:R3:W-:Y:S04]  /*32c0*/  STS [R4+0x44], R7 ;  /* 0x0000440704007388 */ /* 0x0007e80000000800 */
[----:B------:R3:W-:Y:S01]  /*32d0*/  STS [R4+0x48], R5 ;  /* 0x0000480504007388 */ /* 0x0007e20000000800 */
[----:B--2---:R-:W-:-:S03]  /*32e0*/  @!P2 FADD.FTZ R13, R13, R28 ;  /* 0x0000001c0d0da221 */ /* 0x004fc60000010000 */
[----:B------:R3:W-:Y:S01]  /*32f0*/  STS [R4+0x50], R10 ;  /* 0x0000500a04007388 */ /* 0x0007e20000000800 */
[----:B----4-:R-:W-:-:S03]  /*3300*/  @!P2 FADD.FTZ R0, R0, R29 ;  /* 0x0000001d0000a221 */ /* 0x010fc60000010000 */
[----:B------:R3:W-:Y:S04]  /*3310*/  STS [R4+0x54], R12 ;  /* 0x0000540c04007388 */ /* 0x0007e80000000800 */
[----:B------:R3:W-:Y:S04]  /*3320*/  STS [R4+0x5c], R15 ;  /* 0x00005c0f04007388 */ /* 0x0007e80000000800 */
[----:B------:R3:W-:Y:S01]  /*3330*/  STS [R4+0x60], R17 ;  /* 0x0000601104007388 */ /* 0x0007e20000000800 */
[----:B-1----:R-:W-:-:S03]  /*3340*/  @!P0 FADD.FTZ R8, R8, R13 ;  /* 0x0000000d08088221 */ /* 0x002fc60000010000 */
        /* <DEDUP_REMOVED lines=15> */
.L_x_2734:
[----:B0-----:R-:W-:Y:S05]  /*3440*/  BSYNC B0 ;  /* 0x0000000000007941 */ /* 0x001fea0003800000 */
.L_x_2733:
        /* <DEDUP_REMOVED lines=33> */
.L_x_2738:
[----:B------:R-:W-:Y:S05]  /*3660*/  BSYNC B0 ;  /* 0x0000000000007941 */ /* 0x000fea0003800000 */
.L_x_2737:
        /* <DEDUP_REMOVED lines=23> */
.L_x_2735:
[----:B------:R-:W-:Y:S01]  /*37e0*/  IMAD.MOV.U32 R15, RZ, RZ, R9 ;  /* 0x000000ffff0f7224 */ /* 0x000fe200078e0009 */
[----:B------:R-:W-:Y:S01]  /*37f0*/  MOV R14, 0x1 ;  /* 0x00000001000e7802 */ /* 0x000fe20000000f00 */
[----:B------:R-:W-:Y:S01]  /*3800*/  IMAD.MOV.U32 R13, RZ, RZ, RZ ;  /* 0x000000ffff0d7224 */ /* 0x000fe200078e00ff */
[----:B------:R-:W-:-:S02]  /*3810*/  MOV R12, 0xffffffff ;  /* 0xffffffff000c7802 */ /* 0x000fc40000000f00 */
[----:B------:R-:W-:Y:S02]  /*3820*/  MOV R10, 0x3840 ;  /* 0x00003840000a7802 */ /* 0x000fe40000000f00 */
[----:B------:R-:W-:Y:S05]  /*3830*/  CALL.REL.NOINC `($__internal_75_$__cuda_sm70_shflsync_up) ;  /* 0x000009a000007944 */ /* 0x000fea0003c00000 */
[----:B-1----:R-:W-:Y:S01]  /*3840*/  IMAD.MOV.U32 R6, RZ, RZ, R12 ;  /* 0x000000ffff067224 */ /* 0x002fe200078e000c */
[----:B0-----:R-:W-:Y:S05]  /*3850*/  BRA `(.L_x_2739) ;  /* 0xffffef7000007947 */ /* 0x001fea000383ffff */
.L_x_2736:
[----:B------:R-:W-:Y:S01]  /*3860*/  HFMA2.MMA R13, -RZ, RZ, 0, 0 ;  /* 0x00000000ff0d7435 */ /* 0x000fe200000001ff */
[----:B------:R-:W-:Y:S01]  /*3870*/  MOV R15, R8 ;  /* 0x00000008000f7202 */ /* 0x000fe20000000f00 */
[----:B------:R-:W-:Y:S01]  /*3880*/  IMAD.MOV.U32 R14, RZ, RZ, 0x1 ;  /* 0x00000001ff0e7424 */ /* 0x000fe200078e00ff */
[----:B------:R-:W-:Y:S01]  /*3890*/  MOV R10, 0x38c0 ;  /* 0x000038c0000a7802 */ /* 0x000fe20000000f00 */
[----:B------:R-:W-:Y:S02]  /*38a0*/  IMAD.MOV.U32 R12, RZ, RZ, -0x1 ;  /* 0xffffffffff0c7424 */ /* 0x000fe400078e00ff */
[----:B012---:R-:W-:Y:S05]  /*38b0*/  CALL.REL.NOINC `($__internal_75_$__cuda_sm70_shflsync_up) ;  /* 0x0000092000007944 */ /* 0x007fea0003c00000 */
[----:B0-----:R-:W-:Y:S01]  /*38c0*/  HFMA2.MMA R14, -RZ, RZ, 0, 5.9604644775390625e-08 ;  /* 0x00000001ff0e7435 */ /* 0x001fe200000001ff */
[----:B-1----:R-:W-:Y:S01]  /*38d0*/  MOV R5, R12 ;  /* 0x0000000c00057202 */ /* 0x002fe20000000f00 */
[----:B------:R-:W-:Y:S01]  /*38e0*/  IMAD.MOV.U32 R15, RZ, RZ, R7 ;  /* 0x000000ffff0f7224 */ /* 0x000fe200078e0007 */
[----:B------:R-:W-:Y:S01]  /*38f0*/  MOV R12, 0xffffffff ;  /* 0xffffffff000c7802 */ /* 0x000fe20000000f00 */
[----:B------:R-:W-:Y:S01]  /*3900*/  IMAD.MOV.U32 R13, RZ, RZ, RZ ;  /* 0x000000ffff0d7224 */ /* 0x000fe200078e00ff */
[----:B------:R-:W-:-:S02]  /*3910*/  MOV R10, 0x3930 ;  /* 0x00003930000a7802 */ /* 0x000fc40000000f00 */
[----:B------:R-:W-:Y:S05]  /*3920*/  CALL.REL.NOINC `($__internal_75_$__cuda_sm70_shflsync_up) ;  /* 0x000008b000007944 */ /* 0x000fea0003c00000 */
        /* <DEDUP_REMOVED lines=15> */
[----:B------:R-:W-:Y:S05]  /*3a20*/  CALL.REL.NOINC `($__internal_75_$__cuda_sm70_shflsync_up) ;  /* 0x000007b000007944 */ /* 0x000fea0003c00000 */
[----:B0-----:R-:W-:Y:S01]  /*3a30*/  HFMA2.MMA R14, -RZ, RZ, 0, 1.1920928955078125e-07 ;  /* 0x00000002ff0e7435 */ /* 0x001fe200000001ff */
[----:B-1----:R-:W-:Y:S01]  /*3a40*/  MOV R5, R12 ;  /* 0x0000000c00057202 */ /* 0x002fe20000000f00 */
[----:B------:R-:W-:Y:S01]  /*3a50*/  IMAD.MOV.U32 R15, RZ, RZ, R9 ;  /* 0x000000ffff0f7224 */ /* 0x000fe200078e0009 */
[----:B------:R-:W-:Y:S01]  /*3a60*/  MOV R12, 0xffffffff ;  /* 0xffffffff000c7802 */ /* 0x000fe20000000f00 */
[----:B------:R-:W-:Y:S01]  /*3a70*/  IMAD.MOV.U32 R13, RZ, RZ, RZ ;  /* 0x000000ffff0d7224 */ /* 0x000fe200078e00ff */
[----:B------:R-:W-:-:S02]  /*3a80*/  MOV R10, 0x3aa0 ;  /* 0x00003aa0000a7802 */ /* 0x000fc40000000f00 */
[----:B------:R-:W-:Y:S05]  /*3a90*/  CALL.REL.NOINC `($__internal_75_$__cuda_sm70_shflsync_up) ;  /* 0x0000074000007944 */ /* 0x000fea0003c00000 */
[----:B0-----:R-:W-:Y:S01]  /*3aa0*/  HFMA2.MMA R13, -RZ, RZ, 0, 0 ;  /* 0x00000000ff0d7435 */ /* 0x001fe200000001ff */
[----:B-1----:R-:W-:Y:S01]  /*3ab0*/  IMAD.MOV.U32 R6, RZ, RZ, R12 ;  /* 0x000000ffff067224 */ /* 0x002fe200078e000c */
[----:B------:R-:W-:Y:S01]  /*3ac0*/  MOV R15, R7 ;  /* 0x00000007000f7202 */ /* 0x000fe20000000f00 */
[----:B------:R-:W-:Y:S01]  /*3ad0*/  IMAD.MOV.U32 R14, RZ, RZ, 0x2 ;  /* 0x00000002ff0e7424 */ /* 0x000fe200078e00ff */
[----:B------:R-:W-:Y:S01]  /*3ae0*/  MOV R10, 0x3b10 ;  /* 0x00003b10000a7802 */ /* 0x000fe20000000f00 */
[----:B------:R-:W-:-:S02]  /*3af0*/  IMAD.MOV.U32 R12, RZ, RZ, -0x1 ;  /* 0xffffffffff0c7424 */ /* 0x000fc400078e00ff */
[----:B------:R-:W-:Y:S05]  /*3b00*/  CALL.REL.NOINC `($__internal_75_$__cuda_sm70_shflsync_up) ;  /* 0x000006d000007944 */ /* 0x000fea0003c00000 */
        /* <DEDUP_REMOVED lines=20> */
[----:B0-----:R-:W-:Y:S01]  /*3c50*/  HFMA2.MMA R14, -RZ, RZ, 0, 2.384185791015625e-07 ;  /* 0x00000004ff0e7435 */ /* 0x001fe200000001ff */
[----:B-1----:R-:W-:Y:S01]  /*3c60*/  MOV R6, R12 ;  /* 0x0000000c00067202 */ /* 0x002fe20000000f00 */
[----:B------:R-:W-:Y:S01]  /*3c70*/  IMAD.MOV.U32 R15, RZ, RZ, R7 ;  /* 0x000000ffff0f7224 */ /* 0x000fe200078e0007 */
[----:B------:R-:W-:Y:S01]  /*3c80*/  MOV R12, 0xffffffff ;  /* 0xffffffff000c7802 */ /* 0x000fe20000000f00 */
[----:B------:R-:W-:Y:S01]  /*3c90*/  IMAD.MOV.U32 R13, RZ, RZ, RZ ;  /* 0x000000ffff0d7224 */ /* 0x000fe200078e00ff */
[----:B------:R-:W-:-:S02]  /*3ca0*/  MOV R10, 0x3cc0 ;  /* 0x00003cc0000a7802 */ /* 0x000fc40000000f00 */
[----:B------:R-:W-:Y:S05]  /*3cb0*/  CALL.REL.NOINC `($__internal_75_$__cuda_sm70_shflsync_up) ;  /* 0x0000052000007944 */ /* 0x000fea0003c00000 */
        /* <DEDUP_REMOVED lines=12> */
[----:B------:R-:W-:Y:S05]  /*3d80*/  CALL.REL.NOINC `($__internal_75_$__cuda_sm70_shflsync_up) ;  /* 0x0000045000007944 */ /* 0x000fea0003c00000 */
[----:B0-----:R-:W-:Y:S01]  /*3d90*/  HFMA2.MMA R14, -RZ, RZ, 0, 4.76837158203125e-07 ;  /* 0x00000008ff0e7435 */ /* 0x001fe200000001ff */
[----:B-1----:R-:W-:Y:S01]  /*3da0*/  MOV R5, R12 ;  /* 0x0000000c00057202 */ /* 0x002fe20000000f00 */
[----:B------:R-:W-:Y:S01]  /*3db0*/  IMAD.MOV.U32 R15, RZ, RZ, R9 ;  /* 0x000000ffff0f7224 */ /* 0x000fe200078e0009 */
[----:B------:R-:W-:Y:S01]  /*3dc0*/  MOV R12, 0xffffffff ;  /* 0xffffffff000c7802 */ /* 0x000fe20000000f00 */
[----:B------:R-:W-:Y:S01]  /*3dd0*/  IMAD.MOV.U32 R13, RZ, RZ, RZ ;  /* 0x000000ffff0d7224 */ /* 0x000fe200078e00ff */
[----:B------:R-:W-:Y:S02]  /*3de0*/  MOV R10, 0x3e00 ;  /* 0x00003e00000a7802 */ /* 0x000fe40000000f00 */
        /* <DEDUP_REMOVED lines=28> */
[----:B0-----:R-:W-:Y:S01]  /*3fb0*/  HFMA2.MMA R14, -RZ, RZ, 0, 9.5367431640625e-07 ;  /* 0x00000010ff0e7435 */ /* 0x001fe200000001ff */
[----:B-1----:R-:W-:Y:S01]  /*3fc0*/  MOV R6, R12 ;  /* 0x0000000c00067202 */ /* 0x002fe20000000f00 */
[----:B------:R-:W-:Y:S01]  /*3fd0*/  IMAD.MOV.U32 R15, RZ, RZ, R7 ;  /* 0x000000ffff0f7224 */ /* 0x000fe200078e0007 */
[----:B------:R-:W-:Y:S01]  /*3fe0*/  MOV R12, 0xffffffff ;  /* 0xffffffff000c7802 */ /* 0x000fe20000000f00 */
[----:B------:R-:W-:Y:S01]  /*3ff0*/  IMAD.MOV.U32 R13, RZ, RZ, RZ ;  /* 0x000000ffff0d7224 */ /* 0x000fe200078e00ff */
[----:B------:R-:W-:-:S02]  /*4000*/  MOV R10, 0x4020 ;  /* 0x00004020000a7802 */ /* 0x000fc40000000f00 */
[----:B------:R-:W-:Y:S05]  /*4010*/  CALL.REL.NOINC `($__internal_75_$__cuda_sm70_shflsync_up) ;  /* 0x000001c000007944 */ /* 0x000fea0003c00000 */
        /* <DEDUP_REMOVED lines=13> */
[----:B0-----:R-:W-:Y:S01]  /*40f0*/  HFMA2.MMA R14, -RZ, RZ, 0, 5.9604644775390625e-08 ;  /* 0x00000001ff0e7435 */ /* 0x001fe200000001ff */
        /* <DEDUP_REMOVED lines=13> */
[----:B01----:R-:W-:Y:S05]  /*41d0*/  BRA `(.L_x_2740) ;  /* 0xffffe97000007947 */ /* 0x003fea000383ffff */
        .weak           $__internal_75_$__cuda_sm70_shflsync_up
        .type           $__internal_75_$__cuda_sm70_shflsync_up,@function
        .size           $__internal_75_$__cuda_sm70_shflsync_up,(.L_x_3158 - $__internal_75_$__cuda_sm70_shflsync_up)
$__internal_75_$__cuda_sm70_shflsync_up:
[----:B------:R-:W-:Y:S01]  /*41e0*/  MOV R11, 0x0 ;  /* 0x00000000000b7802 */ /* 0x000fe20000000f00 */
[----:B------:R-:W-:Y:S04]  /*41f0*/  WARPSYNC R12 ;  /* 0x0000000c00007348 */ /* 0x000fe80003800000 */
[----:B------:R0:W1:Y:S01]  /*4200*/  SHFL.UP PT, R12, R15, R14, R13 ;  /* 0x0400000e0f0c7389 */ /* 0x00006200000e000d */
[----:B------:R-:W-:Y:S05]  /*4210*/  RET.REL.NODEC R10 `(_Z30group_norm_nhwc_bwd_sum_kernelI11Fp16IOBf16WLi448EEv26Group_norm_nhwc_bwd_params) ;  /* 0xffffbde00a007950 */ /* 0x000fea0003c3ffff */
.L_x_2741:
        /* <DEDUP_REMOVED lines=14> */
.L_x_3158:


//--------------------- .text._Z30group_norm_nhwc_bwd_sum_kernelI11Fp16IOBf16WLi256EEv26Group_norm_nhwc_bwd_params --------------------------
	.section	.text._Z30group_norm_nhwc_bwd_sum_kernelI11Fp16IOBf16WLi256EEv26Group_norm_nhwc_bwd_params,"ax",@progbits
	.sectioninfo	@"SHI_REGISTERS=32"
	.align	128
        .global         _Z30group_norm_nhwc_bwd_sum_kernelI11Fp16IOBf16WLi256EEv26Group_norm_nhwc_bwd_params
        .type           _Z30group_norm_nhwc_bwd_sum_kernelI11Fp16IOBf16WLi256EEv26Group_norm_nhwc_bwd_params,@function
        .size           _Z30group_norm_nhwc_bwd_sum_kernelI11Fp16IOBf16WLi256EEv26Group_norm_nhwc_bwd_params,(.L_x_3159 - _Z30group_norm_nhwc_bwd_sum_kernelI11Fp16IOBf16WLi256EEv26Group_norm_nhwc_bwd_params)
        .other          _Z30group_norm_nhwc_bwd_sum_kernelI11Fp16IOBf16WLi256EEv26Group_norm_nhwc_bwd_params,@"STO_CUDA_ENTRY STV_DEFAULT"
_Z30group_norm_nhwc_bwd_sum_kernelI11Fp16IOBf16WLi256EEv26Group_norm_nhwc_bwd_params:
.text._Z30group_norm_nhwc_bwd_sum_kernelI11Fp16IOBf16WLi256EEv26Group_norm_nhwc_bwd_params:
        /* <DEDUP_REMOVED lines=98> */
.L_x_2743:
[----:B------:R-:W-:Y:S05]  /*0620*/  BSYNC B0 ;  /* 0x0000000000007941 */ /* 0x000fea0003800000 */
.L_x_2742:
        /* <DEDUP_REMOVED lines=79> */
.L_x_2746:
[----:B------:R-:W-:Y:S05]  /*0b20*/  @!P2 BRA `(.L_x_2744) ;  /* 0x000016200000a947 */ /* 0x000fea0003800000 */
[----:B------:R-:W-:-:S04]  /*0b30*/  IADD3 R17, R17, 0x1, RZ ;  /* 0x0000000111117810 */ /* 0x000fc80007ffe0ff */
[----:B------:R-:W-:Y:S02]  /*0b40*/  SHF.R.S32.HI R25, RZ, 0x1f, R17 ;  /* 0x0000001fff197819 */ /* 0x000fe40000011411 */
.L_x_2747:
        /* <DEDUP_REMOVED lines=124> */
.L_x_2745:
        /* <DEDUP_REMOVED lines=8> */
.L_x_2749:
        /* <DEDUP_REMOVED lines=46> */
.L_x_2748:
[----:B------:R-:W-:-:S13]  /*1670*/  ISETP.GE.U32.AND P0, PT, R27, 0x3, PT ;  /* 0x000000031b00780c */ /* 0x000fda0003f06070 */
[----:B------:R-:W-:Y:S05]  /*1680*/  @!P0 BRA `(.L_x_2744) ;  /* 0x00000ac000008947 */ /* 0x000fea0003800000 */
[----:B------:R-:W-:Y:S02]  /*1690*/  ISETP.GE.U32.AND P0, PT, R10, c[0x0][0x1d8], PT ;  /* 0x000076000a007a0c */ /* 0x000fe40003f06070 */
[----:B------:R-:W-:Y:S02]  /*16a0*/  SHF.R.S32.HI R10, RZ, 0x1f, R17 ;  /* 0x0000001fff0a7819 */ /* 0x000fe40000011411 */
[----:B------:R-:W-:Y:S02]  /*16b0*/  ISETP.GE.AND.EX P0, PT, R11, c[0x0][0x1dc], PT, P0 ;  /* 0x000077000b007a0c */ /* 0x000fe40003f06300 */
[----:B------:R-:W-:-:S11]  /*16c0*/  MOV R11, R17 ;  /* 0x00000011000b7202 */ /* 0x000fd60000000f00 */
.L_x_2750:
        /* <DEDUP_REMOVED lines=168> */
.L_x_2744:
        /* <DEDUP_REMOVED lines=17> */
[----:B------:R-:W4:Y:S04]  /*2260*/  LDS R6, [R2+0x2c] ;  /* 0x00002c0002067984 */ /* 0x000f280000000800 */
[----:B------:R-:W-:Y:S04]  /*2270*/  LDS R7, [R2+0x24] ;  /* 0x0000240002077984 */ /* 0x000fe80000000800 */
        /* <DEDUP_REMOVED lines=8> */
[----:B------:R-:W2:Y:S04]  /*2300*/  LDS R12, [R2+0x58] ;  /* 0x00005800020c7984 */ /* 0x000ea80000000800 */
[----:B------:R-:W2:Y:S01]  /*2310*/  LDS R13, [R2+0x38] ;  /* 0x00003800020d7984 */ /* 0x000ea20000000800 */
[----:B---3--:R-:W-:-:S03]  /*2320*/  @!P0 FADD.FTZ R17, R17, R24 ;  /* 0x0000001811118221 */ /* 0x008fc60000010000 */
[----:B------:R-:W3:Y:S01]  /*2330*/  LDS R15, [R2+0x3c] ;  /* 0x00003c00020f7984 */ /* 0x000ee20000000800 */
[----:B----4-:R-:W-:-:S03]  /*2340*/  @!P1 FADD.FTZ R6, R17, R6 ;  /* 0x0000000611069221 */ /* 0x010fc60000010000 */
[----:B------:R-:W4:Y:S04]  /*2350*/  LDS R14, [R2+0x64] ;  /* 0x00006400020e7984 */ /* 0x000f280000000800 */
[----:B------:R-:W4:Y:S01]  /*2360*/  LDS R18, [R2+0x44] ;  /* 0x0000440002127984 */ /* 0x000f220000000800 */
[----:B-----5:R-:W-:-:S03]  /*2370*/  @!P0 FADD.FTZ R7, R7, R4 ;  /* 0x0000000407078221 */ /* 0x020fc60000010000 */
        /* <DEDUP_REMOVED lines=14> */
[----:B------:R-:W-:Y:S02]  /*2460*/  @!P0 FADD.FTZ R13, R6, R13 ;  /* 0x0000000d060d8221 */ /* 0x000fe40000010000 */
[----:B---3--:R-:W-:Y:S01]  /*2470*/  @!P0 FADD.FTZ R15, R10, R15 ;  /* 0x0000000f0a0f8221 */ /* 0x008fe20000010000 */
[----:B----4-:R-:W-:Y:S01]  /*2480*/  ISETP.NE.AND P0, PT, R14, RZ, PT ;  /* 0x000000ff0e00720c */ /* 0x010fe20003f05270 */
[----:B------:R-:W-:Y:S02]  /*2490*/  IMAD.IADD R14, R25, 0x1, R14 ;  /* 0x00000001190e7824 */ /* 0x000fe400078e020e */
[----:B------:R-:W-:-:S02]  /*24a0*/  @!P2 FADD.FTZ R18, R13, R18 ;  /* 0x000000120d12a221 */ /* 0x000fc40000010000 */
[----:B-----5:R-:W-:Y:S02]  /*24b0*/  @!P2 FADD.FTZ R16, R15, R16 ;  /* 0x000000100f10a221 */ /* 0x020fe40000010000 */
        /* <DEDUP_REMOVED lines=8> */
.L_x_2757:
        /* <DEDUP_REMOVED lines=56> */
.L_x_2758:
        /* <DEDUP_REMOVED lines=12> */
[C---:B----4-:R-:W-:Y:S01]  /*2980*/  @P1 ISETP.NE.AND P2, PT, R17.reuse, RZ, PT ;  /* 0x000000ff1100120c */ /* 0x050fe20003f45270 */
[----:B-1----:R-:W-:-:S02]  /*2990*/  @P1 IMAD.IADD R17, R17, 0x1, R9 ;  /* 0x0000000111111824 */ /* 0x002fc400078e0209 */
[----:B------:R-:W-:Y:S01]  /*29a0*/  LDS R15, [R2+0x3c] ;  /* 0x00003c00020f7984 */ /* 0x000fe20000000800 */
[----:B------:R-:W-:-:S03]  /*29b0*/  @P1 PLOP3.LUT P0, PT, P2, PT, PT, 0x80, 0x0 ;  /* 0x000000000000181c */ /* 0x000fc6000170f070 */
[----:B------:R-:W1:Y:S04]  /*29c0*/  LDS R9, [R2+0x24] ;  /* 0x0000240002097984 */ /* 0x000e680000000800 */
[----:B------:R-:W4:Y:S01]  /*29d0*/  LDS R10, [R2+0x64] ;  /* 0x00006400020a7984 */ /* 0x000f220000000800 */
[C---:B0-----:R-:W-:Y:S02]  /*29e0*/  IADD3 R25, R14.reuse, R17, RZ ;  /* 0x000000110e197210 */ /* 0x041fe40007ffe0ff */
[----:B------:R-:W-:Y:S01]  /*29f0*/  ISETP.NE.AND P6, PT, R14, RZ, PT ;  /* 0x000000ff0e00720c */ /* 0x000fe20003fc5270 */
[----:B------:R-:W-:Y:S01]  /*2a00*/  LDS R23, [R2+0x44] ;  /* 0x0000440002177984 */ /* 0x000fe20000000800 */
[----:B-----5:R-:W-:Y:S01]  /*2a10*/  ISETP.NE.AND P5, PT, R16, RZ, PT ;  /* 0x000000ff1000720c */ /* 0x020fe20003fa5270 */
[----:B--2---:R-:W-:-:S02]  /*2a20*/  @!P0 FADD.FTZ R7, R7, R12 ;  /* 0x0000000c07078221 */ /* 0x004fc40000010000 */
[----:B---3--:R-:W-:Y:S01]  /*2a30*/  @!P0 FADD.FTZ R5, R5, R11 ;  /* 0x0000000b05058221 */ /* 0x008fe20000010000 */
[----:B------:R-:W0:Y:S01]  /*2a40*/  LDS R12, [R2+0x30] ;  /* 0x00003000020c7984 */ /* 0x000e220000000800 */
[----:B------:R-:W-:Y:S01]  /*2a50*/  IMAD.IADD R24, R16, 0x1, R25 ;  /* 0x0000000110187824 */ /* 0x000fe200078e0219 */
[C---:B------:R-:W-:Y:S02]  /*2a60*/  ISETP.NE.AND P4, PT, R13.reuse, RZ, PT ;  /* 0x000000ff0d00720c */ /* 0x040fe40003f85270 */
[----:B------:R-:W2:Y:S01]  /*2a70*/  LDS R11, [R2+0x2c] ;  /* 0x00002c00020b7984 */ /* 0x000ea20000000800 */
[----:B------:R-:W-:Y:S02]  /*2a80*/  ISETP.NE.AND P3, PT, R0, RZ, PT ;  /* 0x000000ff0000720c */ /* 0x000fe40003f65270 */
[----:B------:R-:W-:Y:S01]  /*2a90*/  IADD3 R27, R13, R24, RZ ;  /* 0x000000180d1b7210 */ /* 0x000fe20007ffe0ff */
[----:B------:R-:W3:Y:S01]  /*2aa0*/  LDS R14, [R2+0x38] ;  /* 0x00003800020e7984 */ /* 0x000ee20000000800 */
[----:B------:R-:W-:-:S03]  /*2ab0*/  @!P6 FADD.FTZ R8, R8, R7 ;  /* 0x000000070808e221 */ /* 0x000fc60000010000 */
[----:B------:R-:W5:Y:S01]  /*2ac0*/  LDS R16, [R2+0x48] ;  /* 0x0000480002107984 */ /* 0x000f620000000800 */
[----:B------:R-:W-:Y:S01]  /*2ad0*/  IMAD.IADD R29, R0, 0x1, R27 ;  /* 0x00000001001d7824 */ /* 0x000fe200078e021b */
[----:B------:R-:W-:Y:S02]  /*2ae0*/  ISETP.NE.AND P2, PT, R4, RZ, PT ;  /* 0x000000ff0400720c */ /* 0x000fe40003f45270 */
[----:B------:R-:W-:Y:S01]  /*2af0*/  STS [R2+0x10], R17 ;  /* 0x0000101102007388 */ /* 0x000fe20000000800 */
[----:B------:R-:W-:-:S03]  /*2b00*/  ISETP.NE.AND P0, PT, R6, RZ, PT ;  /* 0x000000ff0600720c */ /* 0x000fc60003f05270 */
[----:B------:R-:W5:Y:S04]  /*2b10*/  LDS R19, [R2+0x50] ;  /* 0x0000500002137984 */ /* 0x000f680000000800 */
[----:B------:R-:W5:Y:S01]  /*2b20*/  LDS R17, [R2+0x54] ;  /* 0x0000540002117984 */ /* 0x000f620000000800 */
[----:B-1----:R-:W-:-:S03]  /*2b30*/  @!P6 FADD.FTZ R9, R9, R5 ;  /* 0x000000050909e221 */ /* 0x002fc60000010000 */
[----:B------:R-:W1:Y:S01]  /*2b40*/  LDS R18, [R2+0x5c] ;  /* 0x00005c0002127984 */ /* 0x000e620000000800 */
[----:B----4-:R-:W-:-:S03]  /*2b50*/  ISETP.NE.AND P1, PT, R10, RZ, PT ;  /* 0x000000ff0a00720c */ /* 0x010fc60003f25270 */
[----:B------:R-:W4:Y:S04]  /*2b60*/  LDS R13, [R2+0x60] ;  /* 0x00006000020d7984 */ /* 0x000f280000000800 */
[----:B------:R-:W-:Y:S04]  /*2b70*/  STS [R2+0x1c], R25 ;  /* 0x00001c1902007388 */ /* 0x000fe80000000800 */
[----:B------:R-:W4:Y:S01]  /*2b80*/  LDS R25, [R2+0x68] ;  /* 0x0000680002197984 */ /* 0x000f220000000800 */
[----:B0-----:R-:W-:-:S03]  /*2b90*/  @!P5 FADD.FTZ R12, R12, R9 ;  /* 0x000000090c0cd221 */ /* 0x001fc60000010000 */
[----:B------:R-:W0:Y:S01]  /*2ba0*/  LDS R0, [R2+0x6c] ;  /* 0x00006c0002007984 */ /* 0x000e220000000800 */
[----:B--2---:R-:W-:Y:S02]  /*2bb0*/  @!P5 FADD.FTZ R11, R11, R8 ;  /* 0x000000080b0bd221 */ /* 0x004fe40000010000 */
[----:B------:R-:W-:Y:S01]  /*2bc0*/  @!P4 FADD.FTZ R15, R15, R12 ;  /* 0x0000000c0f0fc221 */ /* 0x000fe20000010000 */
[----:B------:R2:W-:Y:S01]  /*2bd0*/  STS [R2+0x28], R24 ;  /* 0x0000281802007388 */ /* 0x0005e20000000800 */
[----:B---3--:R-:W-:Y:S02]  /*2be0*/  @!P4 FADD.FTZ R14, R14, R11 ;  /* 0x0000000b0e0ec221 */ /* 0x008fe40000010000 */
[----:B-----5:R-:W-:Y:S01]  /*2bf0*/  @!P3 FADD.FTZ R16, R16, R15 ;  /* 0x0000000f1010b221 */ /* 0x020fe20000010000 */
[----:B------:R3:W-:Y:S01]  /*2c00*/  STS [R2+0x34], R27 ;  /* 0x0000341b02007388 */ /* 0x0007e20000000800 */
[----:B------:R-:W-:-:S03]  /*2c10*/  @!P3 FADD.FTZ R23, R23, R14 ;  /* 0x0000000e1717b221 */ /* 0x000fc60000010000 */
[----:B------:R5:W-:Y:S01]  /*2c20*/  STS [R2+0x40], R29 ;  /* 0x0000401d02007388 */ /* 0x000be20000000800 */
[----:B--2---:R-:W-:Y:S01]  /*2c30*/  IADD3 R24, R4, R29, RZ ;  /* 0x0000001d04187210 */ /* 0x004fe20007ffe0ff */
[----:B------:R-:W-:Y:S02]  /*2c40*/  @!P2 FADD.FTZ R19, R19, R23 ;  /* 0x000000171313a221 */ /* 0x000fe40000010000 */
[----:B------:R2:W-:Y:S02]  /*2c50*/  STS [R2+0x14], R7 ;  /* 0x0000140702007388 */ /* 0x0005e40000000800 */
[----:B---3--:R-:W-:Y:S02]  /*2c60*/  IMAD.IADD R27, R6, 0x1, R24 ;  /* 0x00000001061b7824 */ /* 0x008fe400078e0218 */
[----:B------:R-:W-:Y:S01]  /*2c70*/  @!P2 FADD.FTZ R17, R17, R16 ;  /* 0x000000101111a221 */ /* 0x000fe20000010000 */
[----:B------:R2:W-:Y:S01]  /*2c80*/  STS [R2+0x4c], R24 ;  /* 0x00004c1802007388 */ /* 0x0005e20000000800 */
[----:B-1----:R-:W-:Y:S01]  /*2c90*/  @!P0 FADD.FTZ R18, R18, R19 ;  /* 0x0000001312128221 */ /* 0x002fe20000010000 */
[----:B-----5:R-:W-:-:S02]  /*2ca0*/  IADD3 R29, R10, R27, RZ ;  /* 0x0000001b0a1d7210 */ /* 0x020fc40007ffe0ff */
[----:B------:R2:W-:Y:S01]  /*2cb0*/  STS [R2+0x18], R5 ;  /* 0x0000180502007388 */ /* 0x0005e20000000800 */
[----:B----4-:R-:W-:-:S03]  /*2cc0*/  @!P0 FADD.FTZ R13, R13, R17 ;  /* 0x000000110d0d8221 */ /* 0x010fc60000010000 */
[----:B------:R2:W-:Y:S04]  /*2cd0*/  STS [R2+0x58], R27 ;  /* 0x0000581b02007388 */ /* 0x0005e80000000800 */
[----:B------:R2:W-:Y:S01]  /*2ce0*/  STS [R2+0x64], R29 ;  /* 0x0000641d02007388 */ /* 0x0005e20000000800 */
[----:B------:R-:W-:-:S03]  /*2cf0*/  @!P1 FADD.FTZ R25, R25, R18 ;  /* 0x0000001219199221 */ /* 0x000fc60000010000 */
        /* <DEDUP_REMOVED lines=15> */
.L_x_2752:
[----:B0-----:R-:W-:Y:S05]  /*2df0*/  BSYNC B0 ;  /* 0x0000000000007941 */ /* 0x001fea0003800000 */
.L_x_2751:
[----:B--2---:R-:W0:Y:S01]  /*2e00*/  S2R R9, SR_TID.X ;  /* 0x0000000000097919 */ /* 0x004e220000002100 */
        /* <DEDUP_REMOVED lines=34> */
.L_x_2756:
[----:B------:R-:W-:Y:S05]  /*3030*/  BSYNC B0 ;  /* 0x0000000000007941 */ /* 0x000fea0003800000 */
.L_x_2755:
        /* <DEDUP_REMOVED lines=23> */
.L_x_2753:
[----:B------:R-:W-:Y:S01]  /*31b0*/  IMAD.MOV.U32 R13, RZ, RZ, R14 ;  /* 0x000000ffff0d7224 */ /* 0x000fe200078e000e */
[----:B------:R-:W-:Y:S01]  /*31c0*/  MOV R10, 0x1 ;  /* 0x00000001000a7802 */ /* 0x000fe20000000f00 */
[----:B------:R-:W-:Y:S01]  /*31d0*/  IMAD.MOV.U32 R8, RZ, RZ, RZ ;  /* 0x000000ffff087224 */ /* 0x000fe200078e00ff */
[----:B------:R-:W-:-:S02]  /*31e0*/  MOV R11, 0xffffffff ;  /* 0xffffffff000b7802 */ /* 0x000fc40000000f00 */
[----:B------:R-:W-:Y:S02]  /*31f0*/  MOV R6, 0x3210 ;  /* 0x0000321000067802 */ /* 0x000fe40000000f00 */
[----:B------:R-:W-:Y:S05]  /*3200*/  CALL.REL.NOINC `($__internal_76_$__cuda_sm70_shflsync_up) ;  /* 0x000009a000007944 */ /* 0x000fea0003c00000 */
[----:B-1----:R-:W-:Y:S01]  /*3210*/  IMAD.MOV.U32 R9, RZ, RZ, R11 ;  /* 0x000000ffff097224 */ /* 0x002fe200078e000b */
[----:B0-----:R-:W-:Y:S05]  /*3220*/  BRA `(.L_x_2757) ;  /* 0xfffff31000007947 */ /* 0x001fea000383ffff */
.L_x_2754:
[----:B------:R-:W-:Y:S01]  /*3230*/  HFMA2.MMA R8, -RZ, RZ, 0, 0 ;  /* 0x00000000ff087435 */ /* 0x000fe200000001ff */
[----:B------:R-:W-:Y:S01]  /*3240*/  MOV R13, R5 ;  /* 0x00000005000d7202 */ /* 0x000fe20000000f00 */
[----:B------:R-:W-:Y:S01]  /*3250*/  IMAD.MOV.U32 R10, RZ, RZ, 0x1 ;  /* 0x00000001ff0a7424 */ /* 0x000fe200078e00ff */
[----:B------:R-:W-:Y:S01]  /*3260*/  MOV R6, 0x3290 ;  /* 0x0000329000067802 */ /* 0x000fe20000000f00 */
[----:B------:R-:W-:Y:S02]  /*3270*/  IMAD.MOV.U32 R11, RZ, RZ, -0x1 ;  /* 0xffffffffff0b7424 */ /* 0x000fe400078e00ff */
[----:B012---:R-:W-:Y:S05]  /*3280*/  CALL.REL.NOINC `($__internal_76_$__cuda_sm70_shflsync_up) ;  /* 0x0000092000007944 */ /* 0x007fea0003c00000 */
[----:B0-----:R-:W-:Y:S01]  /*3290*/  HFMA2.MMA R10, -RZ, RZ, 0, 5.9604644775390625e-08 ;  /* 0x00000001ff0a7435 */ /* 0x001fe200000001ff */
[----:B-1----:R-:W-:Y:S01]  /*32a0*/  MOV R12, R11 ;  /* 0x0000000b000c7202 */ /* 0x002fe20000000f00 */
[----:B------:R-:W-:Y:S01]  /*32b0*/  IMAD.MOV.U32 R13, RZ, RZ, R4 ;  /* 0x000000ffff0d7224 */ /* 0x000fe200078e0004 */
[----:B------:R-:W-:Y:S01]  /*32c0*/  MOV R11, 0xffffffff ;  /* 0xffffffff000b7802 */ /* 0x000fe20000000f00 */
[----:B------:R-:W-:Y:S01]  /*32d0*/  IMAD.MOV.U32 R8, RZ, RZ, RZ ;  /* 0x000000ffff087224 */ /* 0x000fe200078e00ff */
[----:B------:R-:W-:-:S02]  /*32e0*/  MOV R6, 0x3300 ;  /* 0x0000330000067802 */ /* 0x000fc40000000f00 */
[----:B------:R-:W-:Y:S05]  /*32f0*/  CALL.REL.NOINC `($__internal_76_$__cuda_sm70_shflsync_up) ;  /* 0x000008b000007944 */ /* 0x000fea0003c00000 */
        /* <DEDUP_REMOVED lines=15> */
[----:B------:R-:W-:Y:S05]  /*33f0*/  CALL.REL.NOINC `($__internal_76_$__cuda_sm70_shflsync_up) ;  /* 0x000007b000007944 */ /* 0x000fea0003c00000 */
[----:B0-----:R-:W-:Y:S01]  /*3400*/  HFMA2.MMA R10, -RZ, RZ, 0, 1.1920928955078125e-07 ;  /* 0x00000002ff0a7435 */ /* 0x001fe200000001ff */
[----:B-1----:R-:W-:Y:S01]  /*3410*/  MOV R4, R11 ;  /* 0x0000000b00047202 */ /* 0x002fe20000000f00 */
[----:B------:R-:W-:Y:S01]  /*3420*/  IMAD.MOV.U32 R13, RZ, RZ, R12 ;  /* 0x000000ffff0d7224 */ /* 0x000fe200078e000c */
[----:B------:R-:W-:Y:S01]  /*3430*/  MOV R11, 0xffffffff ;  /* 0xffffffff000b7802 */ /* 0x000fe20000000f00 */
[----:B------:R-:W-:Y:S01]  /*3440*/  IMAD.MOV.U32 R8, RZ, RZ, RZ ;  /* 0x000000ffff087224 */ /* 0x000fe200078e00ff */
[----:B------:R-:W-:-:S02]  /*3450*/  MOV R6, 0x3470 ;  /* 0x0000347000067802 */ /* 0x000fc40000000f00 */
[----:B------:R-:W-:Y:S05]  /*3460*/  CALL.REL.NOINC `($__internal_76_$__cuda_sm70_shflsync_up) ;  /* 0x0000074000007944 */ /* 0x000fea0003c00000 */
[----:B0-----:R-:W-:Y:S01]  /*3470*/  HFMA2.MMA R8, -RZ, RZ, 0, 0 ;  /* 0x00000000ff087435 */ /* 0x001fe200000001ff */
[----:B-1----:R-:W-:Y:S01]  /*3480*/  IMAD.MOV.U32 R5, RZ, RZ, R11 ;  /* 0x000000ffff057224 */ /* 0x002fe200078e000b */
[----:B------:R-:W-:Y:S01]  /*3490*/  MOV R13, R14 ;  /* 0x0000000e000d7202 */ /* 0x000fe20000000f00 */
[----:B------:R-:W-:Y:S01]  /*34a0*/  IMAD.MOV.U32 R10, RZ, RZ, 0x2 ;  /* 0x00000002ff0a7424 */ /* 0x000fe200078e00ff */
[----:B------:R-:W-:Y:S01]  /*34b0*/  MOV R6, 0x34e0 ;  /* 0x000034e000067802 */ /* 0x000fe20000000f00 */
[----:B------:R-:W-:-:S02]  /*34c0*/  IMAD.MOV.U32 R11, RZ, RZ, -0x1 ;  /* 0xffffffffff0b7424 */ /* 0x000fc400078e00ff */
[----:B------:R-:W-:Y:S05]  /*34d0*/  CALL.REL.NOINC `($__internal_76_$__cuda_sm70_shflsync_up) ;  /* 0x000006d000007944 */ /* 0x000fea0003c00000 */
        /* <DEDUP_REMOVED lines=20> */
[----:B0-----:R-:W-:Y:S01]  /*3620*/  HFMA2.MMA R10, -RZ, RZ, 0, 2.384185791015625e-07 ;  /* 0x00000004ff0a7435 */ /* 0x001fe200000001ff */
[----:B-1----:R-:W-:Y:S01]  /*3630*/  MOV R5, R11 ;  /* 0x0000000b00057202 */ /* 0x002fe20000000f00 */
[----:B------:R-:W-:Y:S01]  /*3640*/  IMAD.MOV.U32 R13, RZ, RZ, R14 ;  /* 0x000000ffff0d7224 */ /* 0x000fe200078e000e */
[----:B------:R-:W-:Y:S01]  /*3650*/  MOV R11, 0xffffffff ;  /* 0xffffffff000b7802 */ /* 0x000fe20000000f00 */
[----:B------:R-:W-:Y:S01]  /*3660*/  IMAD.MOV.U32 R8, RZ, RZ, RZ ;  /* 0x000000ffff087224 */ /* 0x000fe200078e00ff */
[----:B------:R-:W-:-:S02]  /*3670*/  MOV R6, 0x3690 ;  /* 0x0000369000067802 */ /* 0x000fc40000000f00 */
[----:B------:R-:W-:Y:S05]  /*3680*/  CALL.REL.NOINC `($__internal_76_$__cuda_sm70_shflsync_up) ;  /* 0x0000052000007944 */ /* 0x000fea0003c00000 */
        /* <DEDUP_REMOVED lines=12> */
[----:B------:R-:W-:Y:S05]  /*3750*/  CALL.REL.NOINC `($__internal_76_$__cuda_sm70_shflsync_up) ;  /* 0x0000045000007944 */ /* 0x000fea0003c00000 */
[----:B0-----:R-:W-:Y:S01]  /*3760*/  HFMA2.MMA R10, -RZ, RZ, 0, 4.76837158203125e-07 ;  /* 0x00000008ff0a7435 */ /* 0x001fe200000001ff */
[----:B-1----:R-:W-:Y:S01]  /*3770*/  MOV R4, R11 ;  /* 0x0000000b00047202 */ /* 0x002fe20000000f00 */
[----:B------:R-:W-:Y:S01]  /*3780*/  IMAD.MOV.U32 R13, RZ, RZ, R12 ;  /* 0x000000ffff0d7224 */ /* 0x000fe200078e000c */
[----:B------:R-:W-:Y:S01]  /*3790*/  MOV R11, 0xffffffff ;  /* 0xffffffff000b7802 */ /* 0x000fe20000000f00 */
[----:B------:R-:W-:Y:S01]  /*37a0*/  IMAD.MOV.U32 R8, RZ, RZ, RZ ;  /* 0x000000ffff087224 */ /* 0x000fe200078e00ff */
[----:B------:R-:W-:Y:S02]  /*37b0*/  MOV R6, 0x37d0 ;  /* 0x000037d000067802 */ /* 0x000fe40000000f00 */
        /* <DEDUP_REMOVED lines=28> */
[----:B0-----:R-:W-:Y:S01]  /*3980*/  HFMA2.MMA R10, -RZ, RZ, 0, 9.5367431640625e-07 ;  /* 0x00000010ff0a7435 */ /* 0x001fe200000001ff */
[----:B-1----:R-:W-:Y:S01]  /*3990*/  MOV R5, R11 ;  /* 0x0000000b00057202 */ /* 0x002fe20000000f00 */
[----:B------:R-:W-:Y:S01]  /*39a0*/  IMAD.MOV.U32 R13, RZ, RZ, R14 ;  /* 0x000000ffff0d7224 */ /* 0x000fe200078e000e */
[----:B------:R-:W-:Y:S01]  /*39b0*/  MOV R11, 0xffffffff ;  /* 0xffffffff000b7802 */ /* 0x000fe20000000f00 */
[----:B------:R-:W-:Y:S01]  /*39c0*/  IMAD.MOV.U32 R8, RZ, RZ, RZ ;  /* 0x000000ffff087224 */ /* 0x000fe200078e00ff */
[----:B------:R-:W-:-:S02]  /*39d0*/  MOV R6, 0x39f0 ;  /* 0x000039f000067802 */ /* 0x000fc40000000f00 */
[----:B------:R-:W-:Y:S05]  /*39e0*/  CALL.REL.NOINC `($__internal_76_$__cuda_sm70_shflsync_up) ;  /* 0x000001c000007944 */ /* 0x000fea0003c00000 */
        /* <DEDUP_REMOVED lines=13> */
[----:B0-----:R-:W-:Y:S01]  /*3ac0*/  HFMA2.MMA R10, -RZ, RZ, 0, 5.9604644775390625e-08 ;  /* 0x00000001ff0a7435 */ /* 0x001fe200000001ff */
        /* <DEDUP_REMOVED lines=13> */
[----:B01----:R-:W-:Y:S05]  /*3ba0*/  BRA `(.L_x_2758) ;  /* 0xffffed1000007947 */ /* 0x003fea000383ffff */
        .weak           $__internal_76_$__cuda_sm70_shflsync_up
        .type           $__internal_76_$__cuda_sm70_shflsync_up,@function
        .size           $__internal_76_$__cuda_sm70_shflsync_up,(.L_x_3159 - $__internal_76_$__cuda_sm70_shflsync_up)
$__internal_76_$__cuda_sm70_shflsync_up:
[----:B------:R-:W-:Y:S01]  /*3bb0*/  MOV R7, 0x0 ;  /* 0x0000000000077802 */ /* 0x000fe20000000f00 */
[----:B------:R-:W-:Y:S04]  /*3bc0*/  WARPSYNC R11 ;  /* 0x0000000b00007348 */ /* 0x000fe80003800000 */
[----:B------:R0:W1:Y:S01]  /*3bd0*/  SHFL.UP PT, R11, R13, R10, R8 ;  /* 0x0400000a0d0b7389 */ /* 0x00006200000e0008 */
[----:B------:R-:W-:Y:S05]  /*3be0*/  RET.REL.NODEC R6 `(_Z30group_norm_nhwc_bwd_sum_kernelI11Fp16IOBf16WLi256EEv26Group_norm_nhwc_bwd_params) ;  /* 0xffffc41006007950 */ /* 0x000fea0003c3ffff */
.L_x_2759:
        /* <DEDUP_REMOVED lines=9> */
.L_x_3159:


//--------------------- .text._Z30group_norm_nhwc_bwd_sum_kernelI11Fp16IOBf16WLi120EEv26Group_norm_nhwc_bwd_params --------------------------
	.section	.text._Z30group_norm_nhwc_bwd_sum_kernelI11Fp16IOBf16WLi120EEv26Group_norm_nhwc_bwd_params,"ax",@progbits
	.sectioninfo	@"SHI_REGISTERS=36"
	.align	128
        .global         _Z30group_norm_nhwc_bwd_sum_kernelI11Fp16IOBf16WLi120EEv26Group_norm_nhwc_bwd_params
        .type           _Z30group_norm_nhwc_bwd_sum_kernelI11Fp16IOBf16WLi120EEv26Group_norm_nhwc_bwd_params,@function
        .size           _Z30group_norm_nhwc_bwd_sum_kernelI11Fp16IOBf16WLi120EEv26Group_norm_nhwc_bwd_params,(.L_x_3160 - _Z30group_norm_nhwc_bwd_sum_kernelI11Fp16IOBf16WLi120EEv26Group_norm_nhwc_bwd_params)
        .other          _Z30group_norm_nhwc_bwd_sum_kernelI11Fp16IOBf16WLi120EEv26Group_norm_nhwc_bwd_params,@"STO_CUDA_ENTRY STV_DEFAULT"
_Z30group_norm_nhwc_bwd_sum_kernelI11Fp16IOBf16WLi120EEv26Group_norm_nhwc_bwd_params:
.text._Z30group_norm_nhwc_bwd_sum_kernelI11Fp16IOBf16WLi120EEv26Group_norm_nhwc_bwd_params:
        /* <DEDUP_REMOVED lines=97> */
.L_x_2761:
[----:B------:R-:W-:Y:S05]  /*0610*/  BSYNC B0 ;  /* 0x0000000000007941 */ /* 0x000fea0003800000 */
.L_x_2760:
        /* <DEDUP_REMOVED lines=81> */
.L_x_2764:
[----:B------:R-:W-:Y:S05]  /*0b30*/  @!P2 BRA `(.L_x_2762) ;  /* 0x000016400000a947 */ /* 0x000fea0003800000 */
[----:B------:R-:W-:-:S04]  /*0b40*/  IADD3 R23, R20, 0x1, RZ ;  /* 0x0000000114177810 */ /* 0x000fc80007ffe0ff */
[----:B------:R-:W-:Y:S02]  /*0b50*/  SHF.R.S32.HI R27, RZ, 0x1f, R23 ;  /* 0x0000001fff1b7819 */ /* 0x000fe40000011417 */
.L_x_2765:
        /* <DEDUP_REMOVED lines=124> */
.L_x_2763:
        /* <DEDUP_REMOVED lines=8> */
.L_x_2767:
        /* <DEDUP_REMOVED lines=46> */
.L_x_2766:
[----:B------:R-:W-:-:S13]  /*1680*/  ISETP.GE.U32.AND P0, PT, R28, 0x3, PT ;  /* 0x000000031c00780c */ /* 0x000fda0003f06070 */
[----:B------:R-:W-:Y:S05]  /*1690*/  @!P0 BRA `(.L_x_2762) ;  /* 0x00000ae000008947 */ /* 0x000fea0003800000 */
[----:B------:R-:W-:Y:S02]  /*16a0*/  ISETP.GE.U32.AND P0, PT, R14, c[0x0][0x1d8], PT ;  /* 0x000076000e007a0c */ /* 0x000fe40003f06070 */
[----:B------:R-:W-:Y:S02]  /*16b0*/  SHF.R.S32.HI R23, RZ, 0x1f, R20 ;  /* 0x0000001fff177819 */ /* 0x000fe40000011414 */
[----:B------:R-:W-:Y:S02]  /*16c0*/  ISETP.GE.AND.EX P0, PT, R15, c[0x0][0x1dc], PT, P0 ;  /* 0x000077000f007a0c */ /* 0x000fe40003f06300 */
[----:B------:R-:W-:-:S11]  /*16d0*/  MOV R22, R20 ;  /* 0x0000001400167202 */ /* 0x000fd60000000f00 */
.L_x_2768:
        /* <DEDUP_REMOVED lines=170> */
.L_x_2762:
        /* <DEDUP_REMOVED lines=45> */
[----:B------:R-:W-:Y:S02]  /*2450*/  MOV R7, 0x3fffffff ;  /* 0x3fffffff00077802 */ /* 0x000fe40000000f00 */
[----:B------:R-:W-:Y:S02]  /*2460*/  MOV R6, 0x2480 ;  /* 0x0000248000067802 */ /* 0x000fe40000000f00 */
[----:B0-----:R-:W-:Y:S05]  /*2470*/  CALL.REL.NOINC `($__internal_77_$__cuda_sm70_warpsync) ;  /* 0x00000ef000007944 */ /* 0x001fea0003c00000 */
.L_x_2771:
        /* <DEDUP_REMOVED lines=13> */
.L_x_2773:
[----:B------:R-:W-:Y:S05]  /*2550*/  BSYNC B1 ;  /* 0x0000000000017941 */ /* 0x000fea0003800000 */
.L_x_2772:
[----:B------:R-:W-:-:S03]  /*2560*/  UMOV UR4, 0x3fffffff ;  /* 0x3fffffff00047882 */ /* 0x000fc60000000000 */
[----:B------:R-:W-:Y:S05]  /*2570*/  BRA.CONV UR4, `(.L_x_2774) ;  /* 0x0000003304007947 */ /* 0x000fea000b800000 */
[----:B------:R-:W-:Y:S02]  /*2580*/  MOV R7, 0x3fffffff ;  /* 0x3fffffff00077802 */ /* 0x000fe40000000f00 */
[----:B------:R-:W-:Y:S02]  /*2590*/  MOV R6, 0x25b0 ;  /* 0x000025b000067802 */ /* 0x000fe40000000f00 */
[----:B0-----:R-:W-:Y:S05]  /*25a0*/  CALL.REL.NOINC `($__internal_77_$__cuda_sm70_warpsync) ;  /* 0x00000dc000007944 */ /* 0x001fea0003c00000 */
.L_x_2774:
        /* <DEDUP_REMOVED lines=8> */
[----:B01----:R-:W-:Y:S05]  /*2630*/  CALL.REL.NOINC `($__internal_77_$__cuda_sm70_warpsync) ;  /* 0x00000d3000007944 */ /* 0x003fea0003c00000 */
.L_x_2775:
        /* <DEDUP_REMOVED lines=13> */
.L_x_2777:
[----:B------:R-:W-:Y:S05]  /*2710*/  BSYNC B1 ;  /* 0x0000000000017941 */ /* 0x000fea0003800000 */
.L_x_2776:
[----:B------:R-:W-:-:S03]  /*2720*/  UMOV UR4, 0x3fffffff ;  /* 0x3fffffff00047882 */ /* 0x000fc60000000000 */
[----:B------:R-:W-:Y:S05]  /*2730*/  BRA.CONV UR4, `(.L_x_2778) ;  /* 0x0000003304007947 */ /* 0x000fea000b800000 */
[----:B------:R-:W-:Y:S01]  /*2740*/  IMAD.MOV.U32 R7, RZ, RZ, 0x3fffffff ;  /* 0x3fffffffff077424 */ /* 0x000fe200078e00ff */
[----:B------:R-:W-:Y:S02]  /*2750*/  MOV R6, 0x2770 ;  /* 0x0000277000067802 */ /* 0x000fe40000000f00 */
[----:B01----:R-:W-:Y:S05]  /*2760*/  CALL.REL.NOINC `($__internal_77_$__cuda_sm70_warpsync) ;  /* 0x00000c0000007944 */ /* 0x003fea0003c00000 */
.L_x_2778:
        /* <DEDUP_REMOVED lines=8> */
[----:B012---:R-:W-:Y:S05]  /*27f0*/  CALL.REL.NOINC `($__internal_77_$__cuda_sm70_warpsync) ;  /* 0x00000b7000007944 */ /* 0x007fea0003c00000 */
.L_x_2779:
        /* <DEDUP_REMOVED lines=13> */
.L_x_2781:
[----:B------:R-:W-:Y:S05]  /*28d0*/  BSYNC B1 ;  /* 0x0000000000017941 */ /* 0x000fea0003800000 */
.L_x_2780:
[----:B------:R-:W-:-:S03]  /*28e0*/  UMOV UR4, 0x3fffffff ;  /* 0x3fffffff00047882 */ /* 0x000fc60000000000 */
[----:B------:R-:W-:Y:S05]  /*28f0*/  BRA.CONV UR4, `(.L_x_2782) ;  /* 0x0000003304007947 */ /* 0x000fea000b800000 */
[----:B------:R-:W-:Y:S02]  /*2900*/  MOV R7, 0x3fffffff ;  /* 0x3fffffff00077802 */ /* 0x000fe40000000f00 */
[----:B------:R-:W-:Y:S02]  /*2910*/  MOV R6, 0x2930 ;  /* 0x0000293000067802 */ /* 0x000fe40000000f00 */
[----:B012---:R-:W-:Y:S05]  /*2920*/  CALL.REL.NOINC `($__internal_77_$__cuda_sm70_warpsync) ;  /* 0x00000a4000007944 */ /* 0x007fea0003c00000 */
.L_x_2782:
        /* <DEDUP_REMOVED lines=8> */
[----:B0123--:R-:W-:Y:S05]  /*29b0*/  CALL.REL.NOINC `($__internal_77_$__cuda_sm70_warpsync) ;  /* 0x000009b000007944 */ /* 0x00ffea0003c00000 */
.L_x_2783:
        /* <DEDUP_REMOVED lines=13> */
.L_x_2785:
[----:B------:R-:W-:Y:S05]  /*2a90*/  BSYNC B1 ;  /* 0x0000000000017941 */ /* 0x000fea0003800000 */
.L_x_2784:
[----:B------:R-:W-:Y:S01]  /*2aa0*/  UMOV UR4, 0x3fffffff ;  /* 0x3fffffff00047882 */ /* 0x000fe20000000000 */
[----:B------:R-:W-:Y:S01]  /*2ab0*/  IMAD.MOV.U32 R20, RZ, RZ, R16 ;  /* 0x000000ffff147224 */ /* 0x000fe200078e0010 */
[----:B------:R-:W-:Y:S01]  /*2ac0*/  MOV R18, R17 ;  /* 0x0000001100127202 */ /* 0x000fe20000000f00 */
[----:B------:R-:W-:Y:S05]  /*2ad0*/  BRA.CONV UR4, `(.L_x_2786) ;  /* 0x0000003304007947 */ /* 0x000fea000b800000 */
[----:B------:R-:W-:Y:S01]  /*2ae0*/  IMAD.MOV.U32 R7, RZ, RZ, 0x3fffffff ;  /* 0x3fffffffff077424 */ /* 0x000fe200078e00ff */
[----:B------:R-:W-:Y:S02]  /*2af0*/  MOV R6, 0x2b10 ;  /* 0x00002b1000067802 */ /* 0x000fe40000000f00 */
[----:B0123--:R-:W-:Y:S05]  /*2b00*/  CALL.REL.NOINC `($__internal_77_$__cuda_sm70_warpsync) ;  /* 0x0000086000007944 */ /* 0x00ffea0003c00000 */
.L_x_2786:
        /* <DEDUP_REMOVED lines=8> */
[----:B01234-:R-:W-:Y:S05]  /*2b90*/  CALL.REL.NOINC `($__internal_77_$__cuda_sm70_warpsync) ;  /* 0x000007d000007944 */ /* 0x01ffea0003c00000 */
.L_x_2787:
        /* <DEDUP_REMOVED lines=15> */
[----:B------:R-:W-:Y:S05]  /*2c90*/  CALL.REL.NOINC `($__internal_77_$__cuda_sm70_warpsync) ;  /* 0x000006d000007944 */ /* 0x000fea0003c00000 */
.L_x_2788:
        /* <DEDUP_REMOVED lines=8> */
[----:B0-----:R-:W-:Y:S05]  /*2d20*/  CALL.REL.NOINC `($__internal_77_$__cuda_sm70_warpsync) ;  /* 0x0000064000007944 */ /* 0x001fea0003c00000 */
.L_x_2789:
        /* <DEDUP_REMOVED lines=26> */
[----:B-----5:R-:W-:Y:S02]  /*2ed0*/  IADD3 R14, R17, R6, RZ ;  /* 0x00000006110e7210 */ /* 0x020fe40007ffe0ff */
[----:B------:R4:W-:Y:S01]  /*2ee0*/  STS [R9+0x23c], R6 ;  /* 0x00023c0609007388 */ /* 0x0009e20000000800 */
[----:B------:R-:W-:-:S03]  /*2ef0*/  @!P0 FADD.FTZ R30, R11, R30 ;  /* 0x0000001e0b1e8221 */ /* 0x000fc60000010000 */
[----:B------:R4:W-:Y:S01]  /*2f00*/  STS [R9+0x248], R14 ;  /* 0x0002480e09007388 */ /* 0x0009e20000000800 */
[C---:B------:R-:W-:Y:S01]  /*2f10*/  ISETP.NE.AND P0, PT, R21.reuse, RZ, PT ;  /* 0x000000ff1500720c */ /* 0x040fe20003f05270 */
[----:B------:R-:W-:Y:S02]  /*2f20*/  IMAD.IADD R32, R21, 0x1, R14 ;  /* 0x0000000115207824 */ /* 0x000fe400078e020e */
        /* <DEDUP_REMOVED lines=15> */
.L_x_2770:
[----:B0-----:R-:W-:Y:S05]  /*3020*/  BSYNC B0 ;  /* 0x0000000000007941 */ /* 0x001fea0003800000 */
.L_x_2769:
        /* <DEDUP_REMOVED lines=19> */
[----:B------:R-:W-:Y:S01]  /*3160*/  SHF.L.U32 R3, R2, 0x1, RZ ;  /* 0x0000000102037819 */ /* 0x000fe200000006ff */
[----:B------:R-:W-:-:S03]  /*3170*/  IMAD.MOV.U32 R4, RZ, RZ, 0x4 ;  /* 0x00000004ff047424 */ /* 0x000fc600078e00ff */
[C---:B------:R-:W-:Y:S01]  /*3180*/  IADD3 R5, R3.reuse, 0x1, RZ ;  /* 0x0000000103057810 */ /* 0x040fe20007ffe0ff */
[----:B------:R-:W-:-:S04]  /*3190*/  IMAD R3, R3, c[0x0][0x1f0], R8 ;  /* 0x00007c0003037a24 */ /* 0x000fc800078e0208 */
[----:B------:R-:W-:Y:S02]  /*31a0*/  IMAD R5, R5, c[0x0][0x1f0], R8 ;  /* 0x00007c0005057a24 */ /* 0x000fe400078e0208 */
[----:B------:R-:W-:-:S04]  /*31b0*/  IMAD.WIDE R2, R3, R4, c[0x0][0x1b8] ;  /* 0x00006e0003027625 */ /* 0x000fc800078e0204 */
[----:B------:R-:W-:Y:S01]  /*31c0*/  IMAD.WIDE R4, R5, R4, c[0x0][0x1b8] ;  /* 0x00006e0005047625 */ /* 0x000fe200078e0204 */
[----:B0-----:R0:W-:Y:S04]  /*31d0*/  RED.E.ADD.F32.FTZ.RN.STRONG.GPU [R2.64], R6 ;  /* 0x000000060200798e */ /* 0x0011e8000c10e788 */
[----:B------:R0:W-:Y:S02]  /*31e0*/  RED.E.ADD.F32.FTZ.RN.STRONG.GPU [R4.64], R7 ;  /* 0x000000070400798e */ /* 0x0001e4000c10e788 */
.L_x_2791:
[----:B------:R-:W-:Y:S05]  /*31f0*/  BSYNC B0 ;  /* 0x0000000000007941 */ /* 0x000fea0003800000 */
.L_x_2790:
        /* <DEDUP_REMOVED lines=23> */
        .weak           $__internal_77_$__cuda_sm70_warpsync
        .type           $__internal_77_$__cuda_sm70_warpsync,@function
        .size           $__internal_77_$__cuda_sm70_warpsync,(.L_x_3160 - $__internal_77_$__cuda_sm70_warpsync)
$__internal_77_$__cuda_sm70_warpsync:
[----:B------:R-:W-:Y:S04]  /*3370*/  WARPSYNC R7 ;  /* 0x0000000700007348 */ /* 0x000fe80003800000 */
[----:B------:R-:W-:-:S04]  /*3380*/  MOV R7, 0x0 ;  /* 0x0000000000077802 */ /* 0x000fc80000000f00 */
[----:B------:R-:W-:Y:S05]  /*3390*/  RET.REL.NODEC R6 `(_Z30group_norm_nhwc_bwd_sum_kernelI11Fp16IOBf16WLi120EEv26Group_norm_nhwc_bwd_params) ;  /* 0xffffcc6006007950 */ /* 0x000fea0003c3ffff */
.L_x_2792:
        /* <DEDUP_REMOVED lines=14> */
.L_x_3160:


//--------------------- .text._Z30group_norm_nhwc_bwd_sum_kernelI11Fp16IOBf16WLi140EEv26Group_norm_nhwc_bwd_params --------------------------
	.section	.text._Z30group_norm_nhwc_bwd_sum_kernelI11Fp16IOBf16WLi140EEv26Group_norm_nhwc_bwd_params,"ax",@progbits
	.sectioninfo	@"SHI_REGISTERS=36"
	.align	128
        .global         _Z30group_norm_nhwc_bwd_sum_kernelI11Fp16IOBf16WLi140EEv26Group_norm_nhwc_bwd_params
        .type           _Z30group_norm_nhwc_bwd_sum_kernelI11Fp16IOBf16WLi140EEv26Group_norm_nhwc_bwd_params,@function
        .size           _Z30group_norm_nhwc_bwd_sum_kernelI11Fp16IOBf16WLi140EEv26Group_norm_nhwc_bwd_params,(.L_x_3161 - _Z30group_norm_nhwc_bwd_sum_kernelI11Fp16IOBf16WLi140EEv26Group_norm_nhwc_bwd_params)
        .other          _Z30group_norm_nhwc_bwd_sum_kernelI11Fp16IOBf16WLi140EEv26Group_norm_nhwc_bwd_params,@"STO_CUDA_ENTRY STV_DEFAULT"
_Z30group_norm_nhwc_bwd_sum_kernelI11Fp16IOBf16WLi140EEv26Group_norm_nhwc_bwd_params:
.text._Z30group_norm_nhwc_bwd_sum_kernelI11Fp16IOBf16WLi140EEv26Group_norm_nhwc_bwd_params:
        /* <DEDUP_REMOVED lines=97> */
.L_x_2794:
[----:B------:R-:W-:Y:S05]  /*0610*/  BSYNC B0 ;  /* 0x0000000000007941 */ /* 0x000fea0003800000 */
.L_x_2793:
        /* <DEDUP_REMOVED lines=81> */
.L_x_2797:
[----:B------:R-:W-:Y:S05]  /*0b30*/  @!P2 BRA `(.L_x_2795) ;  /* 0x000016400000a947 */ /* 0x000fea0003800000 */
[----:B------:R-:W-:-:S04]  /*0b40*/  IADD3 R23, R20, 0x1, RZ ;  /* 0x0000000114177810 */ /* 0x000fc80007ffe0ff */
[----:B------:R-:W-:Y:S02]  /*0b50*/  SHF.R.S32.HI R27, RZ, 0x1f, R23 ;  /* 0x0000001fff1b7819 */ /* 0x000fe40000011417 */
.L_x_2798:
        /* <DEDUP_REMOVED lines=124> */
.L_x_2796:
        /* <DEDUP_REMOVED lines=8> */
.L_x_2800:
        /* <DEDUP_REMOVED lines=46> */
.L_x_2799:
[----:B------:R-:W-:-:S13]  /*1680*/  ISETP.GE.U32.AND P0, PT, R28, 0x3, PT ;  /* 0x000000031c00780c */ /* 0x000fda0003f06070 */
[----:B------:R-:W-:Y:S05]  /*1690*/  @!P0 BRA `(.L_x_2795) ;  /* 0x00000ae000008947 */ /* 0x000fea0003800000 */
[----:B------:R-:W-:Y:S02]  /*16a0*/  ISETP.GE.U32.AND P0, PT, R14, c[0x0][0x1d8], PT ;  /* 0x000076000e007a0c */ /* 0x000fe40003f06070 */
[----:B------:R-:W-:Y:S02]  /*16b0*/  SHF.R.S32.HI R23, RZ, 0x1f, R20 ;  /* 0x0000001fff177819 */ /* 0x000fe40000011414 */
[----:B------:R-:W-:Y:S02]  /*16c0*/  ISETP.GE.AND.EX P0, PT, R15, c[0x0][0x1dc], PT, P0 ;  /* 0x000077000f007a0c */ /* 0x000fe40003f06300 */
[----:B------:R-:W-:-:S11]  /*16d0*/  MOV R22, R20 ;  /* 0x0000001400167202 */ /* 0x000fd60000000f00 */
.L_x_2801:
        /* <DEDUP_REMOVED lines=170> */
.L_x_2795:
        /* <DEDUP_REMOVED lines=52> */
[----:B-1----:R-:W-:Y:S05]  /*24c0*/  CALL.REL.NOINC `($__internal_78_$__cuda_sm70_warpsync) ;  /* 0x00000f9000007944 */ /* 0x002fea0003c00000 */
.L_x_2804:
        /* <DEDUP_REMOVED lines=13> */
.L_x_2806:
[----:B------:R-:W-:Y:S05]  /*25a0*/  BSYNC B1 ;  /* 0x0000000000017941 */ /* 0x000fea0003800000 */
.L_x_2805:
[----:B------:R-:W-:-:S03]  /*25b0*/  UMOV UR4, 0xfffffff ;  /* 0x0fffffff00047882 */ /* 0x000fc60000000000 */
[----:B------:R-:W-:Y:S05]  /*25c0*/  BRA.CONV UR4, `(.L_x_2807) ;  /* 0x0000003304007947 */ /* 0x000fea000b800000 */
[----:B------:R-:W-:Y:S01]  /*25d0*/  IMAD.MOV.U32 R7, RZ, RZ, 0xfffffff ;  /* 0x0fffffffff077424 */ /* 0x000fe200078e00ff */
[----:B------:R-:W-:Y:S02]  /*25e0*/  MOV R6, 0x2600 ;  /* 0x0000260000067802 */ /* 0x000fe40000000f00 */
[----:B-1----:R-:W-:Y:S05]  /*25f0*/  CALL.REL.NOINC `($__internal_78_$__cuda_sm70_warpsync) ;  /* 0x00000e6000007944 */ /* 0x002fea0003c00000 */
.L_x_2807:
        /* <DEDUP_REMOVED lines=8> */
[----:B01----:R-:W-:Y:S05]  /*2680*/  CALL.REL.NOINC `($__internal_78_$__cuda_sm70_warpsync) ;  /* 0x00000dd000007944 */ /* 0x003fea0003c00000 */
.L_x_2808:
        /* <DEDUP_REMOVED lines=13> */
.L_x_2810:
[----:B------:R-:W-:Y:S05]  /*2760*/  BSYNC B1 ;  /* 0x0000000000017941 */ /* 0x000fea0003800000 */
.L_x_2809:
[----:B------:R-:W-:-:S03]  /*2770*/  UMOV UR4, 0xfffffff ;  /* 0x0fffffff00047882 */ /* 0x000fc60000000000 */
[----:B------:R-:W-:Y:S05]  /*2780*/  BRA.CONV UR4, `(.L_x_2811) ;  /* 0x0000003304007947 */ /* 0x000fea000b800000 */
[----:B------:R-:W-:Y:S02]  /*2790*/  MOV R7, 0xfffffff ;  /* 0x0fffffff00077802 */ /* 0x000fe40000000f00 */
[----:B------:R-:W-:Y:S02]  /*27a0*/  MOV R6, 0x27c0 ;  /* 0x000027c000067802 */ /* 0x000fe40000000f00 */
[----:B01----:R-:W-:Y:S05]  /*27b0*/  CALL.REL.NOINC `($__internal_78_$__cuda_sm70_warpsync) ;  /* 0x00000ca000007944 */ /* 0x003fea0003c00000 */
.L_x_2811:
        /* <DEDUP_REMOVED lines=8> */
[----:B012---:R-:W-:Y:S05]  /*2840*/  CALL.REL.NOINC `($__internal_78_$__cuda_sm70_warpsync) ;  /* 0x00000c1000007944 */ /* 0x007fea0003c00000 */
.L_x_2812:
        /* <DEDUP_REMOVED lines=13> */
.L_x_2814:
[----:B------:R-:W-:Y:S05]  /*2920*/  BSYNC B1 ;  /* 0x0000000000017941 */ /* 0x000fea0003800000 */
.L_x_2813:
[----:B------:R-:W-:-:S03]  /*2930*/  UMOV UR4, 0xfffffff ;  /* 0x0fffffff00047882 */ /* 0x000fc60000000000 */
[----:B------:R-:W-:Y:S05]  /*2940*/  BRA.CONV UR4, `(.L_x_2815) ;  /* 0x0000003304007947 */ /* 0x000fea000b800000 */
[----:B------:R-:W-:Y:S01]  /*2950*/  IMAD.MOV.U32 R7, RZ, RZ, 0xfffffff ;  /* 0x0fffffffff077424 */ /* 0x000fe200078e00ff */
[----:B------:R-:W-:Y:S02]  /*2960*/  MOV R6, 0x2980 ;  /* 0x0000298000067802 */ /* 0x000fe40000000f00 */
[----:B012---:R-:W-:Y:S05]  /*2970*/  CALL.REL.NOINC `($__internal_78_$__cuda_sm70_warpsync) ;  /* 0x00000ae000007944 */ /* 0x007fea0003c00000 */
.L_x_2815:
        /* <DEDUP_REMOVED lines=8> */
[----:B0123--:R-:W-:Y:S05]  /*2a00*/  CALL.REL.NOINC `($__internal_78_$__cuda_sm70_warpsync) ;  /* 0x00000a5000007944 */ /* 0x00ffea0003c00000 */
.L_x_2816:
        /* <DEDUP_REMOVED lines=13> */
.L_x_2818:
[----:B------:R-:W-:Y:S05]  /*2ae0*/  BSYNC B1 ;  /* 0x0000000000017941 */ /* 0x000fea0003800000 */
.L_x_2817:
[----:B------:R-:W-:Y:S01]  /*2af0*/  UMOV UR4, 0xfffffff ;  /* 0x0fffffff00047882 */ /* 0x000fe20000000000 */
[----:B------:R-:W-:Y:S01]  /*2b00*/  MOV R20, R16 ;  /* 0x0000001000147202 */ /* 0x000fe20000000f00 */
[----:B------:R-:W-:Y:S01]  /*2b10*/  IMAD.MOV.U32 R18, RZ, RZ, R17 ;  /* 0x000000ffff127224 */ /* 0x000fe200078e0011 */
[----:B------:R-:W-:Y:S05]  /*2b20*/  BRA.CONV UR4, `(.L_x_2819) ;  /* 0x0000003304007947 */ /* 0x000fea000b800000 */
[----:B------:R-:W-:Y:S02]  /*2b30*/  MOV R7, 0xfffffff ;  /* 0x0fffffff00077802 */ /* 0x000fe40000000f00 */
[----:B------:R-:W-:Y:S02]  /*2b40*/  MOV R6, 0x2b60 ;  /* 0x00002b6000067802 */ /* 0x000fe40000000f00 */
[----:B0123--:R-:W-:Y:S05]  /*2b50*/  CALL.REL.NOINC `($__internal_78_$__cuda_sm70_warpsync) ;  /* 0x0000090000007944 */ /* 0x00ffea0003c00000 */
.L_x_2819:
        /* <DEDUP_REMOVED lines=8> */
[----:B01234-:R-:W-:Y:S05]  /*2be0*/  CALL.REL.NOINC `($__internal_78_$__cuda_sm70_warpsync) ;  /* 0x0000087000007944 */ /* 0x01ffea0003c00000 */
.L_x_2820:
        /* <DEDUP_REMOVED lines=15> */
[----:B------:R-:W-:Y:S05]  /*2ce0*/  CALL.REL.NOINC `($__internal_78_$__cuda_sm70_warpsync) ;  /* 0x0000077000007944 */ /* 0x000fea0003c00000 */
.L_x_2821:
        /* <DEDUP_REMOVED lines=8> */
[----:B0-----:R-:W-:Y:S05]  /*2d70*/  CALL.REL.NOINC `($__internal_78_$__cuda_sm70_warpsync) ;  /* 0x000006e000007944 */ /* 0x001fea0003c00000 */
.L_x_2822:
        /* <DEDUP_REMOVED lines=17> */
[----:B--2---:R-:W-:-:S03]  /*2e90*/  @P1 IMAD.IADD R26, R6, 0x1, R26 ;  /* 0x00000001061a1824 */ /* 0x004fc600078e021a */
        /* <DEDUP_REMOVED lines=12> */
[C---:B-----5:R-:W-:Y:S02]  /*2f60*/  ISETP.NE.AND P3, PT, R20.reuse, RZ, PT ;  /* 0x000000ff1400720c */ /* 0x060fe40003f65270 */
[----:B------:R-:W-:Y:S01]  /*2f70*/  IADD3 R20, R20, R17, RZ ;  /* 0x0000001114147210 */ /* 0x000fe20007ffe0ff */
[----:B------:R5:W-:Y:S01]  /*2f80*/  STS [R9+0x210], R26 ;  /* 0x0002101a09007388 */ /* 0x000be20000000800 */
[----:B------:R-:W-:-:S03]  /*2f90*/  ISETP.NE.AND P1, PT, R21, RZ, PT ;  /* 0x000000ff1500720c */ /* 0x000fc60003f25270 */
[----:B------:R0:W-:Y:S01]  /*2fa0*/  STS [R9+0x21c], R32 ;  /* 0x00021c2009007388 */ /* 0x0001e20000000800 */
[----:B-1----:R-:W-:-:S03]  /*2fb0*/  @!P2 FADD.FTZ R16, R16, R28 ;  /* 0x0000001c1010a221 */ /* 0x002fc60000010000 */
[----:B------:R1:W-:Y:S01]  /*2fc0*/  STS [R9+0x214], R28 ;  /* 0x0002141c09007388 */ /* 0x0003e20000000800 */
[----:B------:R-:W-:Y:S01]  /*2fd0*/  @!P2 FADD.FTZ R18, R18, R30 ;  /* 0x0000001e1212a221 */ /* 0x000fe20000010000 */
[----:B-----5:R-:W-:Y:S02]  /*2fe0*/  IADD3 R26, R21, R20, RZ ;  /* 0x00000014151a7210 */ /* 0x020fe40007ffe0ff */
        /* <DEDUP_REMOVED lines=18> */
.L_x_2803:
[----:B0-----:R-:W-:Y:S05]  /*3110*/  BSYNC B0 ;  /* 0x0000000000007941 */ /* 0x001fea0003800000 */
.L_x_2802:
        /* <DEDUP_REMOVED lines=28> */
.L_x_2824:
[----:B------:R-:W-:Y:S05]  /*32e0*/  BSYNC B0 ;  /* 0x0000000000007941 */ /* 0x000fea0003800000 */
.L_x_2823:
        /* <DEDUP_REMOVED lines=23> */
        .weak           $__internal_78_$__cuda_sm70_warpsync
        .type           $__internal_78_$__cuda_sm70_warpsync,@function
        .size           $__internal_78_$__cuda_sm70_warpsync,(.L_x_3161 - $__internal_78_$__cuda_sm70_warpsync)
$__internal_78_$__cuda_sm70_warpsync:
[----:B------:R-:W-:Y:S04]  /*3460*/  WARPSYNC R7 ;  /* 0x0000000700007348 */ /* 0x000fe80003800000 */
[----:B------:R-:W-:-:S04]  /*3470*/  MOV R7, 0x0 ;  /* 0x0000000000077802 */ /* 0x000fc80000000f00 */
[----:B------:R-:W-:Y:S05]  /*3480*/  RET.REL.NODEC R6 `(_Z30group_norm_nhwc_bwd_sum_kernelI11Fp16IOBf16WLi140EEv26Group_norm_nhwc_bwd_params) ;  /* 0xffffcb7006007950 */ /* 0x000fea0003c3ffff */
.L_x_2825:
        /* <DEDUP_REMOVED lines=15> */
.L_x_3161:


//--------------------- .text._Z30group_norm_nhwc_bwd_sum_kernelI11Fp16IOBf16WLi160EEv26Group_norm_nhwc_bwd_params --------------------------
	.section	.text._Z30group_norm_nhwc_bwd_sum_kernelI11Fp16IOBf16WLi160EEv26Group_norm_nhwc_bwd_params,"ax",@progbits
	.sectioninfo	@"SHI_REGISTERS=32"
	.align	128
        .global         _Z30group_norm_nhwc_bwd_sum_kernelI11Fp16IOBf16WLi160EEv26Group_norm_nhwc_bwd_params
        .type           _Z30group_norm_nhwc_bwd_sum_kernelI11Fp16IOBf16WLi160EEv26Group_norm_nhwc_bwd_params,@function
        .size           _Z30group_norm_nhwc_bwd_sum_kernelI11Fp16IOBf16WLi160EEv26Group_norm_nhwc_bwd_params,(.L_x_3162 - _Z30group_norm_nhwc_bwd_sum_kernelI11Fp16IOBf16WLi160EEv26Group_norm_nhwc_bwd_params)
        .other          _Z30group_norm_nhwc_bwd_sum_kernelI11Fp16IOBf16WLi160EEv26Group_norm_nhwc_bwd_params,@"STO_CUDA_ENTRY STV_DEFAULT"
_Z30group_norm_nhwc_bwd_sum_kernelI11Fp16IOBf16WLi160EEv26Group_norm_nhwc_bwd_params:
.text._Z30group_norm_nhwc_bwd_sum_kernelI11Fp16IOBf16WLi160EEv26Group_norm_nhwc_bwd_params:
        /* <DEDUP_REMOVED lines=98> */
.L_x_2827:
[----:B------:R-:W-:Y:S05]  /*0620*/  BSYNC B0 ;  /* 0x0000000000007941 */ /* 0x000fea0003800000 */
.L_x_2826:
        /* <DEDUP_REMOVED lines=79> */
.L_x_2830:
[----:B------:R-:W-:Y:S05]  /*0b20*/  @!P2 BRA `(.L_x_2828) ;  /* 0x000016200000a947 */ /* 0x000fea0003800000 */
[----:B------:R-:W-:-:S04]  /*0b30*/  IADD3 R17, R17, 0x1, RZ ;  /* 0x0000000111117810 */ /* 0x000fc80007ffe0ff */
[----:B------:R-:W-:Y:S02]  /*0b40*/  SHF.R.S32.HI R25, RZ, 0x1f, R17 ;  /* 0x0000001fff197819 */ /* 0x000fe40000011411 */
.L_x_2831:
        /* <DEDUP_REMOVED lines=124> */
.L_x_2829:
        /* <DEDUP_REMOVED lines=8> */
.L_x_2833:
        /* <DEDUP_REMOVED lines=46> */
.L_x_2832:
[----:B------:R-:W-:-:S13]  /*1670*/  ISETP.GE.U32.AND P0, PT, R27, 0x3, PT ;  /* 0x000000031b00780c */ /* 0x000fda0003f06070 */
[----:B------:R-:W-:Y:S05]  /*1680*/  @!P0 BRA `(.L_x_2828) ;  /* 0x00000ac000008947 */ /* 0x000fea0003800000 */
[----:B------:R-:W-:Y:S02]  /*1690*/  ISETP.GE.U32.AND P0, PT, R10, c[0x0][0x1d8], PT ;  /* 0x000076000a007a0c */ /* 0x000fe40003f06070 */
[----:B------:R-:W-:Y:S02]  /*16a0*/  SHF.R.S32.HI R10, RZ, 0x1f, R17 ;  /* 0x0000001fff0a7819 */ /* 0x000fe40000011411 */
[----:B------:R-:W-:Y:S02]  /*16b0*/  ISETP.GE.AND.EX P0, PT, R11, c[0x0][0x1dc], PT, P0 ;  /* 0x000077000b007a0c */ /* 0x000fe40003f06300 */
[----:B------:R-:W-:-:S11]  /*16c0*/  MOV R11, R17 ;  /* 0x00000011000b7202 */ /* 0x000fd60000000f00 */
.L_x_2834:
        /* <DEDUP_REMOVED lines=168> */
.L_x_2828:
[----:B------:R-:W-:Y:S01]  /*2150*/  ISETP.NE.AND P0, PT, R4, RZ, PT ;  /* 0x000000ff0400720c */ /* 0x000fe20003f05270 */
[C---:B-1----:R-:W-:Y:S01]  /*2160*/  IMAD R5, R0.reuse, 0xc, RZ ;  /* 0x0000000c00057824 */ /* 0x042fe200078e02ff */
        /* <DEDUP_REMOVED lines=27> */
[----:B------:R-:W3:Y:S01]  /*2320*/  LDS R6, [R2+0x48] ;  /* 0x0000480002067984 */ /* 0x000ee20000000800 */
[----:B----4-:R-:W-:Y:S02]  /*2330*/  @!P0 FADD.FTZ R5, R5, R8 ;  /* 0x0000000805058221 */ /* 0x010fe40000010000 */
[----:B-----5:R-:W-:Y:S02]  /*2340*/  @!P0 FADD.FTZ R9, R9, R10 ;  /* 0x0000000a09098221 */ /* 0x020fe40000010000 */
[----:B------:R-:W-:Y:S02]  /*2350*/  @!P1 FADD.FTZ R14, R5, R14 ;  /* 0x0000000e050e9221 */ /* 0x000fe40000010000 */
[----:B------:R-:W-:Y:S01]  /*2360*/  @!P1 FADD.FTZ R16, R9, R16 ;  /* 0x0000001009109221 */ /* 0x000fe20000010000 */
[----:B------:R-:W-:Y:S01]  /*2370*/  IADD3 R11, R12, R4, R11 ;  /* 0x000000040c0b7210 */ /* 0x000fe20007ffe00b */
[----:B0-----:R-:W-:-:S03]  /*2380*/  @!P2 FADD.FTZ R13, R14, R13 ;  /* 0x0000000d0e0da221 */ /* 0x001fc60000010000 */
[----:B------:R-:W-:Y:S01]  /*2390*/  IADD3 R8, R17, R11, R18 ;  /* 0x0000000b11087210 */ /* 0x000fe20007ffe012 */
[----:B-1----:R-:W-:Y:S02]  /*23a0*/  @!P2 FADD.FTZ R15, R16, R15 ;  /* 0x0000000f100fa221 */ /* 0x002fe40000010000 */
[----:B--2---:R-:W-:Y:S02]  /*23b0*/  @!P3 FADD.FTZ R7, R13, R7 ;  /* 0x000000070d07b221 */ /* 0x004fe40000010000 */
[----:B---3--:R-:W-:Y:S01]  /*23c0*/  @!P3 FADD.FTZ R6, R15, R6 ;  /* 0x000000060f06b221 */ /* 0x008fe20000010000 */
[----:B------:R-:W-:Y:S05]  /*23d0*/  BRA.DIV ~URZ, `(.L_x_2837) ;  /* 0x00000a927f007947 */ /* 0x000fea000b800000 */
[----:B------:R0:W1:Y:S02]  /*23e0*/  SHFL.UP PT, R9, R8, 0x1, RZ ;  /* 0x0420000008097989 */ /* 0x00006400000e00ff */
.L_x_2841:
        /* <DEDUP_REMOVED lines=56> */
.L_x_2842:
        /* <DEDUP_REMOVED lines=27> */
[----:B------:R-:W-:Y:S02]  /*2920*/  ISETP.NE.AND P1, PT, R14, RZ, PT ;  /* 0x000000ff0e00720c */ /* 0x000fe40003f25270 */
[----:B------:R-:W-:Y:S01]  /*2930*/  IADD3 R11, R8, R7, RZ ;  /* 0x00000007080b7210 */ /* 0x000fe20007ffe0ff */
[----:B------:R-:W-:Y:S01]  /*2940*/  @!P2 FADD.FTZ R5, R5, R18 ;  /* 0x000000120505a221 */ /* 0x000fe20000010000 */
[----:B------:R3:W-:Y:S01]  /*2950*/  STS [R2+0x1c], R7 ;  /* 0x00001c0702007388 */ /* 0x0007e20000000800 */
[----:B------:R-:W-:-:S03]  /*2960*/  @!P2 FADD.FTZ R9, R9, R24 ;  /* 0x000000180909a221 */ /* 0x000fc60000010000 */
[----:B------:R3:W-:Y:S01]  /*2970*/  STS [R2+0x14], R18 ;  /* 0x0000141202007388 */ /* 0x0007e20000000800 */
[----:B------:R-:W-:Y:S02]  /*2980*/  IMAD.IADD R23, R12, 0x1, R11 ;  /* 0x000000010c177824 */ /* 0x000fe400078e020b */
[----:B------:R-:W-:Y:S01]  /*2990*/  @!P0 FADD.FTZ R0, R0, R5 ;  /* 0x0000000500008221 */ /* 0x000fe20000010000 */
[----:B------:R3:W-:Y:S02]  /*29a0*/  STS [R2+0x18], R24 ;  /* 0x0000181802007388 */ /* 0x0007e40000000800 */
[----:B-1----:R-:W-:Y:S01]  /*29b0*/  IADD3 R19, R14, R23, RZ ;  /* 0x000000170e137210 */ /* 0x002fe20007ffe0ff */
        /* <DEDUP_REMOVED lines=16> */
.L_x_2836:
[----:B0-----:R-:W-:Y:S05]  /*2ac0*/  BSYNC B0 ;  /* 0x0000000000007941 */ /* 0x001fea0003800000 */
.L_x_2835:
        /* <DEDUP_REMOVED lines=34> */
.L_x_2840:
[----:B------:R-:W-:Y:S05]  /*2cf0*/  BSYNC B0 ;  /* 0x0000000000007941 */ /* 0x000fea0003800000 */
.L_x_2839:
        /* <DEDUP_REMOVED lines=23> */
.L_x_2837:
[----:B------:R-:W-:Y:S01]  /*2e70*/  IMAD.MOV.U32 R13, RZ, RZ, R8 ;  /* 0x000000ffff0d7224 */ /* 0x000fe200078e0008 */
[----:B------:R-:W-:Y:S01]  /*2e80*/  MOV R12, 0x1 ;  /* 0x00000001000c7802 */ /* 0x000fe20000000f00 */
[----:B------:R-:W-:Y:S01]  /*2e90*/  IMAD.MOV.U32 R10, RZ, RZ, RZ ;  /* 0x000000ffff0a7224 */ /* 0x000fe200078e00ff */
[----:B------:R-:W-:-:S02]  /*2ea0*/  MOV R11, 0xffffffff ;  /* 0xffffffff000b7802 */ /* 0x000fc40000000f00 */
[----:B------:R-:W-:Y:S02]  /*2eb0*/  MOV R4, 0x2ed0 ;  /* 0x00002ed000047802 */ /* 0x000fe40000000f00 */
[----:B------:R-:W-:Y:S05]  /*2ec0*/  CALL.REL.NOINC `($__internal_79_$__cuda_sm70_shflsync_up) ;  /* 0x000009a000007944 */ /* 0x000fea0003c00000 */
[----:B-1----:R-:W-:Y:S01]  /*2ed0*/  IMAD.MOV.U32 R9, RZ, RZ, R11 ;  /* 0x000000ffff097224 */ /* 0x002fe200078e000b */
[----:B0-----:R-:W-:Y:S05]  /*2ee0*/  BRA `(.L_x_2841) ;  /* 0xfffff50000007947 */ /* 0x001fea000383ffff */
.L_x_2838:
[----:B------:R-:W-:Y:S01]  /*2ef0*/  HFMA2.MMA R10, -RZ, RZ, 0, 0 ;  /* 0x00000000ff0a7435 */ /* 0x000fe200000001ff */
[----:B------:R-:W-:Y:S01]  /*2f00*/  MOV R13, R7 ;  /* 0x00000007000d7202 */ /* 0x000fe20000000f00 */
[----:B------:R-:W-:Y:S01]  /*2f10*/  IMAD.MOV.U32 R12, RZ, RZ, 0x1 ;  /* 0x00000001ff0c7424 */ /* 0x000fe200078e00ff */
[----:B------:R-:W-:Y:S01]  /*2f20*/  MOV R4, 0x2f50 ;  /* 0x00002f5000047802 */ /* 0x000fe20000000f00 */
[----:B------:R-:W-:Y:S02]  /*2f30*/  IMAD.MOV.U32 R11, RZ, RZ, -0x1 ;  /* 0xffffffffff0b7424 */ /* 0x000fe400078e00ff */
[----:B012---:R-:W-:Y:S05]  /*2f40*/  CALL.REL.NOINC `($__internal_79_$__cuda_sm70_shflsync_up) ;  /* 0x0000092000007944 */ /* 0x007fea0003c00000 */
[----:B0-----:R-:W-:Y:S01]  /*2f50*/  HFMA2.MMA R12, -RZ, RZ, 0, 5.9604644775390625e-08 ;  /* 0x00000001ff0c7435 */ /* 0x001fe200000001ff */
[----:B-1----:R-:W-:Y:S01]  /*2f60*/  MOV R14, R11 ;  /* 0x0000000b000e7202 */ /* 0x002fe20000000f00 */
[----:B------:R-:W-:Y:S01]  /*2f70*/  IMAD.MOV.U32 R13, RZ, RZ, R6 ;  /* 0x000000ffff0d7224 */ /* 0x000fe200078e0006 */
[----:B------:R-:W-:Y:S01]  /*2f80*/  MOV R11, 0xffffffff ;  /* 0xffffffff000b7802 */ /* 0x000fe20000000f00 */
[----:B------:R-:W-:Y:S01]  /*2f90*/  IMAD.MOV.U32 R10, RZ, RZ, RZ ;  /* 0x000000ffff0a7224 */ /* 0x000fe200078e00ff */
[----:B------:R-:W-:-:S02]  /*2fa0*/  MOV R4, 0x2fc0 ;  /* 0x00002fc000047802 */ /* 0x000fc40000000f00 */
[----:B------:R-:W-:Y:S05]  /*2fb0*/  CALL.REL.NOINC `($__internal_79_$__cuda_sm70_shflsync_up) ;  /* 0x000008b000007944 */ /* 0x000fea0003c00000 */
        /* <DEDUP_REMOVED lines=15> */
[----:B------:R-:W-:Y:S05]  /*30b0*/  CALL.REL.NOINC `($__internal_79_$__cuda_sm70_shflsync_up) ;  /* 0x000007b000007944 */ /* 0x000fea0003c00000 */
[----:B0-----:R-:W-:Y:S01]  /*30c0*/  HFMA2.MMA R12, -RZ, RZ, 0, 1.1920928955078125e-07 ;  /* 0x00000002ff0c7435 */ /* 0x001fe200000001ff */
[----:B-1----:R-:W-:Y:S01]  /*30d0*/  MOV R6, R11 ;  /* 0x0000000b00067202 */ /* 0x002fe20000000f00 */
[----:B------:R-:W-:Y:S01]  /*30e0*/  IMAD.MOV.U32 R13, RZ, RZ, R8 ;  /* 0x000000ffff0d7224 */ /* 0x000fe200078e0008 */
[----:B------:R-:W-:Y:S01]  /*30f0*/  MOV R11, 0xffffffff ;  /* 0xffffffff000b7802 */ /* 0x000fe20000000f00 */
[----:B------:R-:W-:Y:S01]  /*3100*/  IMAD.MOV.U32 R10, RZ, RZ, RZ ;  /* 0x000000ffff0a7224 */ /* 0x000fe200078e00ff */
[----:B------:R-:W-:-:S02]  /*3110*/  MOV R4, 0x3130 ;  /* 0x0000313000047802 */ /* 0x000fc40000000f00 */
[----:B------:R-:W-:Y:S05]  /*3120*/  CALL.REL.NOINC `($__internal_79_$__cuda_sm70_shflsync_up) ;  /* 0x0000074000007944 */ /* 0x000fea0003c00000 */
[----:B0-----:R-:W-:Y:S01]  /*3130*/  HFMA2.MMA R10, -RZ, RZ, 0, 0 ;  /* 0x00000000ff0a7435 */ /* 0x001fe200000001ff */
[----:B-1----:R-:W-:Y:S01]  /*3140*/  IMAD.MOV.U32 R7, RZ, RZ, R11 ;  /* 0x000000ffff077224 */ /* 0x002fe200078e000b */
[----:B------:R-:W-:Y:S01]  /*3150*/  MOV R13, R14 ;  /* 0x0000000e000d7202 */ /* 0x000fe20000000f00 */
[----:B------:R-:W-:Y:S01]  /*3160*/  IMAD.MOV.U32 R12, RZ, RZ, 0x2 ;  /* 0x00000002ff0c7424 */ /* 0x000fe200078e00ff */
[----:B------:R-:W-:Y:S01]  /*3170*/  MOV R4, 0x31a0 ;  /* 0x000031a000047802 */ /* 0x000fe20000000f00 */
[----:B------:R-:W-:-:S02]  /*3180*/  IMAD.MOV.U32 R11, RZ, RZ, -0x1 ;  /* 0xffffffffff0b7424 */ /* 0x000fc400078e00ff */
[----:B------:R-:W-:Y:S05]  /*3190*/  CALL.REL.NOINC `($__internal_79_$__cuda_sm70_shflsync_up) ;  /* 0x000006d000007944 */ /* 0x000fea0003c00000 */
        /* <DEDUP_REMOVED lines=20> */
[----:B0-----:R-:W-:Y:S01]  /*32e0*/  HFMA2.MMA R12, -RZ, RZ, 0, 2.384185791015625e-07 ;  /* 0x00000004ff0c7435 */ /* 0x001fe200000001ff */
[----:B-1----:R-:W-:Y:S01]  /*32f0*/  MOV R7, R11 ;  /* 0x0000000b00077202 */ /* 0x002fe20000000f00 */
[----:B------:R-:W-:Y:S01]  /*3300*/  IMAD.MOV.U32 R13, RZ, RZ, R14 ;  /* 0x000000ffff0d7224 */ /* 0x000fe200078e000e */
[----:B------:R-:W-:Y:S01]  /*3310*/  MOV R11, 0xffffffff ;  /* 0xffffffff000b7802 */ /* 0x000fe20000000f00 */
[----:B------:R-:W-:Y:S01]  /*3320*/  IMAD.MOV.U32 R10, RZ, RZ, RZ ;  /* 0x000000ffff0a7224 */ /* 0x000fe200078e00ff */
[----:B------:R-:W-:-:S02]  /*3330*/  MOV R4, 0x3350 ;  /* 0x0000335000047802 */ /* 0x000fc40000000f00 */
[----:B------:R-:W-:Y:S05]  /*3340*/  CALL.REL.NOINC `($__internal_79_$__cuda_sm70_shflsync_up) ;  /* 0x0000052000007944 */ /* 0x000fea0003c00000 */
        /* <DEDUP_REMOVED lines=12> */
[----:B------:R-:W-:Y:S05]  /*3410*/  CALL.REL.NOINC `($__internal_79_$__cuda_sm70_shflsync_up) ;  /* 0x0000045000007944 */ /* 0x000fea0003c00000 */
[----:B0-----:R-:W-:Y:S01]  /*3420*/  HFMA2.MMA R12, -RZ, RZ, 0, 4.76837158203125e-07 ;  /* 0x00000008ff0c7435 */ /* 0x001fe200000001ff */
[----:B-1----:R-:W-:Y:S01]  /*3430*/  MOV R6, R11 ;  /* 0x0000000b00067202 */ /* 0x002fe20000000f00 */
[----:B------:R-:W-:Y:S01]  /*3440*/  IMAD.MOV.U32 R13, RZ, RZ, R8 ;  /* 0x000000ffff0d7224 */ /* 0x000fe200078e0008 */
[----:B------:R-:W-:Y:S01]  /*3450*/  MOV R11, 0xffffffff ;  /* 0xffffffff000b7802 */ /* 0x000fe20000000f00 */
[----:B------:R-:W-:Y:S01]  /*3460*/  IMAD.MOV.U32 R10, RZ, RZ, RZ ;  /* 0x000000ffff0a7224 */ /* 0x000fe200078e00ff */
[----:B------:R-:W-:Y:S02]  /*3470*/  MOV R4, 0x3490 ;  /* 0x0000349000047802 */ /* 0x000fe40000000f00 */
        /* <DEDUP_REMOVED lines=28> */
[----:B0-----:R-:W-:Y:S01]  /*3640*/  HFMA2.MMA R12, -RZ, RZ, 0, 9.5367431640625e-07 ;  /* 0x00000010ff0c7435 */ /* 0x001fe200000001ff */
[----:B-1----:R-:W-:Y:S01]  /*3650*/  MOV R7, R11 ;  /* 0x0000000b00077202 */ /* 0x002fe20000000f00 */
[----:B------:R-:W-:Y:S01]  /*3660*/  IMAD.MOV.U32 R13, RZ, RZ, R14 ;  /* 0x000000ffff0d7224 */ /* 0x000fe200078e000e */
[----:B------:R-:W-:Y:S01]  /*3670*/  MOV R11, 0xffffffff ;  /* 0xffffffff000b7802 */ /* 0x000fe20000000f00 */
[----:B------:R-:W-:Y:S01]  /*3680*/  IMAD.MOV.U32 R10, RZ, RZ, RZ ;  /* 0x000000ffff0a7224 */ /* 0x000fe200078e00ff */
[----:B------:R-:W-:-:S02]  /*3690*/  MOV R4, 0x36b0 ;  /* 0x000036b000047802 */ /* 0x000fc40000000f00 */
[----:B------:R-:W-:Y:S05]  /*36a0*/  CALL.REL.NOINC `($__internal_79_$__cuda_sm70_shflsync_up) ;  /* 0x000001c000007944 */ /* 0x000fea0003c00000 */
        /* <DEDUP_REMOVED lines=13> */
[----:B0-----:R-:W-:Y:S01]  /*3780*/  HFMA2.MMA R12, -RZ, RZ, 0, 5.9604644775390625e-08 ;  /* 0x00000001ff0c7435 */ /* 0x001fe200000001ff */
        /* <DEDUP_REMOVED lines=13> */
[----:B01----:R-:W-:Y:S05]  /*3860*/  BRA `(.L_x_2842) ;  /* 0xffffef0000007947 */ /* 0x003fea000383ffff */
        .weak           $__internal_79_$__cuda_sm70_shflsync_up
        .type           $__internal_79_$__cuda_sm70_shflsync_up,@function
        .size           $__internal_79_$__cuda_sm70_shflsync_up,(.L_x_3162 - $__internal_79_$__cuda_sm70_shflsync_up)
$__internal_79_$__cuda_sm70_shflsync_up:
[----:B------:R-:W-:Y:S01]  /*3870*/  MOV R5, 0x0 ;  /* 0x0000000000057802 */ /* 0x000fe20000000f00 */
[----:B------:R-:W-:Y:S04]  /*3880*/  WARPSYNC R11 ;  /* 0x0000000b00007348 */ /* 0x000fe80003800000 */
[----:B------:R0:W1:Y:S01]  /*3890*/  SHFL.UP PT, R11, R13, R12, R10 ;  /* 0x0400000c0d0b7389 */ /* 0x00006200000e000a */
[----:B------:R-:W-:Y:S05]  /*38a0*/  RET.REL.NODEC R4 `(_Z30group_norm_nhwc_bwd_sum_kernelI11Fp16IOBf16WLi160EEv26Group_norm_nhwc_bwd_params) ;  /* 0xffffc75004007950 */ /* 0x000fea0003c3ffff */
.L_x_2843:
        /* <DEDUP_REMOVED lines=13> */
.L_x_3162:


//--------------------- .text._Z30group_norm_nhwc_bwd_sum_kernelI11Fp16IOFp16WLi196EEv26Group_norm_nhwc_bwd_params --------------------------
	.section	.text._Z30group_norm_nhwc_bwd_sum_kernelI11Fp16IOFp16WLi196EEv26Group_norm_nhwc_bwd_params,"ax",@progbits
	.sectioninfo	@"SHI_REGISTERS=36"
	.align	128
        .global         _Z30group_norm_nhwc_bwd_sum_kernelI11Fp16IOFp16WLi196EEv26Group_norm_nhwc_bwd_params
        .type           _Z30group_norm_nhwc_bwd_sum_kernelI11Fp16IOFp16WLi196EEv26Group_norm_nhwc_bwd_params,@function
        .size           _Z30group_norm_nhwc_bwd_sum_kernelI11Fp16IOFp16WLi196EEv26Group_norm_nhwc_bwd_params,(.L_x_3163 - _Z30group_norm_nhwc_bwd_sum_kernelI11Fp16IOFp16WLi196EEv26Group_norm_nhwc_bwd_params)
        .other          _Z30group_norm_nhwc_bwd_sum_kernelI11Fp16IOFp16WLi196EEv26Group_norm_nhwc_bwd_params,@"STO_CUDA_ENTRY STV_DEFAULT"
_Z30group_norm_nhwc_bwd_sum_kernelI11Fp16IOFp16WLi196EEv26Group_norm_nhwc_bwd_params:
.text._Z30group_norm_nhwc_bwd_sum_kernelI11Fp16IOFp16WLi196EEv26Group_norm_nhwc_bwd_params:
        /* <DEDUP_REMOVED lines=97> */
.L_x_2845:
[----:B------:R-:W-:Y:S05]  /*0610*/  BSYNC B0 ;  /* 0x0000000000007941 */ /* 0x000fea0003800000 */
.L_x_2844:
        /* <DEDUP_REMOVED lines=81> */
.L_x_2848:
[----:B------:R-:W-:Y:S05]  /*0b30*/  @!P2 BRA `(.L_x_2846) ;  /* 0x000016400000a947 */ /* 0x000fea0003800000 */
[----:B------:R-:W-:-:S04]  /*0b40*/  IADD3 R23, R20, 0x1, RZ ;  /* 0x0000000114177810 */ /* 0x000fc80007ffe0ff */
[----:B------:R-:W-:Y:S02]  /*0b50*/  SHF.R.S32.HI R27, RZ, 0x1f, R23 ;  /* 0x0000001fff1b7819 */ /* 0x000fe40000011417 */
.L_x_2849:
        /* <DEDUP_REMOVED lines=124> */
.L_x_2847:
        /* <DEDUP_REMOVED lines=8> */
.L_x_2851:
        /* <DEDUP_REMOVED lines=46> */
.L_x_2850:
[----:B------:R-:W-:-:S13]  /*1680*/  ISETP.GE.U32.AND P0, PT, R28, 0x3, PT ;  /* 0x000000031c00780c */ /* 0x000fda0003f06070 */
[----:B------:R-:W-:Y:S05]  /*1690*/  @!P0 BRA `(.L_x_2846) ;  /* 0x00000ae000008947 */ /* 0x000fea0003800000 */
[----:B------:R-:W-:Y:S02]  /*16a0*/  ISETP.GE.U32.AND P0, PT, R14, c[0x0][0x1d8], PT ;  /* 0x000076000e007a0c */ /* 0x000fe40003f06070 */
[----:B------:R-:W-:Y:S02]  /*16b0*/  SHF.R.S32.HI R23, RZ, 0x1f, R20 ;  /* 0x0000001fff177819 */ /* 0x000fe40000011414 */
[----:B------:R-:W-:Y:S02]  /*16c0*/  ISETP.GE.AND.EX P0, PT, R15, c[0x0][0x1dc], PT, P0 ;  /* 0x000077000f007a0c */ /* 0x000fe40003f06300 */
[----:B------:R-:W-:-:S11]  /*16d0*/  MOV R22, R20 ;  /* 0x0000001400167202 */ /* 0x000fd60000000f00 */
.L_x_2852:
        /* <DEDUP_REMOVED lines=170> */
.L_x_2846:
        /* <DEDUP_REMOVED lines=65> */
[----:B0-----:R-:W-:Y:S05]  /*2590*/  CALL.REL.NOINC `($__internal_80_$__cuda_sm70_warpsync) ;  /* 0x000010d000007944 */ /* 0x001fea0003c00000 */
.L_x_2855:
        /* <DEDUP_REMOVED lines=13> */
.L_x_2857:
[----:B------:R-:W-:Y:S05]  /*2670*/  BSYNC B1 ;  /* 0x0000000000017941 */ /* 0x000fea0003800000 */
.L_x_2856:
[----:B------:R-:W-:-:S03]  /*2680*/  UMOV UR4, 0xfffffff ;  /* 0x0fffffff00047882 */ /* 0x000fc60000000000 */
[----:B------:R-:W-:Y:S05]  /*2690*/  BRA.CONV UR4, `(.L_x_2858) ;  /* 0x0000003304007947 */ /* 0x000fea000b800000 */
[----:B------:R-:W-:Y:S01]  /*26a0*/  IMAD.MOV.U32 R7, RZ, RZ, 0xfffffff ;  /* 0x0fffffffff077424 */ /* 0x000fe200078e00ff */
[----:B------:R-:W-:Y:S02]  /*26b0*/  MOV R6, 0x26d0 ;  /* 0x000026d000067802 */ /* 0x000fe40000000f00 */
[----:B0-----:R-:W-:Y:S05]  /*26c0*/  CALL.REL.NOINC `($__internal_80_$__cuda_sm70_warpsync) ;  /* 0x00000fa000007944 */ /* 0x001fea0003c00000 */
.L_x_2858:
        /* <DEDUP_REMOVED lines=8> */
[----:B01----:R-:W-:Y:S05]  /*2750*/  CALL.REL.NOINC `($__internal_80_$__cuda_sm70_warpsync) ;  /* 0x00000f1000007944 */ /* 0x003fea0003c00000 */
.L_x_2859:
        /* <DEDUP_REMOVED lines=13> */
.L_x_2861:
[----:B------:R-:W-:Y:S05]  /*2830*/  BSYNC B1 ;  /* 0x0000000000017941 */ /* 0x000fea0003800000 */
.L_x_2860:
[----:B------:R-:W-:-:S03]  /*2840*/  UMOV UR4, 0xfffffff ;  /* 0x0fffffff00047882 */ /* 0x000fc60000000000 */
[----:B------:R-:W-:Y:S05]  /*2850*/  BRA.CONV UR4, `(.L_x_2862) ;  /* 0x0000003304007947 */ /* 0x000fea000b800000 */
[----:B------:R-:W-:Y:S02]  /*2860*/  MOV R7, 0xfffffff ;  /* 0x0fffffff00077802 */ /* 0x000fe40000000f00 */
[----:B------:R-:W-:Y:S02]  /*2870*/  MOV R6, 0x2890 ;  /* 0x0000289000067802 */ /* 0x000fe40000000f00 */
[----:B01----:R-:W-:Y:S05]  /*2880*/  CALL.REL.NOINC `($__internal_80_$__cuda_sm70_warpsync) ;  /* 0x00000de000007944 */ /* 0x003fea0003c00000 */
.L_x_2862:
        /* <DEDUP_REMOVED lines=8> */
[----:B012---:R-:W-:Y:S05]  /*2910*/  CALL.REL.NOINC `($__internal_80_$__cuda_sm70_warpsync) ;  /* 0x00000d5000007944 */ /* 0x007fea0003c00000 */
.L_x_2863:
        /* <DEDUP_REMOVED lines=13> */
.L_x_2865:
[----:B------:R-:W-:Y:S05]  /*29f0*/  BSYNC B1 ;  /* 0x0000000000017941 */ /* 0x000fea0003800000 */
.L_x_2864:
[----:B------:R-:W-:-:S03]  /*2a00*/  UMOV UR4, 0xfffffff ;  /* 0x0fffffff00047882 */ /* 0x000fc60000000000 */
[----:B------:R-:W-:Y:S05]  /*2a10*/  BRA.CONV UR4, `(.L_x_2866) ;  /* 0x0000003304007947 */ /* 0x000fea000b800000 */
[----:B------:R-:W-:Y:S02]  /*2a20*/  MOV R7, 0xfffffff ;  /* 0x0fffffff00077802 */ /* 0x000fe40000000f00 */
[----:B------:R-:W-:Y:S02]  /*2a30*/  MOV R6, 0x2a50 ;  /* 0x00002a5000067802 */ /* 0x000fe40000000f00 */
[----:B012---:R-:W-:Y:S05]  /*2a40*/  CALL.REL.NOINC `($__internal_80_$__cuda_sm70_warpsync) ;  /* 0x00000c2000007944 */ /* 0x007fea0003c00000 */
.L_x_2866:
        /* <DEDUP_REMOVED lines=8> */
[----:B0123--:R-:W-:Y:S05]  /*2ad0*/  CALL.REL.NOINC `($__internal_80_$__cuda_sm70_warpsync) ;  /* 0x00000b9000007944 */ /* 0x00ffea0003c00000 */
.L_x_2867:
        /* <DEDUP_REMOVED lines=13> */
.L_x_2869:
[----:B------:R-:W-:Y:S05]  /*2bb0*/  BSYNC B1 ;  /* 0x0000000000017941 */ /* 0x000fea0003800000 */
.L_x_2868:
[----:B------:R-:W-:Y:S01]  /*2bc0*/  UMOV UR4, 0xfffffff ;  /* 0x0fffffff00047882 */ /* 0x000fe20000000000 */
[----:B------:R-:W-:Y:S01]  /*2bd0*/  MOV R21, R15 ;  /* 0x0000000f00157202 */ /* 0x000fe20000000f00 */
[----:B------:R-:W-:Y:S01]  /*2be0*/  IMAD.MOV.U32 R19, RZ, RZ, R17 ;  /* 0x000000ffff137224 */ /* 0x000fe200078e0011 */
[----:B------:R-:W-:Y:S05]  /*2bf0*/  BRA.CONV UR4, `(.L_x_2870) ;  /* 0x0000003304007947 */ /* 0x000fea000b800000 */
[----:B------:R-:W-:Y:S02]  /*2c00*/  MOV R7, 0xfffffff ;  /* 0x0fffffff00077802 */ /* 0x000fe40000000f00 */
[----:B------:R-:W-:Y:S02]  /*2c10*/  MOV R6, 0x2c30 ;  /* 0x00002c3000067802 */ /* 0x000fe40000000f00 */
[----:B0123--:R-:W-:Y:S05]  /*2c20*/  CALL.REL.NOINC `($__internal_80_$__cuda_sm70_warpsync) ;  /* 0x00000a4000007944 */ /* 0x00ffea0003c00000 */
.L_x_2870:
        /* <DEDUP_REMOVED lines=8> */
[----:B01234-:R-:W-:Y:S05]  /*2cb0*/  CALL.REL.NOINC `($__internal_80_$__cuda_sm70_warpsync) ;  /* 0x000009b000007944 */ /* 0x01ffea0003c00000 */
.L_x_2871:
        /* <DEDUP_REMOVED lines=15> */
[----:B------:R-:W-:Y:S05]  /*2db0*/  CALL.REL.NOINC `($__internal_80_$__cuda_sm70_warpsync) ;  /* 0x000008b000007944 */ /* 0x000fea0003c00000 */
.L_x_2872:
        /* <DEDUP_REMOVED lines=8> */
[----:B0-----:R-:W-:Y:S05]  /*2e40*/  CALL.REL.NOINC `($__internal_80_$__cuda_sm70_warpsync) ;  /* 0x0000082000007944 */ /* 0x001fea0003c00000 */
.L_x_2873:
        /* <DEDUP_REMOVED lines=77> */
.L_x_2854:
[----:B0-----:R-:W-:Y:S05]  /*3320*/  BSYNC B0 ;  /* 0x0000000000007941 */ /* 0x001fea0003800000 */
.L_x_2853:
        /* <DEDUP_REMOVED lines=28> */
.L_x_2875:
[----:B------:R-:W-:Y:S05]  /*34f0*/  BSYNC B0 ;  /* 0x0000000000007941 */ /* 0x000fea0003800000 */
.L_x_2874:
        /* <DEDUP_REMOVED lines=23> */
        .weak           $__internal_80_$__cuda_sm70_warpsync
        .type           $__internal_80_$__cuda_sm70_warpsync,@function
        .size           $__internal_80_$__cuda_sm70_warpsync,(.L_x_3163 - $__internal_80_$__cuda_sm70_warpsync)
$__internal_80_$__cuda_sm70_warpsync:
[----:B------:R-:W-:Y:S04]  /*3670*/  WARPSYNC R7 ;  /* 0x0000000700007348 */ /* 0x000fe80003800000 */
[----:B------:R-:W-:-:S04]  /*3680*/  MOV R7, 0x0 ;  /* 0x0000000000077802 */ /* 0x000fc80000000f00 */
[----:B------:R-:W-:Y:S05]  /*3690*/  RET.REL.NODEC R6 `(_Z30group_norm_nhwc_bwd_sum_kernelI11Fp16IOFp16WLi196EEv26Group_norm_nhwc_bwd_params) ;  /* 0xffffc96006007950 */ /* 0x000fea0003c3ffff */
.L_x_2876:
        /* <DEDUP_REMOVED lines=14> */
.L_x_3163:


//--------------------- .text._Z30group_norm_nhwc_bwd_sum_kernelI11Fp16IOFp16WLi168EEv26Group_norm_nhwc_bwd_params --------------------------
	.section	.text._Z30group_norm_nhwc_bwd_sum_kernelI11Fp16IOFp16WLi168EEv26Group_norm_nhwc_bwd_params,"ax",@progbits
	.sectioninfo	@"SHI_REGISTERS=37"
	.align	128
        .global         _Z30group_norm_nhwc_bwd_sum_kernelI11Fp16IOFp16WLi168EEv26Group_norm_nhwc_bwd_params
        .type           _Z30group_norm_nhwc_bwd_sum_kernelI11Fp16IOFp16WLi168EEv26Group_norm_nhwc_bwd_params,@function
        .size           _Z30group_norm_nhwc_bwd_sum_kernelI11Fp16IOFp16WLi168EEv26Group_norm_nhwc_bwd_params,(.L_x_3164 - _Z30group_norm_nhwc_bwd_sum_kernelI11Fp16IOFp16WLi168EEv26Group_norm_nhwc_bwd_params)
        .other          _Z30group_norm_nhwc_bwd_sum_kernelI11Fp16IOFp16WLi168EEv26Group_norm_nhwc_bwd_params,@"STO_CUDA_ENTRY STV_DEFAULT"
_Z30group_norm_nhwc_bwd_sum_kernelI11Fp16IOFp16WLi168EEv26Group_norm_nhwc_bwd_params:
.text._Z30group_norm_nhwc_bwd_sum_kernelI11Fp16IOFp16WLi168EEv26Group_norm_nhwc_bwd_params:
        /* <DEDUP_REMOVED lines=97> */
.L_x_2878:
[----:B------:R-:W-:Y:S05]  /*0610*/  BSYNC B0 ;  /* 0x0000000000007941 */ /* 0x000fea0003800000 */
.L_x_2877:
        /* <DEDUP_REMOVED lines=81> */
.L_x_2881:
[----:B------:R-:W-:Y:S05]  /*0b30*/  @!P2 BRA `(.L_x_2879) ;  /* 0x000016400000a947 */ /* 0x000fea0003800000 */
[----:B------:R-:W-:-:S04]  /*0b40*/  IADD3 R23, R20, 0x1, RZ ;  /* 0x0000000114177810 */ /* 0x000fc80007ffe0ff */
[----:B------:R-:W-:Y:S02]  /*0b50*/  SHF.R.S32.HI R27, RZ, 0x1f, R23 ;  /* 0x0000001fff1b7819 */ /* 0x000fe40000011417 */
.L_x_2882:
        /* <DEDUP_REMOVED lines=124> */
.L_x_2880:
        /* <DEDUP_REMOVED lines=8> */
.L_x_2884:
        /* <DEDUP_REMOVED lines=46> */
.L_x_2883:
[----:B------:R-:W-:-:S13]  /*1680*/  ISETP.GE.U32.AND P0, PT, R28, 0x3, PT ;  /* 0x000000031c00780c */ /* 0x000fda0003f06070 */
[----:B------:R-:W-:Y:S05]  /*1690*/  @!P0 BRA `(.L_x_2879) ;  /* 0x00000ae000008947 */ /* 0x000fea0003800000 */
[----:B------:R-:W-:Y:S02]  /*16a0*/  ISETP.GE.U32.AND P0, PT, R14, c[0x0][0x1d8], PT ;  /* 0x000076000e007a0c */ /* 0x000fe40003f06070 */
[----:B------:R-:W-:Y:S02]  /*16b0*/  SHF.R.S32.HI R23, RZ, 0x1f, R20 ;  /* 0x0000001fff177819 */ /* 0x000fe40000011414 */
[----:B------:R-:W-:Y:S02]  /*16c0*/  ISETP.GE.AND.EX P0, PT, R15, c[0x0][0x1dc], PT, P0 ;  /* 0x000077000f007a0c */ /* 0x000fe40003f06300 */
[----:B------:R-:W-:-:S11]  /*16d0*/  MOV R22, R20 ;  /* 0x0000001400167202 */ /* 0x000fd60000000f00 */
.L_x_2885:
        /* <DEDUP_REMOVED lines=170> */
.L_x_2879:
        /* <DEDUP_REMOVED lines=61> */
[----:B-1----:R-:W-:Y:S05]  /*2550*/  CALL.REL.NOINC `($__internal_81_$__cuda_sm70_warpsync) ;  /* 0x0000103000007944 */ /* 0x002fea0003c00000 */
.L_x_2888:
        /* <DEDUP_REMOVED lines=13> */
.L_x_2890:
[----:B------:R-:W-:Y:S05]  /*2630*/  BSYNC B1 ;  /* 0x0000000000017941 */ /* 0x000fea0003800000 */
.L_x_2889:
[----:B------:R-:W-:-:S03]  /*2640*/  UMOV UR4, 0xfffffff ;  /* 0x0fffffff00047882 */ /* 0x000fc60000000000 */
[----:B------:R-:W-:Y:S05]  /*2650*/  BRA.CONV UR4, `(.L_x_2891) ;  /* 0x0000003304007947 */ /* 0x000fea000b800000 */
[----:B------:R-:W-:Y:S02]  /*2660*/  MOV R7, 0xfffffff ;  /* 0x0fffffff00077802 */ /* 0x000fe40000000f00 */
[----:B------:R-:W-:Y:S02]  /*2670*/  MOV R6, 0x2690 ;  /* 0x0000269000067802 */ /* 0x000fe40000000f00 */
[----:B-1----:R-:W-:Y:S05]  /*2680*/  CALL.REL.NOINC `($__internal_81_$__cuda_sm70_warpsync) ;  /* 0x00000f0000007944 */ /* 0x002fea0003c00000 */
.L_x_2891:
        /* <DEDUP_REMOVED lines=8> */
[----:B01----:R-:W-:Y:S05]  /*2710*/  CALL.REL.NOINC `($__internal_81_$__cuda_sm70_warpsync) ;  /* 0x00000e7000007944 */ /* 0x003fea0003c00000 */
.L_x_2892:
        /* <DEDUP_REMOVED lines=13> */
.L_x_2894:
[----:B------:R-:W-:Y:S05]  /*27f0*/  BSYNC B1 ;  /* 0x0000000000017941 */ /* 0x000fea0003800000 */
.L_x_2893:
[----:B------:R-:W-:-:S03]  /*2800*/  UMOV UR4, 0xfffffff ;  /* 0x0fffffff00047882 */ /* 0x000fc60000000000 */
[----:B------:R-:W-:Y:S05]  /*2810*/  BRA.CONV UR4, `(.L_x_2895) ;  /* 0x0000003304007947 */ /* 0x000fea000b800000 */
[----:B------:R-:W-:Y:S01]  /*2820*/  IMAD.MOV.U32 R7, RZ, RZ, 0xfffffff ;  /* 0x0fffffffff077424 */ /* 0x000fe200078e00ff */
[----:B------:R-:W-:Y:S02]  /*2830*/  MOV R6, 0x2850 ;  /* 0x0000285000067802 */ /* 0x000fe40000000f00 */
[----:B01----:R-:W-:Y:S05]  /*2840*/  CALL.REL.NOINC `($__internal_81_$__cuda_sm70_warpsync) ;  /* 0x00000d4000007944 */ /* 0x003fea0003c00000 */
.L_x_2895:
        /* <DEDUP_REMOVED lines=8> */
[----:B012---:R-:W-:Y:S05]  /*28d0*/  CALL.REL.NOINC `($__internal_81_$__cuda_sm70_warpsync) ;  /* 0x00000cb000007944 */ /* 0x007fea0003c00000 */
.L_x_2896:
        /* <DEDUP_REMOVED lines=13> */
.L_x_2898:
[----:B------:R-:W-:Y:S05]  /*29b0*/  BSYNC B1 ;  /* 0x0000000000017941 */ /* 0x000fea0003800000 */
.L_x_2897:
[----:B------:R-:W-:-:S03]  /*29c0*/  UMOV UR4, 0xfffffff ;  /* 0x0fffffff00047882 */ /* 0x000fc60000000000 */
[----:B------:R-:W-:Y:S05]  /*29d0*/  BRA.CONV UR4, `(.L_x_2899) ;  /* 0x0000003304007947 */ /* 0x000fea000b800000 */
[----:B------:R-:W-:Y:S01]  /*29e0*/  IMAD.MOV.U32 R7, RZ, RZ, 0xfffffff ;  /* 0x0fffffffff077424 */ /* 0x000fe200078e00ff */
[----:B------:R-:W-:Y:S02]  /*29f0*/  MOV R6, 0x2a10 ;  /* 0x00002a1000067802 */ /* 0x000fe40000000f00 */
[----:B012---:R-:W-:Y:S05]  /*2a00*/  CALL.REL.NOINC `($__internal_81_$__cuda_sm70_warpsync) ;  /* 0x00000b8000007944 */ /* 0x007fea0003c00000 */
.L_x_2899:
        /* <DEDUP_REMOVED lines=8> */
[----:B0123--:R-:W-:Y:S05]  /*2a90*/  CALL.REL.NOINC `($__internal_81_$__cuda_sm70_warpsync) ;  /* 0x00000af000007944 */ /* 0x00ffea0003c00000 */
.L_x_2900:
        /* <DEDUP_REMOVED lines=13> */
.L_x_2902:
[----:B------:R-:W-:Y:S05]  /*2b70*/  BSYNC B1 ;  /* 0x0000000000017941 */ /* 0x000fea0003800000 */
.L_x_2901:
[----:B------:R-:W-:Y:S01]  /*2b80*/  UMOV UR4, 0xfffffff ;  /* 0x0fffffff00047882 */ /* 0x000fe20000000000 */
[----:B------:R-:W-:Y:S01]  /*2b90*/  IMAD.MOV.U32 R20, RZ, RZ, R16 ;  /* 0x000000ffff147224 */ /* 0x000fe200078e0010 */
[----:B------:R-:W-:Y:S01]  /*2ba0*/  MOV R18, R17 ;  /* 0x0000001100127202 */ /* 0x000fe20000000f00 */
[----:B------:R-:W-:Y:S05]  /*2bb0*/  BRA.CONV UR4, `(.L_x_2903) ;  /* 0x0000003304007947 */ /* 0x000fea000b800000 */
[----:B------:R-:W-:Y:S02]  /*2bc0*/  MOV R7, 0xfffffff ;  /* 0x0fffffff00077802 */ /* 0x000fe40000000f00 */
[----:B------:R-:W-:Y:S02]  /*2bd0*/  MOV R6, 0x2bf0 ;  /* 0x00002bf000067802 */ /* 0x000fe40000000f00 */
[----:B0123--:R-:W-:Y:S05]  /*2be0*/  CALL.REL.NOINC `($__internal_81_$__cuda_sm70_warpsync) ;  /* 0x000009a000007944 */ /* 0x00ffea0003c00000 */
.L_x_2903:
        /* <DEDUP_REMOVED lines=8> */
[----:B01234-:R-:W-:Y:S05]  /*2c70*/  CALL.REL.NOINC `($__internal_81_$__cuda_sm70_warpsync) ;  /* 0x0000091000007944 */ /* 0x01ffea0003c00000 */
.L_x_2904:
        /* <DEDUP_REMOVED lines=15> */
[----:B------:R-:W-:Y:S05]  /*2d70*/  CALL.REL.NOINC `($__internal_81_$__cuda_sm70_warpsync) ;  /* 0x0000081000007944 */ /* 0x000fea0003c00000 */
.L_x_2905:
        /* <DEDUP_REMOVED lines=8> */
[----:B0-----:R-:W-:Y:S05]  /*2e00*/  CALL.REL.NOINC `($__internal_81_$__cuda_sm70_warpsync) ;  /* 0x0000078000007944 */ /* 0x001fea0003c00000 */
.L_x_2906:
        /* <DEDUP_REMOVED lines=67> */
.L_x_2887:
[----:B0-----:R-:W-:Y:S05]  /*3240*/  BSYNC B0 ;  /* 0x0000000000007941 */ /* 0x001fea0003800000 */
.L_x_2886:
        /* <DEDUP_REMOVED lines=28> */
.L_x_2908:
[----:B------:R-:W-:Y:S05]  /*3410*/  BSYNC B0 ;  /* 0x0000000000007941 */ /* 0x000fea0003800000 */
.L_x_2907:
        /* <DEDUP_REMOVED lines=23> */
        .weak           $__internal_81_$__cuda_sm70_warpsync
        .type           $__internal_81_$__cuda_sm70_warpsync,@function
        .size           $__internal_81_$__cuda_sm70_warpsync,(.L_x_3164 - $__internal_81_$__cuda_sm70_warpsync)
$__internal_81_$__cuda_sm70_warpsync:
[----:B------:R-:W-:Y:S04]  /*3590*/  WARPSYNC R7 ;  /* 0x0000000700007348 */ /* 0x000fe80003800000 */
[----:B------:R-:W-:-:S04]  /*35a0*/  MOV R7, 0x0 ;  /* 0x0000000000077802 */ /* 0x000fc80000000f00 */
[----:B------:R-:W-:Y:S05]  /*35b0*/  RET.REL.NODEC R6 `(_Z30group_norm_nhwc_bwd_sum_kernelI11Fp16IOFp16WLi168EEv26Group_norm_nhwc_bwd_params) ;  /* 0xffffca4006007950 */ /* 0x000fea0003c3ffff */
.L_x_2909:
        /* <DEDUP_REMOVED lines=12> */
.L_x_3164:


//--------------------- .text._Z30group_norm_nhwc_bwd_sum_kernelI11Fp16IOFp16WLi64EEv26Group_norm_nhwc_bwd_params --------------------------
	.section	.text._Z30group_norm_nhwc_bwd_sum_kernelI11Fp16IOFp16WLi64EEv26Group_norm_nhwc_bwd_params,"ax",@progbits
	.sectioninfo	@"SHI_REGISTERS=32"
	.align	128
        .global         _Z30group_norm_nhwc_bwd_sum_kernelI11Fp16IOFp16WLi64EEv26Group_norm_nhwc_bwd_params
        .type           _Z30group_norm_nhwc_bwd_sum_kernelI11Fp16IOFp16WLi64EEv26Group_norm_nhwc_bwd_params,@function
        .size           _Z30group_norm_nhwc_bwd_sum_kernelI11Fp16IOFp16WLi64EEv26Group_norm_nhwc_bwd_params,(.L_x_3165 - _Z30group_norm_nhwc_bwd_sum_kernelI11Fp16IOFp16WLi64EEv26Group_norm_nhwc_bwd_params)
        .other          _Z30group_norm_nhwc_bwd_sum_kernelI11Fp16IOFp16WLi64EEv26Group_norm_nhwc_bwd_params,@"STO_CUDA_ENTRY STV_DEFAULT"
_Z30group_norm_nhwc_bwd_sum_kernelI11Fp16IOFp16WLi64EEv26Group_norm_nhwc_bwd_params:
.text._Z30group_norm_nhwc_bwd_sum_kernelI11Fp16IOFp16WLi64EEv26Group_norm_nhwc_bwd_params:
        /* <DEDUP_REMOVED lines=67> */
.L_x_2911:
[----:B------:R-:W-:Y:S05]  /*0430*/  BSYNC B0 ;  /* 0x0000000000007941 */ /* 0x000fea0003800000 */
.L_x_2910:
        /* <DEDUP_REMOVED lines=102> */
.L_x_2914:
        /* <DEDUP_REMOVED lines=11> */
.L_x_2913:
[----:B------:R-:W-:Y:S01]  /*0b50*/  UIADD3 UR4, -UR4, -0x2, URZ ;  /* 0xfffffffe04047890 */ /* 0x000fe2000fffe13f */
[----:B------:R-:W-:-:S05]  /*0b60*/  LOP3.LUT R16, RZ, UR6, RZ, 0x33, !PT ;  /* 0x00000006ff107c12 */ /* 0x000fca000f8e33ff */
[----:B------:R-:W-:-:S13]  /*0b70*/  ISETP.NE.AND P1, PT, R16, UR4, PT ;  /* 0x0000000410007c0c */ /* 0x000fda000bf25270 */
[----:B------:R-:W-:Y:S05]  /*0b80*/  @!P1 BRA `(.L_x_2912) ;  /* 0x0000083000009947 */ /* 0x000fea0003800000 */
[----:B------:R-:W-:-:S04]  /*0b90*/  UIADD3 UR5, UR5, 0x1, URZ ;  /* 0x0000000105057890 */ /* 0x000fc8000fffe03f */
[----:B------:R-:W-:-:S05]  /*0ba0*/  USHF.R.S32.HI UR7, URZ, 0x1f, UR5 ;  /* 0x0000001f3f077899 */ /* 0x000fca0008011405 */
.L_x_2917:
[----:B------:R-:W-:Y:S01]  /*0bb0*/  MOV R19, UR5 ;  /* 0x0000000500137c02 */ /* 0x000fe20008000f00 */
[----:B------:R-:W-:Y:S02]  /*0bc0*/  IMAD.U32 R16, RZ, RZ, UR7 ;  /* 0x00000007ff107e24 */ /* 0x000fe4000f8e00ff */
[----:B------:R-:W-:Y:S01]  /*0bd0*/  @!P0 IMAD.MOV.U32 R17, RZ, RZ, R11 ;  /* 0x000000ffff118224 */ /* 0x000fe200078e000b */
[----:B------:R-:W-:-:S04]  /*0be0*/  @!P0 IADD3 R19, P1, R19, -0x1, RZ ;  /* 0xffffffff13138810 */ /* 0x000fc80007f3e0ff */
[----:B------:R-:W-:-:S05]  /*0bf0*/  @!P0 IADD3.X R16, R16, -0x1, RZ, P1, !PT ;  /* 0xffffffff10108810 */ /* 0x000fca0000ffe4ff */
[----:B------:R-:W-:Y:S01]  /*0c00*/  @!P0 IMAD R18, R16, c[0x0][0x1d8], RZ ;  /* 0x0000760010128a24 */ /* 0x000fe200078e02ff */
[----:B------:R-:W-:-:S05]  /*0c10*/  @!P0 MOV R16, R12 ;  /* 0x0000000c00108202 */ /* 0x000fca0000000f00 */
        /* <DEDUP_REMOVED lines=46> */
.L_x_2915:
[C---:B------:R-:W-:Y:S01]  /*0f00*/  FMUL.FTZ R26, R16.reuse, R5 ;  /* 0x00000005101a7220 */ /* 0x040fe20000410000 */
[----:B------:R-:W-:Y:S01]  /*0f10*/  MOV R18, UR7 ;  /* 0x0000000700127c02 */ /* 0x000fe20008000f00 */
[C---:B------:R-:W-:Y:S02]  /*0f20*/  FFMA.FTZ R20, R17.reuse, R16, R20 ;  /* 0x0000001011147223 */ /* 0x040fe40000010014 */
[----:B------:R-:W-:Y:S01]  /*0f30*/  FFMA.FTZ R24, R17, R26, R29 ;  /* 0x0000001a11187223 */ /* 0x000fe2000001001d */
[----:B------:R-:W-:Y:S01]  /*0f40*/  MOV R29, UR5 ;  /* 0x00000005001d7c02 */ /* 0x000fe20008000f00 */
[----:B------:R-:W-:Y:S01]  /*0f50*/  FADD.FTZ R15, R16, R15 ;  /* 0x0000000f100f7221 */ /* 0x000fe20000010000 */
[----:B------:R-:W-:Y:S01]  /*0f60*/  @!P0 MOV R17, R11 ;  /* 0x0000000b00118202 */ /* 0x000fe20000000f00 */
[----:B------:R-:W-:Y:S02]  /*0f70*/  IMAD.U32 R19, RZ, RZ, UR5 ;  /* 0x00000005ff137e24 */ /* 0x000fe4000f8e00ff */
[----:B------:R-:W-:-:S02]  /*0f80*/  @!P0 IMAD R18, R18, c[0x0][0x1d8], RZ ;  /* 0x0000760012128a24 */ /* 0x000fc400078e02ff */
        /* <DEDUP_REMOVED lines=51> */
.L_x_2916:
        /* <DEDUP_REMOVED lines=16> */
.L_x_2912:
        /* <DEDUP_REMOVED lines=20> */
.L_x_2924:
        /* <DEDUP_REMOVED lines=56> */
.L_x_2925:
        /* <DEDUP_REMOVED lines=17> */
.L_x_2919:
[----:B0-----:R-:W-:Y:S05]  /*1990*/  BSYNC B0 ;  /* 0x0000000000007941 */ /* 0x001fea0003800000 */
.L_x_2918:
        /* <DEDUP_REMOVED lines=34> */
.L_x_2923:
[----:B------:R-:W-:Y:S05]  /*1bc0*/  BSYNC B0 ;  /* 0x0000000000007941 */ /* 0x000fea0003800000 */
.L_x_2922:
        /* <DEDUP_REMOVED lines=23> */
.L_x_2920:
[----:B------:R-:W-:Y:S01]  /*1d40*/  IMAD.MOV.U32 R14, RZ, RZ, R5 ;  /* 0x000000ffff0e7224 */ /* 0x000fe200078e0005 */
[----:B------:R-:W-:Y:S01]  /*1d50*/  MOV R11, 0x1 ;  /* 0x00000001000b7802 */ /* 0x000fe20000000f00 */
[----:B------:R-:W-:Y:S01]  /*1d60*/  IMAD.MOV.U32 R9, RZ, RZ, RZ ;  /* 0x000000ffff097224 */ /* 0x000fe200078e00ff */
[----:B------:R-:W-:-:S02]  /*1d70*/  MOV R12, 0xffffffff ;  /* 0xffffffff000c7802 */ /* 0x000fc40000000f00 */
[----:B------:R-:W-:Y:S02]  /*1d80*/  MOV R6, 0x1da0 ;  /* 0x00001da000067802 */ /* 0x000fe40000000f00 */
[----:B------:R-:W-:Y:S05]  /*1d90*/  CALL.REL.NOINC `($__internal_82_$__cuda_sm70_shflsync_up) ;  /* 0x000009a000007944 */ /* 0x000fea0003c00000 */
[----:B-1----:R-:W-:Y:S01]  /*1da0*/  IMAD.MOV.U32 R10, RZ, RZ, R12 ;  /* 0x000000ffff0a7224 */ /* 0x002fe200078e000c */
[----:B0-----:R-:W-:Y:S05]  /*1db0*/  BRA `(.L_x_2924) ;  /* 0xfffff74000007947 */ /* 0x001fea000383ffff */
.L_x_2921:
[----:B------:R-:W-:Y:S01]  /*1dc0*/  HFMA2.MMA R9, -RZ, RZ, 0, 0 ;  /* 0x00000000ff097435 */ /* 0x000fe200000001ff */
[----:B------:R-:W-:Y:S01]  /*1dd0*/  MOV R14, R2 ;  /* 0x00000002000e7202 */ /* 0x000fe20000000f00 */
[----:B------:R-:W-:Y:S01]  /*1de0*/  IMAD.MOV.U32 R11, RZ, RZ, 0x1 ;  /* 0x00000001ff0b7424 */ /* 0x000fe200078e00ff */
[----:B------:R-:W-:Y:S01]  /*1df0*/  MOV R6, 0x1e20 ;  /* 0x00001e2000067802 */ /* 0x000fe20000000f00 */
[----:B------:R-:W-:Y:S02]  /*1e00*/  IMAD.MOV.U32 R12, RZ, RZ, -0x1 ;  /* 0xffffffffff0c7424 */ /* 0x000fe400078e00ff */
[----:B012---:R-:W-:Y:S05]  /*1e10*/  CALL.REL.NOINC `($__internal_82_$__cuda_sm70_shflsync_up) ;  /* 0x0000092000007944 */ /* 0x007fea0003c00000 */
[----:B0-----:R-:W-:Y:S01]  /*1e20*/  HFMA2.MMA R11, -RZ, RZ, 0, 5.9604644775390625e-08 ;  /* 0x00000001ff0b7435 */ /* 0x001fe200000001ff */
[----:B-1----:R-:W-:Y:S01]  /*1e30*/  MOV R13, R12 ;  /* 0x0000000c000d7202 */ /* 0x002fe20000000f00 */
[----:B------:R-:W-:Y:S01]  /*1e40*/  IMAD.MOV.U32 R14, RZ, RZ, R3 ;  /* 0x000000ffff0e7224 */ /* 0x000fe200078e0003 */
[----:B------:R-:W-:Y:S01]  /*1e50*/  MOV R12, 0xffffffff ;  /* 0xffffffff000c7802 */ /* 0x000fe20000000f00 */
[----:B------:R-:W-:Y:S01]  /*1e60*/  IMAD.MOV.U32 R9, RZ, RZ, RZ ;  /* 0x000000ffff097224 */ /* 0x000fe200078e00ff */
[----:B------:R-:W-:-:S02]  /*1e70*/  MOV R6, 0x1e90 ;  /* 0x00001e9000067802 */ /* 0x000fc40000000f00 */
[----:B------:R-:W-:Y:S05]  /*1e80*/  CALL.REL.NOINC `($__internal_82_$__cuda_sm70_shflsync_up) ;  /* 0x000008b000007944 */ /* 0x000fea0003c00000 */
        /* <DEDUP_REMOVED lines=15> */
[----:B------:R-:W-:Y:S05]  /*1f80*/  CALL.REL.NOINC `($__internal_82_$__cuda_sm70_shflsync_up) ;  /* 0x000007b000007944 */ /* 0x000fea0003c00000 */
[----:B0-----:R-:W-:Y:S01]  /*1f90*/  HFMA2.MMA R11, -RZ, RZ, 0, 1.1920928955078125e-07 ;  /* 0x00000002ff0b7435 */ /* 0x001fe200000001ff */
[----:B-1----:R-:W-:Y:S01]  /*1fa0*/  MOV R2, R12 ;  /* 0x0000000c00027202 */ /* 0x002fe20000000f00 */
[----:B------:R-:W-:Y:S01]  /*1fb0*/  IMAD.MOV.U32 R14, RZ, RZ, R10 ;  /* 0x000000ffff0e7224 */ /* 0x000fe200078e000a */
[----:B------:R-:W-:Y:S01]  /*1fc0*/  MOV R12, 0xffffffff ;  /* 0xffffffff000c7802 */ /* 0x000fe20000000f00 */
[----:B------:R-:W-:Y:S01]  /*1fd0*/  IMAD.MOV.U32 R9, RZ, RZ, RZ ;  /* 0x000000ffff097224 */ /* 0x000fe200078e00ff */
[----:B------:R-:W-:-:S02]  /*1fe0*/  MOV R6, 0x2000 ;  /* 0x0000200000067802 */ /* 0x000fc40000000f00 */
[----:B------:R-:W-:Y:S05]  /*1ff0*/  CALL.REL.NOINC `($__internal_82_$__cuda_sm70_shflsync_up) ;  /* 0x0000074000007944 */ /* 0x000fea0003c00000 */
[----:B0-----:R-:W-:Y:S01]  /*2000*/  HFMA2.MMA R9, -RZ, RZ, 0, 0 ;  /* 0x00000000ff097435 */ /* 0x001fe200000001ff */
[----:B-1----:R-:W-:Y:S01]  /*2010*/  IMAD.MOV.U32 R3, RZ, RZ, R12 ;  /* 0x000000ffff037224 */ /* 0x002fe200078e000c */
[----:B------:R-:W-:Y:S01]  /*2020*/  MOV R14, R5 ;  /* 0x00000005000e7202 */ /* 0x000fe20000000f00 */
[----:B------:R-:W-:Y:S01]  /*2030*/  IMAD.MOV.U32 R11, RZ, RZ, 0x2 ;  /* 0x00000002ff0b7424 */ /* 0x000fe200078e00ff */
[----:B------:R-:W-:Y:S01]  /*2040*/  MOV R6, 0x2070 ;  /* 0x0000207000067802 */ /* 0x000fe20000000f00 */
[----:B------:R-:W-:-:S02]  /*2050*/  IMAD.MOV.U32 R12, RZ, RZ, -0x1 ;  /* 0xffffffffff0c7424 */ /* 0x000fc400078e00ff */
[----:B------:R-:W-:Y:S05]  /*2060*/  CALL.REL.NOINC `($__internal_82_$__cuda_sm70_shflsync_up) ;  /* 0x000006d000007944 */ /* 0x000fea0003c00000 */
        /* <DEDUP_REMOVED lines=20> */
[----:B0-----:R-:W-:Y:S01]  /*21b0*/  HFMA2.MMA R11, -RZ, RZ, 0, 2.384185791015625e-07 ;  /* 0x00000004ff0b7435 */ /* 0x001fe200000001ff */
[----:B-1----:R-:W-:Y:S01]  /*21c0*/  MOV R3, R12 ;  /* 0x0000000c00037202 */ /* 0x002fe20000000f00 */
[----:B------:R-:W-:Y:S01]  /*21d0*/  IMAD.MOV.U32 R14, RZ, RZ, R5 ;  /* 0x000000ffff0e7224 */ /* 0x000fe200078e0005 */
[----:B------:R-:W-:Y:S01]  /*21e0*/  MOV R12, 0xffffffff ;  /* 0xffffffff000c7802 */ /* 0x000fe20000000f00 */
[----:B------:R-:W-:Y:S01]  /*21f0*/  IMAD.MOV.U32 R9, RZ, RZ, RZ ;  /* 0x000000ffff097224 */ /* 0x000fe200078e00ff */
[----:B------:R-:W-:-:S02]  /*2200*/  MOV R6, 0x2220 ;  /* 0x0000222000067802 */ /* 0x000fc40000000f00 */
[----:B------:R-:W-:Y:S05]  /*2210*/  CALL.REL.NOINC `($__internal_82_$__cuda_sm70_shflsync_up) ;  /* 0x0000052000007944 */ /* 0x000fea0003c00000 */
        /* <DEDUP_REMOVED lines=12> */
[----:B------:R-:W-:Y:S05]  /*22e0*/  CALL.REL.NOINC `($__internal_82_$__cuda_sm70_shflsync_up) ;  /* 0x0000045000007944 */ /* 0x000fea0003c00000 */
[----:B0-----:R-:W-:Y:S01]  /*22f0*/  HFMA2.MMA R11, -RZ, RZ, 0, 4.76837158203125e-07 ;  /* 0x00000008ff0b7435 */ /* 0x001fe200000001ff */
        /* <DEDUP_REMOVED lines=33> */
[----:B0-----:R-:W-:Y:S01]  /*2510*/  HFMA2.MMA R11, -RZ, RZ, 0, 9.5367431640625e-07 ;  /* 0x00000010ff0b7435 */ /* 0x001fe200000001ff */
        /* <DEDUP_REMOVED lines=19> */
[----:B0-----:R-:W-:Y:S01]  /*2650*/  HFMA2.MMA R11, -RZ, RZ, 0, 5.9604644775390625e-08 ;  /* 0x00000001ff0b7435 */ /* 0x001fe200000001ff */
        /* <DEDUP_REMOVED lines=13> */
[----:B01----:R-:W-:Y:S05]  /*2730*/  BRA `(.L_x_2925) ;  /* 0xfffff14000007947 */ /* 0x003fea000383ffff */
        .weak           $__internal_82_$__cuda_sm70_shflsync_up
        .type           $__internal_82_$__cuda_sm70_shflsync_up,@function
        .size           $__internal_82_$__cuda_sm70_shflsync_up,(.L_x_3165 - $__internal_82_$__cuda_sm70_shflsync_up)
$__internal_82_$__cuda_sm70_shflsync_up:
[----:B------:R-:W-:Y:S01]  /*2740*/  MOV R7, 0x0 ;  /* 0x0000000000077802 */ /* 0x000fe20000000f00 */
[----:B------:R-:W-:Y:S04]  /*2750*/  WARPSYNC R12 ;  /* 0x0000000c00007348 */ /* 0x000fe80003800000 */
[----:B------:R0:W1:Y:S01]  /*2760*/  SHFL.UP PT, R12, R14, R11, R9 ;  /* 0x0400000b0e0c7389 */ /* 0x00006200000e0009 */
[----:B------:R-:W-:Y:S05]  /*2770*/  RET.REL.NODEC R6 `(_Z30group_norm_nhwc_bwd_sum_kernelI11Fp16IOFp16WLi64EEv26Group_norm_nhwc_bwd_params) ;  /* 0xffffd88006007950 */ /* 0x000fea0003c3ffff */
.L_x_2926:
        /* <DEDUP_REMOVED lines=16> */
.L_x_3165:


//--------------------- .text._Z30group_norm_nhwc_bwd_sum_kernelI11Fp16IOFp16WLi128EEv26Group_norm_nhwc_bwd_params --------------------------
	.section	.text._Z30group_norm_nhwc_bwd_sum_kernelI11Fp16IOFp16WLi128EEv26Group_norm_nhwc_bwd_params,"ax",@progbits
	.sectioninfo	@"SHI_REGISTERS=32"
	.align	128
        .global         _Z30group_norm_nhwc_bwd_sum_kernelI11Fp16IOFp16WLi128EEv26Group_norm_nhwc_bwd_params
        .type           _Z30group_norm_nhwc_bwd_sum_kernelI11Fp16IOFp16WLi128EEv26Group_norm_nhwc_bwd_params,@function
        .size           _Z30group_norm_nhwc_bwd_sum_kernelI11Fp16IOFp16WLi128EEv26Group_norm_nhwc_bwd_params,(.L_x_3166 - _Z30group_norm_nhwc_bwd_sum_kernelI11Fp16IOFp16WLi128EEv26Group_norm_nhwc_bwd_params)
        .other          _Z30group_norm_nhwc_bwd_sum_kernelI11Fp16IOFp16WLi128EEv26Group_norm_nhwc_bwd_params,@"STO_CUDA_ENTRY STV_DEFAULT"
_Z30group_norm_nhwc_bwd_sum_kernelI11Fp16IOFp16WLi128EEv26Group_norm_nhwc_bwd_params:
.text._Z30group_norm_nhwc_bwd_sum_kernelI11Fp16IOFp16WLi128EEv26Group_norm_nhwc_bwd_params:
        /* <DEDUP_REMOVED lines=98> */
.L_x_2928:
[----:B------:R-:W-:Y:S05]  /*0620*/  BSYNC B0 ;  /* 0x0000000000007941 */ /* 0x000fea0003800000 */
.L_x_2927:
        /* <DEDUP_REMOVED lines=79> */
.L_x_2931:
[----:B------:R-:W-:Y:S05]  /*0b20*/  @!P2 BRA `(.L_x_2929) ;  /* 0x000016200000a947 */ /* 0x000fea0003800000 */
[----:B------:R-:W-:-:S04]  /*0b30*/  IADD3 R17, R17, 0x1, RZ ;  /* 0x0000000111117810 */ /* 0x000fc80007ffe0ff */
[----:B------:R-:W-:Y:S02]  /*0b40*/  SHF.R.S32.HI R25, RZ, 0x1f, R17 ;  /* 0x0000001fff197819 */ /* 0x000fe40000011411 */
.L_x_2932:
        /* <DEDUP_REMOVED lines=124> */
.L_x_2930:
        /* <DEDUP_REMOVED lines=8> */
.L_x_2934:
        /* <DEDUP_REMOVED lines=46> */
.L_x_2933:
[----:B------:R-:W-:-:S13]  /*1670*/  ISETP.GE.U32.AND P0, PT, R27, 0x3, PT ;  /* 0x000000031b00780c */ /* 0x000fda0003f06070 */
[----:B------:R-:W-:Y:S05]  /*1680*/  @!P0 BRA `(.L_x_2929) ;  /* 0x00000ac000008947 */ /* 0x000fea0003800000 */
[----:B------:R-:W-:Y:S02]  /*1690*/  ISETP.GE.U32.AND P0, PT, R10, c[0x0][0x1d8], PT ;  /* 0x000076000a007a0c */ /* 0x000fe40003f06070 */
[----:B------:R-:W-:Y:S02]  /*16a0*/  SHF.R.S32.HI R10, RZ, 0x1f, R17 ;  /* 0x0000001fff0a7819 */ /* 0x000fe40000011411 */
[----:B------:R-:W-:Y:S02]  /*16b0*/  ISETP.GE.AND.EX P0, PT, R11, c[0x0][0x1dc], PT, P0 ;  /* 0x000077000b007a0c */ /* 0x000fe40003f06300 */
[----:B------:R-:W-:-:S11]  /*16c0*/  MOV R11, R17 ;  /* 0x00000011000b7202 */ /* 0x000fd60000000f00 */
.L_x_2935:
        /* <DEDUP_REMOVED lines=168> */
.L_x_2929:
        /* <DEDUP_REMOVED lines=37> */
.L_x_2942:
        /* <DEDUP_REMOVED lines=56> */
.L_x_2943:
        /* <DEDUP_REMOVED lines=43> */
.L_x_2937:
[----:B0-----:R-:W-:Y:S05]  /*29d0*/  BSYNC B0 ;  /* 0x0000000000007941 */ /* 0x001fea0003800000 */
.L_x_2936:
        /* <DEDUP_REMOVED lines=35> */
.L_x_2941:
[----:B------:R-:W-:Y:S05]  /*2c10*/  BSYNC B0 ;  /* 0x0000000000007941 */ /* 0x000fea0003800000 */
.L_x_2940:
        /* <DEDUP_REMOVED lines=23> */
.L_x_2938:
[----:B------:R-:W-:Y:S01]  /*2d90*/  IMAD.MOV.U32 R13, RZ, RZ, R8 ;  /* 0x000000ffff0d7224 */ /* 0x000fe200078e0008 */
[----:B------:R-:W-:Y:S01]  /*2da0*/  MOV R12, 0x1 ;  /* 0x00000001000c7802 */ /* 0x000fe20000000f00 */
[----:B------:R-:W-:Y:S01]  /*2db0*/  IMAD.MOV.U32 R10, RZ, RZ, RZ ;  /* 0x000000ffff0a7224 */ /* 0x000fe200078e00ff */
[----:B------:R-:W-:-:S02]  /*2dc0*/  MOV R11, 0xffffffff ;  /* 0xffffffff000b7802 */ /* 0x000fc40000000f00 */
[----:B------:R-:W-:Y:S02]  /*2dd0*/  MOV R4, 0x2df0 ;  /* 0x00002df000047802 */ /* 0x000fe40000000f00 */
[----:B------:R-:W-:Y:S05]  /*2de0*/  CALL.REL.NOINC `($__internal_83_$__cuda_sm70_shflsync_up) ;  /* 0x000009a000007944 */ /* 0x000fea0003c00000 */
[----:B-1----:R-:W-:Y:S01]  /*2df0*/  IMAD.MOV.U32 R9, RZ, RZ, R11 ;  /* 0x000000ffff097224 */ /* 0x002fe200078e000b */
[----:B0-----:R-:W-:Y:S05]  /*2e00*/  BRA `(.L_x_2942) ;  /* 0xfffff59000007947 */ /* 0x001fea000383ffff */
.L_x_2939:
[----:B------:R-:W-:Y:S01]  /*2e10*/  HFMA2.MMA R10, -RZ, RZ, 0, 0 ;  /* 0x00000000ff0a7435 */ /* 0x000fe200000001ff */
[----:B------:R-:W-:Y:S01]  /*2e20*/  MOV R13, R7 ;  /* 0x00000007000d7202 */ /* 0x000fe20000000f00 */
[----:B------:R-:W-:Y:S01]  /*2e30*/  IMAD.MOV.U32 R12, RZ, RZ, 0x1 ;  /* 0x00000001ff0c7424 */ /* 0x000fe200078e00ff */
[----:B------:R-:W-:Y:S01]  /*2e40*/  MOV R4, 0x2e70 ;  /* 0x00002e7000047802 */ /* 0x000fe20000000f00 */
[----:B------:R-:W-:Y:S02]  /*2e50*/  IMAD.MOV.U32 R11, RZ, RZ, -0x1 ;  /* 0xffffffffff0b7424 */ /* 0x000fe400078e00ff */
[----:B012---:R-:W-:Y:S05]  /*2e60*/  CALL.REL.NOINC `($__internal_83_$__cuda_sm70_shflsync_up) ;  /* 0x0000092000007944 */ /* 0x007fea0003c00000 */
[----:B0-----:R-:W-:Y:S01]  /*2e70*/  HFMA2.MMA R12, -RZ, RZ, 0, 5.9604644775390625e-08 ;  /* 0x00000001ff0c7435 */ /* 0x001fe200000001ff */
[----:B-1----:R-:W-:Y:S01]  /*2e80*/  MOV R14, R11 ;  /* 0x0000000b000e7202 */ /* 0x002fe20000000f00 */
[----:B------:R-:W-:Y:S01]  /*2e90*/  IMAD.MOV.U32 R13, RZ, RZ, R6 ;  /* 0x000000ffff0d7224 */ /* 0x000fe200078e0006 */
[----:B------:R-:W-:Y:S01]  /*2ea0*/  MOV R11, 0xffffffff ;  /* 0xffffffff000b7802 */ /* 0x000fe20000000f00 */
[----:B------:R-:W-:Y:S01]  /*2eb0*/  IMAD.MOV.U32 R10, RZ, RZ, RZ ;  /* 0x000000ffff0a7224 */ /* 0x000fe200078e00ff */
[----:B------:R-:W-:-:S02]  /*2ec0*/  MOV R4, 0x2ee0 ;  /* 0x00002ee000047802 */ /* 0x000fc40000000f00 */
[----:B------:R-:W-:Y:S05]  /*2ed0*/  CALL.REL.NOINC `($__internal_83_$__cuda_sm70_shflsync_up) ;  /* 0x000008b000007944 */ /* 0x000fea0003c00000 */
        /* <DEDUP_REMOVED lines=15> */
[----:B------:R-:W-:Y:S05]  /*2fd0*/  CALL.REL.NOINC `($__internal_83_$__cuda_sm70_shflsync_up) ;  /* 0x000007b000007944 */ /* 0x000fea0003c00000 */
[----:B0-----:R-:W-:Y:S01]  /*2fe0*/  HFMA2.MMA R12, -RZ, RZ, 0, 1.1920928955078125e-07 ;  /* 0x00000002ff0c7435 */ /* 0x001fe200000001ff */
[----:B-1----:R-:W-:Y:S01]  /*2ff0*/  MOV R6, R11 ;  /* 0x0000000b00067202 */ /* 0x002fe20000000f00 */
[----:B------:R-:W-:Y:S01]  /*3000*/  IMAD.MOV.U32 R13, RZ, RZ, R8 ;  /* 0x000000ffff0d7224 */ /* 0x000fe200078e0008 */
[----:B------:R-:W-:Y:S01]  /*3010*/  MOV R11, 0xffffffff ;  /* 0xffffffff000b7802 */ /* 0x000fe20000000f00 */
[----:B------:R-:W-:Y:S01]  /*3020*/  IMAD.MOV.U32 R10, RZ, RZ, RZ ;  /* 0x000000ffff0a7224 */ /* 0x000fe200078e00ff */
[----:B------:R-:W-:-:S02]  /*3030*/  MOV R4, 0x3050 ;  /* 0x0000305000047802 */ /* 0x000fc40000000f00 */
[----:B------:R-:W-:Y:S05]  /*3040*/  CALL.REL.NOINC `($__internal_83_$__cuda_sm70_shflsync_up) ;  /* 0x0000074000007944 */ /* 0x000fea0003c00000 */
[----:B0-----:R-:W-:Y:S01]  /*3050*/  HFMA2.MMA R10, -RZ, RZ, 0, 0 ;  /* 0x00000000ff0a7435 */ /* 0x001fe200000001ff */
[----:B-1----:R-:W-:Y:S01]  /*3060*/  IMAD.MOV.U32 R7, RZ, RZ, R11 ;  /* 0x000000ffff077224 */ /* 0x002fe200078e000b */
[----:B------:R-:W-:Y:S01]  /*3070*/  MOV R13, R14 ;  /* 0x0000000e000d7202 */ /* 0x000fe20000000f00 */
[----:B------:R-:W-:Y:S01]  /*3080*/  IMAD.MOV.U32 R12, RZ, RZ, 0x2 ;  /* 0x00000002ff0c7424 */ /* 0x000fe200078e00ff */
[----:B------:R-:W-:Y:S01]  /*3090*/  MOV R4, 0x30c0 ;  /* 0x000030c000047802 */ /* 0x000fe20000000f00 */
[----:B------:R-:W-:-:S02]  /*30a0*/  IMAD.MOV.U32 R11, RZ, RZ, -0x1 ;  /* 0xffffffffff0b7424 */ /* 0x000fc400078e00ff */
[----:B------:R-:W-:Y:S05]  /*30b0*/  CALL.REL.NOINC `($__internal_83_$__cuda_sm70_shflsync_up) ;  /* 0x000006d000007944 */ /* 0x000fea0003c00000 */
        /* <DEDUP_REMOVED lines=20> */
[----:B0-----:R-:W-:Y:S01]  /*3200*/  HFMA2.MMA R12, -RZ, RZ, 0, 2.384185791015625e-07 ;  /* 0x00000004ff0c7435 */ /* 0x001fe200000001ff */
[----:B-1----:R-:W-:Y:S01]  /*3210*/  MOV R7, R11 ;  /* 0x0000000b00077202 */ /* 0x002fe20000000f00 */
[----:B------:R-:W-:Y:S01]  /*3220*/  IMAD.MOV.U32 R13, RZ, RZ, R14 ;  /* 0x000000ffff0d7224 */ /* 0x000fe200078e000e */
[----:B------:R-:W-:Y:S01]  /*3230*/  MOV R11, 0xffffffff ;  /* 0xffffffff000b7802 */ /* 0x000fe20000000f00 */
[----:B------:R-:W-:Y:S01]  /*3240*/  IMAD.MOV.U32 R10, RZ, RZ, RZ ;  /* 0x000000ffff0a7224 */ /* 0x000fe200078e00ff */
[----:B------:R-:W-:-:S02]  /*3250*/  MOV R4, 0x3270 ;  /* 0x0000327000047802 */ /* 0x000fc40000000f00 */
[----:B------:R-:W-:Y:S05]  /*3260*/  CALL.REL.NOINC `($__internal_83_$__cuda_sm70_shflsync_up) ;  /* 0x0000052000007944 */ /* 0x000fea0003c00000 */
        /* <DEDUP_REMOVED lines=12> */
[----:B------:R-:W-:Y:S05]  /*3330*/  CALL.REL.NOINC `($__internal_83_$__cuda_sm70_shflsync_up) ;  /* 0x0000045000007944 */ /* 0x000fea0003c00000 */
[----:B0-----:R-:W-:Y:S01]  /*3340*/  HFMA2.MMA R12, -RZ, RZ, 0, 4.76837158203125e-07 ;  /* 0x00000008ff0c7435 */ /* 0x001fe200000001ff */
[----:B-1----:R-:W-:Y:S01]  /*3350*/  MOV R6, R11 ;  /* 0x0000000b00067202 */ /* 0x002fe20000000f00 */
[----:B------:R-:W-:Y:S01]  /*3360*/  IMAD.MOV.U32 R13, RZ, RZ, R8 ;  /* 0x000000ffff0d7224 */ /* 0x000fe200078e0008 */
[----:B------:R-:W-:Y:S01]  /*3370*/  MOV R11, 0xffffffff ;  /* 0xffffffff000b7802 */ /* 0x000fe20000000f00 */
[----:B------:R-:W-:Y:S01]  /*3380*/  IMAD.MOV.U32 R10, RZ, RZ, RZ ;  /* 0x000000ffff0a7224 */ /* 0x000fe200078e00ff */
[----:B------:R-:W-:Y:S02]  /*3390*/  MOV R4, 0x33b0 ;  /* 0x000033b000047802 */ /* 0x000fe40000000f00 */
        /* <DEDUP_REMOVED lines=28> */
[----:B0-----:R-:W-:Y:S01]  /*3560*/  HFMA2.MMA R12, -RZ, RZ, 0, 9.5367431640625e-07 ;  /* 0x00000010ff0c7435 */ /* 0x001fe200000001ff */
[----:B-1----:R-:W-:Y:S01]  /*3570*/  MOV R7, R11 ;  /* 0x0000000b00077202 */ /* 0x002fe20000000f00 */
[----:B------:R-:W-:Y:S01]  /*3580*/  IMAD.MOV.U32 R13, RZ, RZ, R14 ;  /* 0x000000ffff0d7224 */ /* 0x000fe200078e000e */
[----:B------:R-:W-:Y:S01]  /*3590*/  MOV R11, 0xffffffff ;  /* 0xffffffff000b7802 */ /* 0x000fe20000000f00 */
[----:B------:R-:W-:Y:S01]  /*35a0*/  IMAD.MOV.U32 R10, RZ, RZ, RZ ;  /* 0x000000ffff0a7224 */ /* 0x000fe200078e00ff */
[----:B------:R-:W-:-:S02]  /*35b0*/  MOV R4, 0x35d0 ;  /* 0x000035d000047802 */ /* 0x000fc40000000f00 */
[----:B------:R-:W-:Y:S05]  /*35c0*/  CALL.REL.NOINC `($__internal_83_$__cuda_sm70_shflsync_up) ;  /* 0x000001c000007944 */ /* 0x000fea0003c00000 */
        /* <DEDUP_REMOVED lines=13> */
[----:B0-----:R-:W-:Y:S01]  /*36a0*/  HFMA2.MMA R12, -RZ, RZ, 0, 5.9604644775390625e-08 ;  /* 0x00000001ff0c7435 */ /* 0x001fe200000001ff */
        /* <DEDUP_REMOVED lines=13> */
[----:B01----:R-:W-:Y:S05]  /*3780*/  BRA `(.L_x_2943) ;  /* 0xffffef9000007947 */ /* 0x003fea000383ffff */
        .weak           $__internal_83_$__cuda_sm70_shflsync_up
        .type           $__internal_83_$__cuda_sm70_shflsync_up,@function
        .size           $__internal_83_$__cuda_sm70_shflsync_up,(.L_x_3166 - $__internal_83_$__cuda_sm70_shflsync_up)
$__internal_83_$__cuda_sm70_shflsync_up:
[----:B------:R-:W-:Y:S01]  /*3790*/  MOV R5, 0x0 ;  /* 0x0000000000057802 */ /* 0x000fe20000000f00 */
[----:B------:R-:W-:Y:S04]  /*37a0*/  WARPSYNC R11 ;  /* 0x0000000b00007348 */ /* 0x000fe80003800000 */
[----:B------:R0:W1:Y:S01]  /*37b0*/  SHFL.UP PT, R11, R13, R12, R10 ;  /* 0x0400000c0d0b7389 */ /* 0x00006200000e000a */
[----:B------:R-:W-:Y:S05]  /*37c0*/  RET.REL.NODEC R4 `(_Z30group_norm_nhwc_bwd_sum_kernelI11Fp16IOFp16WLi128EEv26Group_norm_nhwc_bwd_params) ;  /* 0xffffc83004007950 */ /* 0x000fea0003c3ffff */
.L_x_2944:
        /* <DEDUP_REMOVED lines=11> */
.L_x_3166:


//--------------------- .text._Z30group_norm_nhwc_bwd_sum_kernelI11Fp16IOFp16WLi192EEv26Group_norm_nhwc_bwd_params --------------------------
	.section	.text._Z30group_norm_nhwc_bwd_sum_kernelI11Fp16IOFp16WLi192EEv26Group_norm_nhwc_bwd_params,"ax",@progbits
	.sectioninfo	@"SHI_REGISTERS=32"
	.align	128
        .global         _Z30group_norm_nhwc_bwd_sum_kernelI11Fp16IOFp16WLi192EEv26Group_norm_nhwc_bwd_params
        .type           _Z30group_norm_nhwc_bwd_sum_kernelI11Fp16IOFp16WLi192EEv26Group_norm_nhwc_bwd_params,@function
        .size           _Z30group_norm_nhwc_bwd_sum_kernelI11Fp16IOFp16WLi192EEv26Group_norm_nhwc_bwd_params,(.L_x_3167 - _Z30group_norm_nhwc_bwd_sum_kernelI11Fp16IOFp16WLi192EEv26Group_norm_nhwc_bwd_params)
        .other          _Z30group_norm_nhwc_bwd_sum_kernelI11Fp16IOFp16WLi192EEv26Group_norm_nhwc_bwd_params,@"STO_CUDA_ENTRY STV_DEFAULT"
_Z30group_norm_nhwc_bwd_sum_kernelI11Fp16IOFp16WLi192EEv26Group_norm_nhwc_bwd_params:
.text._Z30group_norm_nhwc_bwd_sum_kernelI11Fp16IOFp16WLi192EEv26Group_norm_nhwc_bwd_params:
        /* <DEDUP_REMOVED lines=98> */
.L_x_2946:
[----:B------:R-:W-:Y:S05]  /*0620*/  BSYNC B0 ;  /* 0x0000000000007941 */ /* 0x000fea0003800000 */
.L_x_2945:
        /* <DEDUP_REMOVED lines=79> */
.L_x_2949:
[----:B------:R-:W-:Y:S05]  /*0b20*/  @!P2 BRA `(.L_x_2947) ;  /* 0x000016200000a947 */ /* 0x000fea0003800000 */
[----:B------:R-:W-:-:S04]  /*0b30*/  IADD3 R17, R17, 0x1, RZ ;  /* 0x0000000111117810 */ /* 0x000fc80007ffe0ff */
[----:B------:R-:W-:Y:S02]  /*0b40*/  SHF.R.S32.HI R25, RZ, 0x1f, R17 ;  /* 0x0000001fff197819 */ /* 0x000fe40000011411 */
.L_x_2950:
[----:B------:R-:W-:Y:S01]  /*0b50*/  @!P0 IADD3 R19, P1, R17, -0x1, RZ ;  /* 0xffffffff11138810 */ /* 0x000fe20007f3e0ff */
[----:B------:R-:W-:-:S03]  /*0b60*/  @!P0 IMAD.MOV.U32 R11, RZ, RZ, R15 ;  /* 0x000000ffff0b8224 */ /* 0x000fc600078e000f */
[----:B------:R-:W-:-:S05]  /*0b70*/  @!P0 IADD3.X R10, R25, -0x1, RZ, P1, !PT ;  /* 0xffffffff190a8810 */ /* 0x000fca0000ffe4ff */
[----:B------:R-:W-:-:S04]  /*0b80*/  @!P0 IMAD R10, R10, c[0x0][0x1d8], RZ ;  /* 0x000076000a0a8a24 */ /* 0x000fc800078e02ff */
[----:B------:R-:W-:Y:S01]  /*0b90*/  @!P0 IMAD R27, R19, c[0x0][0x1dc], R10 ;  /* 0x00007700131b8a24 */ /* 0x000fe200078e020a */
[----:B------:R-:W-:-:S05]  /*0ba0*/  @!P0 MOV R10, R12 ;  /* 0x0000000c000a8202 */ /* 0x000fca0000000f00 */
[----:B------:R-:W-:-:S05]  /*0bb0*/  @!P0 IMAD.WIDE.U32 R10, R19, c[0x0][0x1d8], R10 ;  /* 0x00007600130a8a25 */ /* 0x000fca00078e000a */
[----:B------:R-:W-:Y:S01]  /*0bc0*/  @!P0 IADD3 R19, R11, R27, RZ ;  /* 0x0000001b0b138210 */ /* 0x000fe20007ffe0ff */
        /* <DEDUP_REMOVED lines=54> */
[----:B------:R-:W-:Y:S02]  /*0f30*/  @!P0 IMAD R27, R17, c[0x0][0x1dc], R28 ;  /* 0x00007700111b8a24 */ /* 0x000fe400078e021c */
[----:B------:R-:W-:Y:S02]  /*0f40*/  @!P0 IMAD.SHL.U32 R28, R10, 0x2, RZ ;  /* 0x000000020a1c8824 */ /* 0x000fe400078e00ff */
[----:B------:R-:W-:Y:S01]  /*0f50*/  FFMA.FTZ R8, R19, R24, R8 ;  /* 0x0000001813087223 */ /* 0x000fe20000010008 */
        /* <DEDUP_REMOVED lines=44> */
[----:B------:R-:W0:Y:S01]  /*1220*/  MUFU.RCP R19, R19 ;  /* 0x0000001300137308 */ /* 0x000e220000001000 */
[----:B------:R-:W-:Y:S01]  /*1230*/  IADD3.X R25, RZ, R25, RZ, P2, !PT ;  /* 0x00000019ff197210 */ /* 0x000fe200017fe4ff */
[----:B0-----:R-:W-:-:S02]  /*1240*/  FMUL.FTZ R11, R11, R19 ;  /* 0x000000130b0b7220 */ /* 0x001fc40000410000 */
        /* <DEDUP_REMOVED lines=12> */
.L_x_2948:
        /* <DEDUP_REMOVED lines=8> */
.L_x_2952:
        /* <DEDUP_REMOVED lines=46> */
.L_x_2951:
[----:B------:R-:W-:-:S13]  /*1670*/  ISETP.GE.U32.AND P0, PT, R27, 0x3, PT ;  /* 0x000000031b00780c */ /* 0x000fda0003f06070 */
[----:B------:R-:W-:Y:S05]  /*1680*/  @!P0 BRA `(.L_x_2947) ;  /* 0x00000ac000008947 */ /* 0x000fea0003800000 */
[----:B------:R-:W-:Y:S02]  /*1690*/  ISETP.GE.U32.AND P0, PT, R10, c[0x0][0x1d8], PT ;  /* 0x000076000a007a0c */ /* 0x000fe40003f06070 */
[--C-:B------:R-:W-:Y:S02]  /*16a0*/  SHF.R.S32.HI R10, RZ, 0x1f, R17.reuse ;  /* 0x0000001fff0a7819 */ /* 0x100fe40000011411 */
[----:B------:R-:W-:Y:S01]  /*16b0*/  ISETP.GE.AND.EX P0, PT, R11, c[0x0][0x1dc], PT, P0 ;  /* 0x000077000b007a0c */ /* 0x000fe20003f06300 */
[----:B------:R-:W-:-:S12]  /*16c0*/  IMAD.MOV.U32 R11, RZ, RZ, R17 ;  /* 0x000000ffff0b7224 */ /* 0x000fd800078e0011 */
.L_x_2953:
        /* <DEDUP_REMOVED lines=168> */
.L_x_2947:
        /* <DEDUP_REMOVED lines=51> */
.L_x_2960:
        /* <DEDUP_REMOVED lines=56> */
.L_x_2961:
        /* <DEDUP_REMOVED lines=63> */
.L_x_2955:
[----:B0-----:R-:W-:Y:S05]  /*2bf0*/  BSYNC B0 ;  /* 0x0000000000007941 */ /* 0x001fea0003800000 */
.L_x_2954:
        /* <DEDUP_REMOVED lines=33> */
.L_x_2959:
[----:B------:R-:W-:Y:S05]  /*2e10*/  BSYNC B0 ;  /* 0x0000000000007941 */ /* 0x000fea0003800000 */
.L_x_2958:
        /* <DEDUP_REMOVED lines=23> */
.L_x_2956:
[----:B------:R-:W-:Y:S01]  /*2f90*/  HFMA2.MMA R11, -RZ, RZ, 0, 0 ;  /* 0x00000000ff0b7435 */ /* 0x000fe200000001ff */
[----:B------:R-:W-:Y:S01]  /*2fa0*/  MOV R14, R9 ;  /* 0x00000009000e7202 */ /* 0x000fe20000000f00 */
[----:B------:R-:W-:Y:S01]  /*2fb0*/  IMAD.MOV.U32 R13, RZ, RZ, 0x1 ;  /* 0x00000001ff0d7424 */ /* 0x000fe200078e00ff */
[----:B------:R-:W-:Y:S01]  /*2fc0*/  MOV R4, 0x2ff0 ;  /* 0x00002ff000047802 */ /* 0x000fe20000000f00 */
[----:B------:R-:W-:-:S02]  /*2fd0*/  IMAD.MOV.U32 R12, RZ, RZ, -0x1 ;  /* 0xffffffffff0c7424 */ /* 0x000fc400078e00ff */
[----:B------:R-:W-:Y:S05]  /*2fe0*/  CALL.REL.NOINC `($__internal_84_$__cuda_sm70_shflsync_up) ;  /* 0x000009b000007944 */ /* 0x000fea0003c00000 */
[----:B-1----:R-:W-:Y:S01]  /*2ff0*/  MOV R10, R12 ;  /* 0x0000000c000a7202 */ /* 0x002fe20000000f00 */
[----:B0-----:R-:W-:Y:S05]  /*3000*/  BRA `(.L_x_2960) ;  /* 0xfffff47000007947 */ /* 0x001fea000383ffff */
.L_x_2957:
[----:B------:R-:W-:Y:S01]  /*3010*/  HFMA2.MMA R13, -RZ, RZ, 0, 5.9604644775390625e-08 ;  /* 0x00000001ff0d7435 */ /* 0x000fe200000001ff */
[----:B------:R-:W-:Y:S01]  /*3020*/  IMAD.MOV.U32 R14, RZ, RZ, R8 ;  /* 0x000000ffff0e7224 */ /* 0x000fe200078e0008 */
[----:B------:R-:W-:Y:S01]  /*3030*/  MOV R12, 0xffffffff ;  /* 0xffffffff000c7802 */ /* 0x000fe20000000f00 */
[----:B------:R-:W-:Y:S01]  /*3040*/  IMAD.MOV.U32 R11, RZ, RZ, RZ ;  /* 0x000000ffff0b7224 */ /* 0x000fe200078e00ff */
[----:B------:R-:W-:-:S02]  /*3050*/  MOV R4, 0x3070 ;  /* 0x0000307000047802 */ /* 0x000fc40000000f00 */
[----:B012---:R-:W-:Y:S05]  /*3060*/  CALL.REL.NOINC `($__internal_84_$__cuda_sm70_shflsync_up) ;  /* 0x0000093000007944 */ /* 0x007fea0003c00000 */
[----:B0-----:R-:W-:Y:S01]  /*3070*/  HFMA2.MMA R11, -RZ, RZ, 0, 0 ;  /* 0x00000000ff0b7435 */ /* 0x001fe200000001ff */
[----:B-1----:R-:W-:Y:S01]  /*3080*/  IMAD.MOV.U32 R15, RZ, RZ, R12 ;  /* 0x000000ffff0f7224 */ /* 0x002fe200078e000c */
[----:B------:R-:W-:Y:S01]  /*3090*/  MOV R14, R7 ;  /* 0x00000007000e7202 */ /* 0x000fe20000000f00 */
[----:B------:R-:W-:Y:S01]  /*30a0*/  IMAD.MOV.U32 R13, RZ, RZ, 0x1 ;  /* 0x00000001ff0d7424 */ /* 0x000fe200078e00ff */
[----:B------:R-:W-:Y:S01]  /*30b0*/  MOV R4, 0x30e0 ;  /* 0x000030e000047802 */ /* 0x000fe20000000f00 */
[----:B------:R-:W-:-:S02]  /*30c0*/  IMAD.MOV.U32 R12, RZ, RZ, -0x1 ;  /* 0xffffffffff0c7424 */ /* 0x000fc400078e00ff */
[----:B------:R-:W-:Y:S05]  /*30d0*/  CALL.REL.NOINC `($__internal_84_$__cuda_sm70_shflsync_up) ;  /* 0x000008c000007944 */ /* 0x000fea0003c00000 */
        /* <DEDUP_REMOVED lines=15> */
[----:B------:R-:W-:Y:S05]  /*31d0*/  CALL.REL.NOINC `($__internal_84_$__cuda_sm70_shflsync_up) ;  /* 0x000007c000007944 */ /* 0x000fea0003c00000 */
[----:B0-----:R-:W-:Y:S01]  /*31e0*/  HFMA2.MMA R11, -RZ, RZ, 0, 0 ;  /* 0x00000000ff0b7435 */ /* 0x001fe200000001ff */
[----:B-1----:R-:W-:Y:S01]  /*31f0*/  IMAD.MOV.U32 R7, RZ, RZ, R12 ;  /* 0x000000ffff077224 */ /* 0x002fe200078e000c */
[----:B------:R-:W-:Y:S01]  /*3200*/  MOV R14, R9 ;  /* 0x00000009000e7202 */ /* 0x000fe20000000f00 */
[----:B------:R-:W-:Y:S01]  /*3210*/  IMAD.MOV.U32 R13, RZ, RZ, 0x2 ;  /* 0x00000002ff0d7424 */ /* 0x000fe200078e00ff */
[----:B------:R-:W-:Y:S01]  /*3220*/  MOV R4, 0x3250 ;  /* 0x0000325000047802 */ /* 0x000fe20000000f00 */
[----:B------:R-:W-:Y:S02]  /*3230*/  IMAD.MOV.U32 R12, RZ, RZ, -0x1 ;  /* 0xffffffffff0c7424 */ /* 0x000fe400078e00ff */
[----:B------:R-:W-:Y:S05]  /*3240*/  CALL.REL.NOINC `($__internal_84_$__cuda_sm70_shflsync_up) ;  /* 0x0000075000007944 */ /* 0x000fea0003c00000 */
[----:B0-----:R-:W-:Y:S01]  /*3250*/  HFMA2.MMA R13, -RZ, RZ, 0, 1.1920928955078125e-07 ;  /* 0x00000002ff0d7435 */ /* 0x001fe200000001ff */
[----:B-1----:R-:W-:Y:S01]  /*3260*/  MOV R8, R12 ;  /* 0x0000000c00087202 */ /* 0x002fe20000000f00 */
[----:B------:R-:W-:Y:S01]  /*3270*/  IMAD.MOV.U32 R14, RZ, RZ, R15 ;  /* 0x000000ffff0e7224 */ /* 0x000fe200078e000f */
[----:B------:R-:W-:Y:S01]  /*3280*/  MOV R12, 0xffffffff ;  /* 0xffffffff000c7802 */ /* 0x000fe20000000f00 */
[----:B------:R-:W-:Y:S01]  /*3290*/  IMAD.MOV.U32 R11, RZ, RZ, RZ ;  /* 0x000000ffff0b7224 */ /* 0x000fe200078e00ff */
[----:B------:R-:W-:-:S02]  /*32a0*/  MOV R4, 0x32c0 ;  /* 0x000032c000047802 */ /* 0x000fc40000000f00 */
[----:B------:R-:W-:Y:S05]  /*32b0*/  CALL.REL.NOINC `($__internal_84_$__cuda_sm70_shflsync_up) ;  /* 0x000006e000007944 */ /* 0x000fea0003c00000 */
        /* <DEDUP_REMOVED lines=12> */
[----:B------:R-:W-:Y:S05]  /*3380*/  CALL.REL.NOINC `($__internal_84_$__cuda_sm70_shflsync_up) ;  /* 0x0000061000007944 */ /* 0x000fea0003c00000 */
[----:B0-----:R-:W-:Y:S01]  /*3390*/  HFMA2.MMA R13, -RZ, RZ, 0, 2.384185791015625e-07 ;  /* 0x00000004ff0d7435 */ /* 0x001fe200000001ff */
[----:B-1----:R-:W-:Y:S01]  /*33a0*/  MOV R7, R12 ;  /* 0x0000000c00077202 */ /* 0x002fe20000000f00 */
[----:B------:R-:W-:Y:S01]  /*33b0*/  IMAD.MOV.U32 R14, RZ, RZ, R9 ;  /* 0x000000ffff0e7224 */ /* 0x000fe200078e0009 */
[----:B------:R-:W-:Y:S01]  /*33c0*/  MOV R12, 0xffffffff ;  /* 0xffffffff000c7802 */ /* 0x000fe20000000f00 */
[----:B------:R-:W-:Y:S01]  /*33d0*/  IMAD.MOV.U32 R11, RZ, RZ, RZ ;  /* 0x000000ffff0b7224 */ /* 0x000fe200078e00ff */
[----:B------:R-:W-:-:S02]  /*33e0*/  MOV R4, 0x3400 ;  /* 0x0000340000047802 */ /* 0x000fc40000000f00 */
[----:B------:R-:W-:Y:S05]  /*33f0*/  CALL.REL.NOINC `($__internal_84_$__cuda_sm70_shflsync_up) ;  /* 0x000005a000007944 */ /* 0x000fea0003c00000 */
[----:B0-----:R-:W-:Y:S01]  /*3400*/  HFMA2.MMA R11, -RZ, RZ, 0, 0 ;  /* 0x00000000ff0b7435 */ /* 0x001fe200000001ff */
[----:B-1----:R-:W-:Y:S01]  /*3410*/  IMAD.MOV.U32 R8, RZ, RZ, R12 ;  /* 0x000000ffff087224 */ /* 0x002fe200078e000c */
[----:B------:R-:W-:Y:S01]  /*3420*/  MOV R14, R15 ;  /* 0x0000000f000e7202 */ /* 0x000fe20000000f00 */
[----:B------:R-:W-:Y:S01]  /*3430*/  IMAD.MOV.U32 R13, RZ, RZ, 0x4 ;  /* 0x00000004ff0d7424 */ /* 0x000fe200078e00ff */
[----:B------:R-:W-:Y:S01]  /*3440*/  MOV R4, 0x3470 ;  /* 0x0000347000047802 */ /* 0x000fe20000000f00 */
[----:B------:R-:W-:-:S02]  /*3450*/  IMAD.MOV.U32 R12, RZ, RZ, -0x1 ;  /* 0xffffffffff0c7424 */ /* 0x000fc400078e00ff */
[----:B------:R-:W-:Y:S05]  /*3460*/  CALL.REL.NOINC `($__internal_84_$__cuda_sm70_shflsync_up) ;  /* 0x0000053000007944 */ /* 0x000fea0003c00000 */
        /* <DEDUP_REMOVED lines=20> */
[----:B0-----:R-:W-:Y:S01]  /*35b0*/  HFMA2.MMA R13, -RZ, RZ, 0, 4.76837158203125e-07 ;  /* 0x00000008ff0d7435 */ /* 0x001fe200000001ff */
        /* <DEDUP_REMOVED lines=19> */
[----:B0-----:R-:W-:Y:S01]  /*36f0*/  HFMA2.MMA R13, -RZ, RZ, 0, 9.5367431640625e-07 ;  /* 0x00000010ff0d7435 */ /* 0x001fe200000001ff */
        /* <DEDUP_REMOVED lines=33> */
[----:B0-----:R-:W-:Y:S01]  /*3910*/  HFMA2.MMA R13, -RZ, RZ, 0, 5.9604644775390625e-08 ;  /* 0x00000001ff0d7435 */ /* 0x001fe200000001ff */
[----:B-1----:R-:W-:Y:S01]  /*3920*/  MOV R8, R12 ;  /* 0x0000000c00087202 */ /* 0x002fe20000000f00 */
[----:B------:R-:W-:Y:S01]  /*3930*/  IMAD.MOV.U32 R14, RZ, RZ, R15 ;  /* 0x000000ffff0e7224 */ /* 0x000fe200078e000f */
[----:B------:R-:W-:Y:S01]  /*3940*/  MOV R12, 0xffffffff ;  /* 0xffffffff000c7802 */ /* 0x000fe20000000f00 */
[----:B------:R-:W-:Y:S01]  /*3950*/  IMAD.MOV.U32 R11, RZ, RZ, RZ ;  /* 0x000000ffff0b7224 */ /* 0x000fe200078e00ff */
[----:B------:R-:W-:-:S02]  /*3960*/  MOV R4, 0x3980 ;  /* 0x0000398000047802 */ /* 0x000fc40000000f00 */
[----:B------:R-:W-:Y:S05]  /*3970*/  CALL.REL.NOINC `($__internal_84_$__cuda_sm70_shflsync_up) ;  /* 0x0000002000007944 */ /* 0x000fea0003c00000 */
[----:B-1----:R-:W-:Y:S01]  /*3980*/  IMAD.MOV.U32 R24, RZ, RZ, R12 ;  /* 0x000000ffff187224 */ /* 0x002fe200078e000c */
[----:B0-----:R-:W-:Y:S05]  /*3990*/  BRA `(.L_x_2961) ;  /* 0xffffee6000007947 */ /* 0x001fea000383ffff */
        .weak           $__internal_84_$__cuda_sm70_shflsync_up
        .type           $__internal_84_$__cuda_sm70_shflsync_up,@function
        .size           $__internal_84_$__cuda_sm70_shflsync_up,(.L_x_3167 - $__internal_84_$__cuda_sm70_shflsync_up)
$__internal_84_$__cuda_sm70_shflsync_up:
[----:B------:R-:W-:Y:S01]  /*39a0*/  HFMA2.MMA R5, -RZ, RZ, 0, 0 ;  /* 0x00000000ff057435 */ /* 0x000fe200000001ff */
[----:B------:R-:W-:Y:S04]  /*39b0*/  WARPSYNC R12 ;  /* 0x0000000c00007348 */ /* 0x000fe80003800000 */
[----:B------:R0:W1:Y:S01]  /*39c0*/  SHFL.UP PT, R12, R14, R13, R11 ;  /* 0x0400000d0e0c7389 */ /* 0x00006200000e000b */
[----:B------:R-:W-:Y:S05]  /*39d0*/  RET.REL.NODEC R4 `(_Z30group_norm_nhwc_bwd_sum_kernelI11Fp16IOFp16WLi192EEv26Group_norm_nhwc_bwd_params) ;  /* 0xffffc62004007950 */ /* 0x000fea0003c3ffff */
.L_x_2962:
        /* <DEDUP_REMOVED lines=10> */
.L_x_3167:


//--------------------- .text._Z30group_norm_nhwc_bwd_sum_kernelI11Fp16IOFp16WLi448EEv26Group_norm_nhwc_bwd_params --------------------------
	.section	.text._Z30group_norm_nhwc_bwd_sum_kernelI11Fp16IOFp16WLi448EEv26Group_norm_nhwc_bwd_params,"ax",@progbits
	.sectioninfo	@"SHI_REGISTERS=32"
	.align	128
        .global         _Z30group_norm_nhwc_bwd_sum_kernelI11Fp16IOFp16WLi448EEv26Group_norm_nhwc_bwd_params
        .type           _Z30group_norm_nhwc_bwd_sum_kernelI11Fp16IOFp16WLi448EEv26Group_norm_nhwc_bwd_params,@function
        .size           _Z30group_norm_nhwc_bwd_sum_kernelI11Fp16IOFp16WLi448EEv26Group_norm_nhwc_bwd_params,(.L_x_3168 - _Z30group_norm_nhwc_bwd_sum_kernelI11Fp16IOFp16WLi448EEv26Group_norm_nhwc_bwd_params)
        .other          _Z30group_norm_nhwc_bwd_sum_kernelI11Fp16IOFp16WLi448EEv26Group_norm_nhwc_bwd_params,@"STO_CUDA_ENTRY STV_DEFAULT"
_Z30group_norm_nhwc_bwd_sum_kernelI11Fp16IOFp16WLi448EEv26Group_norm_nhwc_bwd_params:
.text._Z30group_norm_nhwc_bwd_sum_kernelI11Fp16IOFp16WLi448EEv26Group_norm_nhwc_bwd_params:
        /* <DEDUP_REMOVED lines=10> */
[----:B-1----:R-:W-:Y:S02]  /*00a0*/  IADD3 R2, R5, 0xffffffe, RZ ;  /* 0x0ffffffe05027810 */ /* 0x002fe40007ffe0ff */
[----:B------:R-:W-:Y:S02]  /*00b0*/  LOP3.LUT R5, RZ, c[0x0][0x204], RZ, 0x33, !PT ;  /* 0x00008100ff057a12 */ /* 0x000fe400078e33ff */
[----:B------:R0:W1:Y:S02]  /*00c0*/  F2I.FTZ.U32.TRUNC.NTZ R3, R2 ;  /* 0x0000000200037305 */ /* 0x000064000021f000 */
[----:B0-----:R-:W-:Y:S01]  /*00d0*/  HFMA2.MMA R2, -RZ, RZ, 0, 0 ;  /* 0x00000000ff027435 */ /* 0x001fe200000001ff */
[----:B-1----:R-:W-:-:S04]  /*00e0*/  IMAD.MOV R6, RZ, RZ, -R3 ;  /* 0x000000ffff067224 */ /* 0x002fc800078e0a03 */
[----:B------:R-:W-:Y:S01]  /*00f0*/  IMAD R9, R6, R7, RZ ;  /* 0x0000000706097224 */ /* 0x000fe200078e02ff */
[----:B------:R-:W-:-:S04]  /*0100*/  IABS R6, R10 ;  /* 0x0000000a00067213 */ /* 0x000fc80000000000 */
        /* <DEDUP_REMOVED lines=23> */
[----:B------:R-:W-:Y:S01]  /*0280*/  MOV R16, RZ ;  /* 0x000000ff00107202 */ /* 0x000fe20000000f00 */
[----:B------:R-:W-:Y:S01]  /*0290*/  CS2R R20, SRZ ;  /* 0x0000000000147805 */ /* 0x000fe2000001ff00 */
[----:B------:R-:W-:Y:S01]  /*02a0*/  IMAD.MOV.U32 R26, RZ, RZ, RZ ;  /* 0x000000ffff1a7224 */ /* 0x000fe200078e00ff */
[----:B------:R-:W-:Y:S01]  /*02b0*/  MOV R18, RZ ;  /* 0x000000ff00127202 */ /* 0x000fe20000000f00 */
[----:B0-----:R-:W0:Y:S01]  /*02c0*/  MUFU.RCP R8, R8 ;  /* 0x0000000800087308 */ /* 0x001e220000001000 */
[----:B-1----:R-:W-:Y:S01]  /*02d0*/  IMAD R17, R17, c[0x0][0x1fc], RZ ;  /* 0x00007f0011117a24 */ /* 0x002fe200078e02ff */
[----:B0-----:R-:W-:-:S04]  /*02e0*/  IADD3 R6, R8, 0xffffffe, RZ ;  /* 0x0ffffffe08067810 */ /* 0x001fc80007ffe0ff */
[----:B------:R-:W-:Y:S02]  /*02f0*/  SHF.R.S32.HI R24, RZ, 0x1f, R17 ;  /* 0x0000001fff187819 */ /* 0x000fe40000011411 */
[----:B------:R0:W1:Y:S02]  /*0300*/  F2I.FTZ.U32.TRUNC.NTZ R7, R6 ;  /* 0x0000000600077305 */ /* 0x000064000021f000 */
[----:B0-----:R-:W-:Y:S01]  /*0310*/  HFMA2.MMA R6, -RZ, RZ, 0, 0 ;  /* 0x00000000ff067435 */ /* 0x001fe200000001ff */
[----:B-1----:R-:W-:-:S04]  /*0320*/  IMAD.MOV R9, RZ, RZ, -R7 ;  /* 0x000000ffff097224 */ /* 0x002fc800078e0a07 */
[----:B------:R-:W-:-:S05]  /*0330*/  IMAD R9, R9, c[0x0][0x204], RZ ;  /* 0x0000810009097a24 */ /* 0x000fca00078e02ff */
        /* <DEDUP_REMOVED lines=18> */
[----:B------:R-:W-:Y:S01]  /*0460*/  LEA.HI.X.SX32 R5, R7, R24, 0x1, P3 ;  /* 0x0000001807057211 */ /* 0x000fe200018f0eff */
[----:B------:R-:W-:Y:S01]  /*0470*/  IMAD.MOV R7, RZ, RZ, -R3 ;  /* 0x000000ffff077224 */ /* 0x000fe200078e0a03 */
[----:B------:R-:W-:-:S02]  /*0480*/  ISETP.GE.AND.EX P0, PT, R11, c[0x0][0x1dc], PT, P0 ;  /* 0x000077000b007a0c */ /* 0x000fc40003f06300 */
[----:B------:R-:W-:Y:S01]  /*0490*/  ISETP.LT.AND.EX P1, PT, R5, c[0x0][0x1e4], PT, P1 ;  /* 0x0000790005007a0c */ /* 0x000fe20003f21310 */
[----:B------:R-:W-:Y:S01]  /*04a0*/  HFMA2.MMA R5, -RZ, RZ, 1.875, 0 ;  /* 0x3f800000ff057435 */ /* 0x000fe200000001ff */
[----:B------:R-:W-:Y:S02]  /*04b0*/  IMAD R4, R7, c[0x0][0x204], R4 ;  /* 0x0000810007047a24 */ /* 0x000fe400078e0204 */
[----:B------:R-:W-:Y:S01]  /*04c0*/  SEL R6, R6, c[0x0][0x1e0], P1 ;  /* 0x0000780006067a07 */ /* 0x000fe20000800000 */
[----:B------:R-:W-:Y:S02]  /*04d0*/  IMAD.MOV.U32 R7, RZ, RZ, RZ ;  /* 0x000000ffff077224 */ /* 0x000fe400078e00ff */
        /* <DEDUP_REMOVED lines=20> */
.L_x_2964:
[----:B------:R-:W-:Y:S05]  /*0620*/  BSYNC B0 ;  /* 0x0000000000007941 */ /* 0x000fea0003800000 */
.L_x_2963:
        /* <DEDUP_REMOVED lines=9> */
[----:B------:R-:W-:-:S02]  /*06c0*/  LOP3.LUT R27, RZ, R6, RZ, 0x33, !PT ;  /* 0x00000006ff1b7212 */ /* 0x000fc400078e33ff */
[----:B------:R-:W-:Y:S01]  /*06d0*/  IADD3 R14, -R17, -0x2, RZ ;  /* 0xfffffffe110e7810 */ /* 0x000fe20007ffe1ff */
[----:B------:R-:W-:Y:S02]  /*06e0*/  IMAD R15, R19, c[0x0][0x1ec], R8 ;  /* 0x00007b00130f7a24 */ /* 0x000fe400078e0208 */
[----:B------:R-:W-:-:S03]  /*06f0*/  IMAD.IADD R8, R6, 0x1, -R17 ;  /* 0x0000000106087824 */ /* 0x000fc600078e0a11 */
[----:B------:R-:W-:Y:S01]  /*0700*/  IADD3 R15, R13, R15, RZ ;  /* 0x0000000f0d0f7210 */ /* 0x000fe20007ffe0ff */
[----:B------:R-:W-:Y:S05]  /*0710*/  @!P1 BRA `(.L_x_2966) ;  /* 0x00000bf000009947 */ /* 0x000fea0003800000 */
[----:B------:R-:W-:Y:S01]  /*0720*/  LOP3.LUT R8, R8, 0x1, RZ, 0xc0, !PT ;  /* 0x0000000108087812 */ /* 0x000fe200078ec0ff */
[----:B------:R-:W-:Y:S01]  /*0730*/  CS2R R22, SRZ ;  /* 0x0000000000167805 */ /* 0x000fe2000001ff00 */
[----:B------:R-:W-:Y:S01]  /*0740*/  ISETP.NE.AND P2, PT, R14, R27, PT ;  /* 0x0000001b0e00720c */ /* 0x000fe20003f45270 */
[----:B------:R-:W-:Y:S01]  /*0750*/  CS2R R20, SRZ ;  /* 0x0000000000147805 */ /* 0x000fe2000001ff00 */
[----:B------:R-:W-:Y:S01]  /*0760*/  ISETP.NE.U32.AND P1, PT, R8, 0x1, PT ;  /* 0x000000010800780c */ /* 0x000fe20003f25070 */
[----:B------:R-:W-:Y:S01]  /*0770*/  IMAD.MOV.U32 R8, RZ, RZ, RZ ;  /* 0x000000ffff087224 */ /* 0x000fe200078e00ff */
[----:B------:R-:W-:-:S11]  /*0780*/  MOV R26, RZ ;  /* 0x000000ff001a7202 */ /* 0x000fd60000000f00 */
        /* <DEDUP_REMOVED lines=57> */
.L_x_2967:
[----:B------:R-:W-:Y:S05]  /*0b20*/  @!P2 BRA `(.L_x_2965) ;  /* 0x000016200000a947 */ /* 0x000fea0003800000 */
[----:B------:R-:W-:-:S04]  /*0b30*/  IADD3 R17, R17, 0x1, RZ ;  /* 0x0000000111117810 */ /* 0x000fc80007ffe0ff */
[----:B------:R-:W-:Y:S02]  /*0b40*/  SHF.R.S32.HI R25, RZ, 0x1f, R17 ;  /* 0x0000001fff197819 */ /* 0x000fe40000011411 */
.L_x_2968:
        /* <DEDUP_REMOVED lines=124> */
.L_x_2966:
        /* <DEDUP_REMOVED lines=8> */
.L_x_2970:
        /* <DEDUP_REMOVED lines=46> */
.L_x_2969:
[----:B------:R-:W-:-:S13]  /*1670*/  ISETP.GE.U32.AND P0, PT, R27, 0x3, PT ;  /* 0x000000031b00780c */ /* 0x000fda0003f06070 */
[----:B------:R-:W-:Y:S05]  /*1680*/  @!P0 BRA `(.L_x_2965) ;  /* 0x00000ac000008947 */ /* 0x000fea0003800000 */
[----:B------:R-:W-:Y:S02]  /*1690*/  ISETP.GE.U32.AND P0, PT, R10, c[0x0][0x1d8], PT ;  /* 0x000076000a007a0c */ /* 0x000fe40003f06070 */
[--C-:B------:R-:W-:Y:S02]  /*16a0*/  SHF.R.S32.HI R10, RZ, 0x1f, R17.reuse ;  /* 0x0000001fff0a7819 */ /* 0x100fe40000011411 */
[----:B------:R-:W-:Y:S01]  /*16b0*/  ISETP.GE.AND.EX P0, PT, R11, c[0x0][0x1dc], PT, P0 ;  /* 0x000077000b007a0c */ /* 0x000fe20003f06300 */
[----:B------:R-:W-:-:S12]  /*16c0*/  IMAD.MOV.U32 R11, RZ, RZ, R17 ;  /* 0x000000ffff0b7224 */ /* 0x000fd800078e0011 */
.L_x_2971:
        /* <DEDUP_REMOVED lines=168> */
.L_x_2965:
        /* <DEDUP_REMOVED lines=94> */
[----:B------:R-:W-:Y:S02]  /*2730*/  ISETP.NE.AND P0, PT, R9, RZ, PT ;  /* 0x000000ff0900720c */ /* 0x000fe40003f05270 */
[----:B------:R-:W-:Y:S01]  /*2740*/  IADD3 R9, R14, R9, RZ ;  /* 0x000000090e097210 */ /* 0x000fe20007ffe0ff */
        /* <DEDUP_REMOVED lines=8> */
.L_x_2978:
        /* <DEDUP_REMOVED lines=56> */
.L_x_2979:
        /* <DEDUP_REMOVED lines=17> */
[C---:B-----5:R-:W-:Y:S01]  /*2c60*/  ISETP.NE.AND P6, PT, R7.reuse, RZ, PT ;  /* 0x000000ff0700720c */ /* 0x060fe20003fc5270 */
[----:B------:R-:W-:Y:S01]  /*2c70*/  IMAD.IADD R6, R7, 0x1, R17 ;  /* 0x0000000107067824 */ /* 0x000fe200078e0211 */
[C---:B0-----:R-:W-:Y:S01]  /*2c80*/  ISETP.NE.AND P5, PT, R9.reuse, RZ, PT ;  /* 0x000000ff0900720c */ /* 0x041fe20003fa5270 */
[----:B------:R-:W-:Y:S03]  /*2c90*/  LDS R23, [R4+0x7c] ;  /* 0x00007c0004177984 */ /* 0x000fe60000000800 */
[----:B------:R-:W-:Y:S01]  /*2ca0*/  IADD3 R18, R9, R6, RZ ;  /* 0x0000000609127210 */ /* 0x000fe20007ffe0ff */
[----:B------:R-:W-:Y:S01]  /*2cb0*/  LDS R24, [R4+0x88] ;  /* 0x0000880004187984 */ /* 0x000fe20000000800 */
[----:B------:R-:W-:-:S03]  /*2cc0*/  ISETP.NE.AND P4, PT, R11, RZ, PT ;  /* 0x000000ff0b00720c */ /* 0x000fc60003f85270 */
[----:B-1----:R-:W-:Y:S01]  /*2cd0*/  @!P0 FADD.FTZ R14, R14, R5 ;  /* 0x000000050e0e8221 */ /* 0x002fe20000010000 */
[----:B------:R-:W0:Y:S01]  /*2ce0*/  LDS R9, [R4+0x30] ;  /* 0x0000300004097984 */ /* 0x000e220000000800 */
[----:B------:R-:W-:Y:S01]  /*2cf0*/  IMAD.IADD R5, R11, 0x1, R18 ;  /* 0x000000010b057824 */ /* 0x000fe200078e0212 */
[C---:B--2---:R-:W-:Y:S02]  /*2d00*/  ISETP.NE.AND P3, PT, R15.reuse, RZ, PT ;  /* 0x000000ff0f00720c */ /* 0x044fe40003f65270 */
[----:B------:R-:W1:Y:S02]  /*2d10*/  LDS R11, [R4+0x2c] ;  /* 0x00002c00040b7984 */ /* 0x000e640000000800 */
[----:B------:R-:W-:Y:S02]  /*2d20*/  IADD3 R7, R15, R5, RZ ;  /* 0x000000050f077210 */ /* 0x000fe40007ffe0ff */
[----:B------:R-:W-:Y:S01]  /*2d30*/  ISETP.NE.AND P2, PT, R16, RZ, PT ;  /* 0x000000ff1000720c */ /* 0x000fe20003f45270 */
[----:B------:R2:W-:Y:S01]  /*2d40*/  STS [R4+0x10], R17 ;  /* 0x0000101104007388 */ /* 0x0005e20000000800 */
[----:B------:R-:W-:-:S02]  /*2d50*/  @!P0 FADD.FTZ R19, R19, R12 ;  /* 0x0000000c13138221 */ /* 0x000fc40000010000 */
[----:B------:R-:W-:Y:S01]  /*2d60*/  IMAD.IADD R15, R16, 0x1, R7 ;  /* 0x00000001100f7824 */ /* 0x000fe200078e0207 */
[----:B------:R-:W-:Y:S01]  /*2d70*/  STS [R4+0x1c], R6 ;  /* 0x00001c0604007388 */ /* 0x000fe20000000800 */
[----:B------:R-:W-:-:S03]  /*2d80*/  ISETP.NE.AND P0, PT, R0, RZ, PT ;  /* 0x000000ff0000720c */ /* 0x000fc60003f05270 */
[----:B------:R-:W5:Y:S01]  /*2d90*/  LDS R16, [R4+0x70] ;  /* 0x0000700004107984 */ /* 0x000f620000000800 */
[----:B------:R-:W-:Y:S02]  /*2da0*/  ISETP.NE.AND P1, PT, R10, RZ, PT ;  /* 0x000000ff0a00720c */ /* 0x000fe40003f25270 */
[----:B--2---:R-:W-:Y:S01]  /*2db0*/  IADD3 R17, R0, R15, RZ ;  /* 0x0000000f00117210 */ /* 0x004fe20007ffe0ff */
[----:B------:R-:W2:Y:S01]  /*2dc0*/  LDS R6, [R4+0x38] ;  /* 0x0000380004067984 */ /* 0x000ea20000000800 */
[----:B----4-:R-:W-:-:S03]  /*2dd0*/  @!P6 FADD.FTZ R13, R13, R14 ;  /* 0x0000000e0d0de221 */ /* 0x010fc60000010000 */
[----:B------:R-:W4:Y:S01]  /*2de0*/  LDS R0, [R4+0x3c] ;  /* 0x00003c0004007984 */ /* 0x000f220000000800 */
[----:B------:R-:W-:Y:S02]  /*2df0*/  IMAD.IADD R29, R10, 0x1, R17 ;  /* 0x000000010a1d7824 */ /* 0x000fe400078e0211 */
[----:B---3--:R-:W-:Y:S01]  /*2e00*/  @!P6 FADD.FTZ R8, R8, R19 ;  /* 0x000000130808e221 */ /* 0x008fe20000010000 */
[----:B------:R-:W-:Y:S04]  /*2e10*/  STS [R4+0x28], R18 ;  /* 0x0000281204007388 */ /* 0x000fe80000000800 */
[----:B------:R-:W-:Y:S04]  /*2e20*/  LDS R18, [R4+0x94] ;  /* 0x0000940004127984 */ /* 0x000fe80000000800 */
[----:B------:R-:W-:Y:S01]  /*2e30*/  STS [R4+0x34], R5 ;  /* 0x0000340504007388 */ /* 0x000fe20000000800 */
[----:B0-----:R-:W-:-:S03]  /*2e40*/  @!P5 FADD.FTZ R9, R9, R8 ;  /* 0x000000080909d221 */ /* 0x001fc60000010000 */
[----:B------:R-:W-:Y:S01]  /*2e50*/  STS [R4+0x40], R7 ;  /* 0x0000400704007388 */ /* 0x000fe20000000800 */
[----:B-1----:R-:W-:-:S03]  /*2e60*/  @!P5 FADD.FTZ R11, R11, R13 ;  /* 0x0000000d0b0bd221 */ /* 0x002fc60000010000 */
[----:B------:R-:W0:Y:S01]  /*2e70*/  LDS R7, [R4+0x44] ;  /* 0x0000440004077984 */ /* 0x000e220000000800 */
[----:B------:R-:W-:-:S03]  /*2e80*/  ISETP.NE.AND P5, PT, R23, RZ, PT ;  /* 0x000000ff1700720c */ /* 0x000fc60003fa5270 */
[----:B------:R-:W1:Y:S04]  /*2e90*/  LDS R5, [R4+0x48] ;  /* 0x0000480004057984 */ /* 0x000e680000000800 */
[----:B------:R-:W-:Y:S04]  /*2ea0*/  LDS R27, [R4+0xa0] ;  /* 0x0000a000041b7984 */ /* 0x000fe80000000800 */
[----:B------:R-:W3:Y:S01]  /*2eb0*/  LDS R10, [R4+0x50] ;  /* 0x00005000040a7984 */ /* 0x000ee20000000800 */
[C---:B-----5:R-:W-:Y:S02]  /*2ec0*/  IADD3 R28, R16.reuse, R29, RZ ;  /* 0x0000001d101c7210 */ /* 0x060fe40007ffe0ff */
[----:B------:R-:W-:Y:S01]  /*2ed0*/  ISETP.NE.AND P6, PT, R16, RZ, PT ;  /* 0x000000ff1000720c */ /* 0x000fe20003fc5270 */
[----:B------:R-:W5:Y:S01]  /*2ee0*/  LDS R12, [R4+0x54] ;  /* 0x00005400040c7984 */ /* 0x000f620000000800 */
[----:B--2---:R-:W-:-:S03]  /*2ef0*/  @!P4 FADD.FTZ R6, R6, R11 ;  /* 0x0000000b0606c221 */ /* 0x004fc60000010000 */
[----:B------:R-:W-:Y:S01]  /*2f00*/  STS [R4+0x4c], R15 ;  /* 0x00004c0f04007388 */ /* 0x000fe20000000800 */
[----:B----4-:R-:W-:Y:S01]  /*2f10*/  @!P4 FADD.FTZ R0, R0, R9 ;  /* 0x000000090000c221 */ /* 0x010fe20000010000 */
[----:B------:R-:W-:Y:S02]  /*2f20*/  ISETP.NE.AND P4, PT, R24, RZ, PT ;  /* 0x000000ff1800720c */ /* 0x000fe40003f85270 */
[----:B------:R-:W-:Y:S04]  /*2f30*/  STS [R4+0x58], R17 ;  /* 0x0000581104007388 */ /* 0x000fe80000000800 */
[----:B------:R-:W2:Y:S04]  /*2f40*/  LDS R15, [R4+0x5c] ;  /* 0x00005c00040f7984 */ /* 0x000ea80000000800 */
[----:B------:R-:W-:Y:S04]  /*2f50*/  LDS R25, [R4+0xac] ;  /* 0x0000ac0004197984 */ /* 0x000fe80000000800 */
[----:B------:R-:W4:Y:S04]  /*2f60*/  LDS R17, [R4+0x60] ;  /* 0x0000600004117984 */ /* 0x000f280000000800 */
[----:B------:R3:W-:Y:S01]  /*2f70*/  STS [R4+0x18], R19 ;  /* 0x0000181304007388 */ /* 0x0007e20000000800 */
[----:B0-----:R-:W-:-:S03]  /*2f80*/  @!P3 FADD.FTZ R7, R7, R6 ;  /* 0x000000060707b221 */ /* 0x001fc60000010000 */
[----:B------:R-:W-:Y:S01]  /*2f90*/  STS [R4+0x14], R14 ;  /* 0x0000140e04007388 */ /* 0x000fe20000000800 */
[----:B-1----:R-:W-:Y:S01]  /*2fa0*/  @!P3 FADD.FTZ R5, R5, R0 ;  /* 0x000000000505b221 */ /* 0x002fe20000010000 */
[----:B------:R-:W-:Y:S02]  /*2fb0*/  ISETP.NE.AND P3, PT, R18, RZ, PT ;  /* 0x000000ff1200720c */ /* 0x000fe40003f65270 */
[----:B------:R-:W0:Y:S01]  /*2fc0*/  LDS R16, [R4+0x68] ;  /* 0x0000680004107984 */ /* 0x000e220000000800 */
[----:B---3--:R-:W-:-:S03]  /*2fd0*/  IMAD.IADD R19, R23, 0x1, R28 ;  /* 0x0000000117137824 */ /* 0x008fc600078e021c */
[----:B------:R-:W1:Y:S01]  /*2fe0*/  LDS R14, [R4+0x6c] ;  /* 0x00006c00040e7984 */ /* 0x000e620000000800 */
[----:B------:R-:W-:Y:S01]  /*2ff0*/  @!P2 FADD.FTZ R10, R10, R7 ;  /* 0x000000070a0aa221 */ /* 0x000fe20000010000 */
[----:B------:R-:W-:Y:S02]  /*3000*/  IADD3 R23, R24, R19, RZ ;  /* 0x0000001318177210 */ /* 0x000fe40007ffe0ff */
[----:B------:R-:W-:Y:S01]  /*3010*/  STS [R4+0x7c], R19 ;  /* 0x00007c1304007388 */ /* 0x000fe20000000800 */
[----:B-----5:R-:W-:Y:S01]  /*3020*/  @!P2 FADD.FTZ R12, R12, R5 ;  /* 0x000000050c0ca221 */ /* 0x020fe20000010000 */
[----:B------:R-:W-:Y:S01]  /*3030*/  ISETP.NE.AND P2, PT, R27, RZ, PT ;  /* 0x000000ff1b00720c */ /* 0x000fe20003f45270 */
[----:B------:R-:W-:Y:S01]  /*3040*/  IMAD.IADD R24, R18, 0x1, R23 ;  /* 0x0000000112187824 */ /* 0x000fe200078e0217 */
[----:B------:R-:W-:Y:S04]  /*3050*/  STS [R4+0x88], R23 ;  /* 0x0000881704007388 */ /* 0x000fe80000000800 */
[----:B------:R3:W-:Y:S01]  /*3060*/  STS [R4+0x70], R28 ;  /* 0x0000701c04007388 */ /* 0x0007e20000000800 */
[----:B--2---:R-:W-:-:S03]  /*3070*/  @!P0 FADD.FTZ R15, R15, R10 ;  /* 0x0000000a0f0f8221 */ /* 0x004fc60000010000 */
[----:B------:R-:W2:Y:S04]  /*3080*/  LDS R23, [R4+0x74] ;  /* 0x0000740004177984 */ /* 0x000ea80000000800 */
[----:B------:R-:W5:Y:S01]  /*3090*/  LDS R19, [R4+0x78] ;  /* 0x0000780004137984 */ /* 0x000f620000000800 */
[----:B---3--:R-:W-:Y:S01]  /*30a0*/  IADD3 R28, R27, R24, RZ ;  /* 0x000000181b1c7210 */ /* 0x008fe20007ffe0ff */
[----:B----4-:R-:W-:Y:S02]  /*30b0*/  @!P0 FADD.FTZ R17, R17, R12 ;  /* 0x0000000c11118221 */ /* 0x010fe40000010000 */
[----:B------:R-:W-:Y:S01]  /*30c0*/  STS [R4+0x94], R24 ;  /* 0x0000941804007388 */ /* 0x000fe20000000800 */
[----:B------:R-:W-:-:S03]  /*30d0*/  ISETP.NE.AND P0, PT, R25, RZ, PT ;  /* 0x000000ff1900720c */ /* 0x000fc60003f05270 */
[----:B------:R-:W3:Y:S04]  /*30e0*/  LDS R24, [R4+0x80] ;  /* 0x0000800004187984 */ /* 0x000ee80000000800 */
[----:B------:R-:W4:Y:S01]  /*30f0*/  LDS R18, [R4+0x84] ;  /* 0x0000840004127984 */ /* 0x000f220000000800 */
[----:B0-----:R-:W-:-:S03]  /*3100*/  @!P1 FADD.FTZ R16, R16, R15 ;  /* 0x0000000f10109221 */ /* 0x001fc60000010000 */
[----:B------:R0:W-:Y:S01]  /*3110*/  STS [R4+0x64], R29 ;  /* 0x0000641d04007388 */ /* 0x0001e20000000800 */
[----:B-1----:R-:W-:-:S03]  /*3120*/  @!P1 FADD.FTZ R14, R14, R17 ;  /* 0x000000110e0e9221 */ /* 0x002fc60000010000 */
[----:B------:R-:W1:Y:S04]  /*3130*/  LDS R27, [R4+0x8c] ;  /* 0x00008c00041b7984 */ /* 0x000e680000000800 */
[----:B------:R-:W-:Y:S01]  /*3140*/  STS [R4+0xa0], R28 ;  /* 0x0000a01c04007388 */ /* 0x000fe20000000800 */
[----:B0-----:R-:W-:-:S03]  /*3150*/  IMAD.IADD R29, R25, 0x1, R28 ;  /* 0x00000001191d7824 */ /* 0x001fc600078e021c */
[----:B------:R-:W0:Y:S04]  /*3160*/  LDS R25, [R4+0x90] ;  /* 0x0000900004197984 */ /* 0x000e280000000800 */
[----:B------:R-:W-:Y:S04]  /*3170*/  STS [R4+0xac], R29 ;  /* 0x0000ac1d04007388 */ /* 0x000fe80000000800 */
[----:B------:R-:W0:Y:S01]  /*3180*/  LDS R28, [R4+0x98] ;  /* 0x00009800041c7984 */ /* 0x000e220000000800 */
[----:B--2---:R-:W-:-:S03]  /*3190*/  @!P6 FADD.FTZ R23, R23, R16 ;  /* 0x000000101717e221 */ /* 0x004fc60000010000 */
[----:B------:R-:W2:Y:S01]  /*31a0*/  LDS R29, [R4+0x9c] ;  /* 0x00009c00041d7984 */ /* 0x000ea20000000800 */
[----:B-----5:R-:W-:-:S03]  /*31b0*/  @!P6 FADD.FTZ R19, R19, R14 ;  /* 0x0000000e1313e221 */ /* 0x020fc60000010000 */
[----:B------:R-:W-:Y:S04]  /*31c0*/  STS [R4+0x20], R13 ;  /* 0x0000200d04007388 */ /* 0x000fe80000000800 */
[----:B------:R-:W-:Y:S01]  /*31d0*/  STS [R4+0x3c], R0 ;  /* 0x00003c0004007388 */ /* 0x000fe20000000800 */
[----:B---3--:R-:W-:-:S03]  /*31e0*/  @!P5 FADD.FTZ R24, R24, R23 ;  /* 0x000000171818d221 */ /* 0x008fc60000010000 */
[----:B------:R-:W3:Y:S01]  /*31f0*/  LDS R13, [R4+0xa4] ;  /* 0x0000a400040d7984 */ /* 0x000ee20000000800 */
[----:B----4-:R-:W-:-:S03]  /*3200*/  @!P5 FADD.FTZ R18, R18, R19 ;  /* 0x000000131212d221 */ /* 0x010fc60000010000 */
        /* <DEDUP_REMOVED lines=35> */
.L_x_2973:
[----:B0-----:R-:W-:Y:S05]  /*3440*/  BSYNC B0 ;  /* 0x0000000000007941 */ /* 0x001fea0003800000 */
.L_x_2972:
[----:B------:R-:W0:Y:S01]  /*3450*/  S2R R9, SR_TID.X ;  /* 0x0000000000097919 */ /* 0x000e220000002100 */
[----:B--2---:R-:W-:Y:S01]  /*3460*/  IMAD R0, R3, c[0x0][0x204], RZ ;  /* 0x0000810003007a24 */ /* 0x004fe200078e02ff */
        /* <DEDUP_REMOVED lines=31> */
.L_x_2977:
[----:B------:R-:W-:Y:S05]  /*3660*/  BSYNC B0 ;  /* 0x0000000000007941 */ /* 0x000fea0003800000 */
.L_x_2976:
        /* <DEDUP_REMOVED lines=23> */
.L_x_2974:
[----:B------:R-:W-:Y:S01]  /*37e0*/  HFMA2.MMA R13, -RZ, RZ, 0, 0 ;  /* 0x00000000ff0d7435 */ /* 0x000fe200000001ff */
[----:B------:R-:W-:Y:S01]  /*37f0*/  MOV R15, R9 ;  /* 0x00000009000f7202 */ /* 0x000fe20000000f00 */
[----:B------:R-:W-:Y:S01]  /*3800*/  IMAD.MOV.U32 R14, RZ, RZ, 0x1 ;  /* 0x00000001ff0e7424 */ /* 0x000fe200078e00ff */
[----:B------:R-:W-:Y:S01]  /*3810*/  MOV R10, 0x3840 ;  /* 0x00003840000a7802 */ /* 0x000fe20000000f00 */
[----:B------:R-:W-:-:S02]  /*3820*/  IMAD.MOV.U32 R12, RZ, RZ, -0x1 ;  /* 0xffffffffff0c7424 */ /* 0x000fc400078e00ff */
[----:B------:R-:W-:Y:S05]  /*3830*/  CALL.REL.NOINC `($__internal_85_$__cuda_sm70_shflsync_up) ;  /* 0x000009a000007944 */ /* 0x000fea0003c00000 */
[----:B-1----:R-:W-:Y:S01]  /*3840*/  MOV R6, R12 ;  /* 0x0000000c00067202 */ /* 0x002fe20000000f00 */
[----:B0-----:R-:W-:Y:S05]  /*3850*/  BRA `(.L_x_2978) ;  /* 0xffffef7000007947 */ /* 0x001fea000383ffff */
.L_x_2975:
[----:B------:R-:W-:Y:S01]  /*3860*/  HFMA2.MMA R14, -RZ, RZ, 0, 5.9604644775390625e-08 ;  /* 0x00000001ff0e7435 */ /* 0x000fe200000001ff */
[----:B------:R-:W-:Y:S01]  /*3870*/  IMAD.MOV.U32 R15, RZ, RZ, R8 ;  /* 0x000000ffff0f7224 */ /* 0x000fe200078e0008 */
[----:B------:R-:W-:Y:S01]  /*3880*/  MOV R12, 0xffffffff ;  /* 0xffffffff000c7802 */ /* 0x000fe20000000f00 */
[----:B------:R-:W-:Y:S01]  /*3890*/  IMAD.MOV.U32 R13, RZ, RZ, RZ ;  /* 0x000000ffff0d7224 */ /* 0x000fe200078e00ff */
[----:B------:R-:W-:-:S02]  /*38a0*/  MOV R10, 0x38c0 ;  /* 0x000038c0000a7802 */ /* 0x000fc40000000f00 */
[----:B012---:R-:W-:Y:S05]  /*38b0*/  CALL.REL.NOINC `($__internal_85_$__cuda_sm70_shflsync_up) ;  /* 0x0000092000007944 */ /* 0x007fea0003c00000 */
[----:B0-----:R-:W-:Y:S01]  /*38c0*/  HFMA2.MMA R13, -RZ, RZ, 0, 0 ;  /* 0x00000000ff0d7435 */ /* 0x001fe200000001ff */
[----:B-1----:R-:W-:Y:S01]  /*38d0*/  IMAD.MOV.U32 R5, RZ, RZ, R12 ;  /* 0x000000ffff057224 */ /* 0x002fe200078e000c */
[----:B------:R-:W-:Y:S01]  /*38e0*/  MOV R15, R7 ;  /* 0x00000007000f7202 */ /* 0x000fe20000000f00 */
[----:B------:R-:W-:Y:S01]  /*38f0*/  IMAD.MOV.U32 R14, RZ, RZ, 0x1 ;  /* 0x00000001ff0e7424 */ /* 0x000fe200078e00ff */
[----:B------:R-:W-:Y:S01]  /*3900*/  MOV R10, 0x3930 ;  /* 0x00003930000a7802 */ /* 0x000fe20000000f00 */
[----:B------:R-:W-:-:S02]  /*3910*/  IMAD.MOV.U32 R12, RZ, RZ, -0x1 ;  /* 0xffffffffff0c7424 */ /* 0x000fc400078e00ff */
[----:B------:R-:W-:Y:S05]  /*3920*/  CALL.REL.NOINC `($__internal_85_$__cuda_sm70_shflsync_up) ;  /* 0x000008b000007944 */ /* 0x000fea0003c00000 */
        /* <DEDUP_REMOVED lines=15> */
[----:B------:R-:W-:Y:S05]  /*3a20*/  CALL.REL.NOINC `($__internal_85_$__cuda_sm70_shflsync_up) ;  /* 0x000007b000007944 */ /* 0x000fea0003c00000 */
[----:B0-----:R-:W-:Y:S01]  /*3a30*/  HFMA2.MMA R13, -RZ, RZ, 0, 0 ;  /* 0x00000000ff0d7435 */ /* 0x001fe200000001ff */
[----:B-1----:R-:W-:Y:S01]  /*3a40*/  IMAD.MOV.U32 R5, RZ, RZ, R12 ;  /* 0x000000ffff057224 */ /* 0x002fe200078e000c */
[----:B------:R-:W-:Y:S01]  /*3a50*/  MOV R15, R9 ;  /* 0x00000009000f7202 */ /* 0x000fe20000000f00 */
[----:B------:R-:W-:Y:S01]  /*3a60*/  IMAD.MOV.U32 R14, RZ, RZ, 0x2 ;  /* 0x00000002ff0e7424 */ /* 0x000fe200078e00ff */
[----:B------:R-:W-:Y:S01]  /*3a70*/  MOV R10, 0x3aa0 ;  /* 0x00003aa0000a7802 */ /* 0x000fe20000000f00 */
[----:B------:R-:W-:Y:S02]  /*3a80*/  IMAD.MOV.U32 R12, RZ, RZ, -0x1 ;  /* 0xffffffffff0c7424 */ /* 0x000fe400078e00ff */
[----:B------:R-:W-:Y:S05]  /*3a90*/  CALL.REL.NOINC `($__internal_85_$__cuda_sm70_shflsync_up) ;  /* 0x0000074000007944 */ /* 0x000fea0003c00000 */
[----:B0-----:R-:W-:Y:S01]  /*3aa0*/  HFMA2.MMA R14, -RZ, RZ, 0, 1.1920928955078125e-07 ;  /* 0x00000002ff0e7435 */ /* 0x001fe200000001ff */
[----:B-1----:R-:W-:Y:S01]  /*3ab0*/  MOV R6, R12 ;  /* 0x0000000c00067202 */ /* 0x002fe20000000f00 */
[----:B------:R-:W-:Y:S01]  /*3ac0*/  IMAD.MOV.U32 R15, RZ, RZ, R7 ;  /* 0x000000ffff0f7224 */ /* 0x000fe200078e0007 */
[----:B------:R-:W-:Y:S01]  /*3ad0*/  MOV R12, 0xffffffff ;  /* 0xffffffff000c7802 */ /* 0x000fe20000000f00 */
[----:B------:R-:W-:Y:S01]  /*3ae0*/  IMAD.MOV.U32 R13, RZ, RZ, RZ ;  /* 0x000000ffff0d7224 */ /* 0x000fe200078e00ff */
[----:B------:R-:W-:-:S02]  /*3af0*/  MOV R10, 0x3b10 ;  /* 0x00003b10000a7802 */ /* 0x000fc40000000f00 */
[----:B------:R-:W-:Y:S05]  /*3b00*/  CALL.REL.NOINC `($__internal_85_$__cuda_sm70_shflsync_up) ;  /* 0x000006d000007944 */ /* 0x000fea0003c00000 */
        /* <DEDUP_REMOVED lines=8> */
[----:B------:R-:W-:Y:S01]  /*3b90*/  @P1 IMAD.IADD R18, R5, 0x1, R18 ;  /* 0x0000000105121824 */ /* 0x000fe200078e0212 */
[----:B------:R-:W-:Y:S02]  /*3ba0*/  @P1 FSEL R9, R6, R9, !P0 ;  /* 0x0000000906091208 */ /* 0x000fe40004000000 */
[----:B------:R-:W-:Y:S01]  /*3bb0*/  @P1 FSEL R7, R8, R7, !P0 ;  /* 0x0000000708071208 */ /* 0x000fe20004000000 */
[----:B------:R-:W-:Y:S02]  /*3bc0*/  IMAD.MOV.U32 R15, RZ, RZ, R18 ;  /* 0x000000ffff0f7224 */ /* 0x000fe400078e0012 */
[----:B------:R-:W-:Y:S05]  /*3bd0*/  CALL.REL.NOINC `($__internal_85_$__cuda_sm70_shflsync_up) ;  /* 0x0000060000007944 */ /* 0x000fea0003c00000 */
[----:B0-----:R-:W-:Y:S01]  /*3be0*/  HFMA2.MMA R14, -RZ, RZ, 0, 2.384185791015625e-07 ;  /* 0x00000004ff0e7435 */ /* 0x001fe200000001ff */
[----:B-1----:R-:W-:Y:S01]  /*3bf0*/  MOV R5, R12 ;  /* 0x0000000c00057202 */ /* 0x002fe20000000f00 */
[----:B------:R-:W-:Y:S01]  /*3c00*/  IMAD.MOV.U32 R15, RZ, RZ, R9 ;  /* 0x000000ffff0f7224 */ /* 0x000fe200078e0009 */
[----:B------:R-:W-:Y:S01]  /*3c10*/  MOV R12, 0xffffffff ;  /* 0xffffffff000c7802 */ /* 0x000fe20000000f00 */
[----:B------:R-:W-:Y:S01]  /*3c20*/  IMAD.MOV.U32 R13, RZ, RZ, RZ ;  /* 0x000000ffff0d7224 */ /* 0x000fe200078e00ff */
[----:B------:R-:W-:Y:S02]  /*3c30*/  MOV R10, 0x3c50 ;  /* 0x00003c50000a7802 */ /* 0x000fe40000000f00 */
[----:B------:R-:W-:Y:S05]  /*3c40*/  CALL.REL.NOINC `($__internal_85_$__cuda_sm70_shflsync_up) ;  /* 0x0000059000007944 */ /* 0x000fea0003c00000 */
[----:B0-----:R-:W-:Y:S01]  /*3c50*/  HFMA2.MMA R13, -RZ, RZ, 0, 0 ;  /* 0x00000000ff0d7435 */ /* 0x001fe200000001ff */
[----:B-1----:R-:W-:Y:S01]  /*3c60*/  IMAD.MOV.U32 R6, RZ, RZ, R12 ;  /* 0x000000ffff067224 */ /* 0x002fe200078e000c */
[----:B------:R-:W-:Y:S01]  /*3c70*/  MOV R15, R7 ;  /* 0x00000007000f7202 */ /* 0x000fe20000000f00 */
[----:B------:R-:W-:Y:S01]  /*3c80*/  IMAD.MOV.U32 R14, RZ, RZ, 0x4 ;  /* 0x00000004ff0e7424 */ /* 0x000fe200078e00ff */
[----:B------:R-:W-:Y:S01]  /*3c90*/  MOV R10, 0x3cc0 ;  /* 0x00003cc0000a7802 */ /* 0x000fe20000000f00 */
[----:B------:R-:W-:-:S02]  /*3ca0*/  IMAD.MOV.U32 R12, RZ, RZ, -0x1 ;  /* 0xffffffffff0c7424 */ /* 0x000fc400078e00ff */
[----:B------:R-:W-:Y:S05]  /*3cb0*/  CALL.REL.NOINC `($__internal_85_$__cuda_sm70_shflsync_up) ;  /* 0x0000052000007944 */ /* 0x000fea0003c00000 */
        /* <DEDUP_REMOVED lines=20> */
[----:B0-----:R-:W-:Y:S01]  /*3e00*/  HFMA2.MMA R14, -RZ, RZ, 0, 4.76837158203125e-07 ;  /* 0x00000008ff0e7435 */ /* 0x001fe200000001ff */
        /* <DEDUP_REMOVED lines=19> */
[----:B0-----:R-:W-:Y:S01]  /*3f40*/  HFMA2.MMA R14, -RZ, RZ, 0, 9.5367431640625e-07 ;  /* 0x00000010ff0e7435 */ /* 0x001fe200000001ff */
        /* <DEDUP_REMOVED lines=33> */
[----:B0-----:R-:W-:Y:S01]  /*4160*/  HFMA2.MMA R14, -RZ, RZ, 0, 5.9604644775390625e-08 ;  /* 0x00000001ff0e7435 */ /* 0x001fe200000001ff */
[----:B-1----:R-:W-:Y:S01]  /*4170*/  MOV R5, R12 ;  /* 0x0000000c00057202 */ /* 0x002fe20000000f00 */
[----:B------:R-:W-:Y:S01]  /*4180*/  IMAD.MOV.U32 R15, RZ, RZ, R7 ;  /* 0x000000ffff0f7224 */ /* 0x000fe200078e0007 */
[----:B------:R-:W-:Y:S01]  /*4190*/  MOV R12, 0xffffffff ;  /* 0xffffffff000c7802 */ /* 0x000fe20000000f00 */
[----:B------:R-:W-:Y:S01]  /*41a0*/  IMAD.MOV.U32 R13, RZ, RZ, RZ ;  /* 0x000000ffff0d7224 */ /* 0x000fe200078e00ff */
[----:B------:R-:W-:-:S02]  /*41b0*/  MOV R10, 0x41d0 ;  /* 0x000041d0000a7802 */ /* 0x000fc40000000f00 */
[----:B------:R-:W-:Y:S05]  /*41c0*/  CALL.REL.NOINC `($__internal_85_$__cuda_sm70_shflsync_up) ;  /* 0x0000001000007944 */ /* 0x000fea0003c00000 */
[----:B01----:R-:W-:Y:S05]  /*41d0*/  BRA `(.L_x_2979) ;  /* 0xffffe97000007947 */ /* 0x003fea000383ffff */
        .weak           $__internal_85_$__cuda_sm70_shflsync_up
        .type           $__internal_85_$__cuda_sm70_shflsync_up,@function
        .size           $__internal_85_$__cuda_sm70_shflsync_up,(.L_x_3168 - $__internal_85_$__cuda_sm70_shflsync_up)
$__internal_85_$__cuda_sm70_shflsync_up:
[----:B------:R-:W-:Y:S01]  /*41e0*/  IMAD.MOV.U32 R11, RZ, RZ, 0x0 ;  /* 0x00000000ff0b7424 */ /* 0x000fe200078e00ff */
[----:B------:R-:W-:Y:S04]  /*41f0*/  WARPSYNC R12 ;  /* 0x0000000c00007348 */ /* 0x000fe80003800000 */
[----:B------:R0:W1:Y:S01]  /*4200*/  SHFL.UP PT, R12, R15, R14, R13 ;  /* 0x0400000e0f0c7389 */ /* 0x00006200000e000d */
[----:B------:R-:W-:Y:S05]  /*4210*/  RET.REL.NODEC R10 `(_Z30group_norm_nhwc_bwd_sum_kernelI11Fp16IOFp16WLi448EEv26Group_norm_nhwc_bwd_params) ;  /* 0xffffbde00a007950 */ /* 0x000fea0003c3ffff */
.L_x_2980:
        /* <DEDUP_REMOVED lines=14> */
.L_x_3168:


//--------------------- .text._Z30group_norm_nhwc_bwd_sum_kernelI11Fp16IOFp16WLi256EEv26Group_norm_nhwc_bwd_params --------------------------
	.section	.text._Z30group_norm_nhwc_bwd_sum_kernelI11Fp16IOFp16WLi256EEv26Group_norm_nhwc_bwd_params,"ax",@progbits
	.sectioninfo	@"SHI_REGISTERS=32"
	.align	128
        .global         _Z30group_norm_nhwc_bwd_sum_kernelI11Fp16IOFp16WLi256EEv26Group_norm_nhwc_bwd_params
        .type           _Z30group_norm_nhwc_bwd_sum_kernelI11Fp16IOFp16WLi256EEv26Group_norm_nhwc_bwd_params,@function
        .size           _Z30group_norm_nhwc_bwd_sum_kernelI11Fp16IOFp16WLi256EEv26Group_norm_nhwc_bwd_params,(.L_x_3169 - _Z30group_norm_nhwc_bwd_sum_kernelI11Fp16IOFp16WLi256EEv26Group_norm_nhwc_bwd_params)
        .other          _Z30group_norm_nhwc_bwd_sum_kernelI11Fp16IOFp16WLi256EEv26Group_norm_nhwc_bwd_params,@"STO_CUDA_ENTRY STV_DEFAULT"
_Z30group_norm_nhwc_bwd_sum_kernelI11Fp16IOFp16WLi256EEv26Group_norm_nhwc_bwd_params:
.text._Z30group_norm_nhwc_bwd_sum_kernelI11Fp16IOFp16WLi256EEv26Group_norm_nhwc_bwd_params:
        /* <DEDUP_REMOVED lines=98> */
.L_x_2982:
[----:B------:R-:W-:Y:S05]  /*0620*/  BSYNC B0 ;  /* 0x0000000000007941 */ /* 0x000fea0003800000 */
.L_x_2981:
        /* <DEDUP_REMOVED lines=79> */
.L_x_2985:
[----:B------:R-:W-:Y:S05]  /*0b20*/  @!P2 BRA `(.L_x_2983) ;  /* 0x000016200000a947 */ /* 0x000fea0003800000 */
[----:B------:R-:W-:-:S04]  /*0b30*/  IADD3 R17, R17, 0x1, RZ ;  /* 0x0000000111117810 */ /* 0x000fc80007ffe0ff */
[----:B------:R-:W-:Y:S02]  /*0b40*/  SHF.R.S32.HI R25, RZ, 0x1f, R17 ;  /* 0x0000001fff197819 */ /* 0x000fe40000011411 */
.L_x_2986:
        /* <DEDUP_REMOVED lines=124> */
.L_x_2984:
        /* <DEDUP_REMOVED lines=8> */
.L_x_2988:
        /* <DEDUP_REMOVED lines=46> */
.L_x_2987:
[----:B------:R-:W-:-:S13]  /*1670*/  ISETP.GE.U32.AND P0, PT, R27, 0x3, PT ;  /* 0x000000031b00780c */ /* 0x000fda0003f06070 */
[----:B------:R-:W-:Y:S05]  /*1680*/  @!P0 BRA `(.L_x_2983) ;  /* 0x00000ac000008947 */ /* 0x000fea0003800000 */
[----:B------:R-:W-:Y:S02]  /*1690*/  ISETP.GE.U32.AND P0, PT, R10, c[0x0][0x1d8], PT ;  /* 0x000076000a007a0c */ /* 0x000fe40003f06070 */
[----:B------:R-:W-:Y:S02]  /*16a0*/  SHF.R.S32.HI R10, RZ, 0x1f, R17 ;  /* 0x0000001fff0a7819 */ /* 0x000fe40000011411 */
[----:B------:R-:W-:Y:S02]  /*16b0*/  ISETP.GE.AND.EX P0, PT, R11, c[0x0][0x1dc], PT, P0 ;  /* 0x000077000b007a0c */ /* 0x000fe40003f06300 */
[----:B------:R-:W-:-:S11]  /*16c0*/  MOV R11, R17 ;  /* 0x00000011000b7202 */ /* 0x000fd60000000f00 */
.L_x_2989:
        /* <DEDUP_REMOVED lines=168> */
.L_x_2983:
        /* <DEDUP_REMOVED lines=63> */
.L_x_2996:
        /* <DEDUP_REMOVED lines=56> */
.L_x_2997:
        /* <DEDUP_REMOVED lines=83> */
.L_x_2991:
[----:B0-----:R-:W-:Y:S05]  /*2df0*/  BSYNC B0 ;  /* 0x0000000000007941 */ /* 0x001fea0003800000 */
.L_x_2990:
        /* <DEDUP_REMOVED lines=35> */
.L_x_2995:
[----:B------:R-:W-:Y:S05]  /*3030*/  BSYNC B0 ;  /* 0x0000000000007941 */ /* 0x000fea0003800000 */
.L_x_2994:
        /* <DEDUP_REMOVED lines=23> */
.L_x_2992:
[----:B------:R-:W-:Y:S01]  /*31b0*/  IMAD.MOV.U32 R13, RZ, RZ, R14 ;  /* 0x000000ffff0d7224 */ /* 0x000fe200078e000e */
[----:B------:R-:W-:Y:S01]  /*31c0*/  MOV R10, 0x1 ;  /* 0x00000001000a7802 */ /* 0x000fe20000000f00 */
[----:B------:R-:W-:Y:S01]  /*31d0*/  IMAD.MOV.U32 R8, RZ, RZ, RZ ;  /* 0x000000ffff087224 */ /* 0x000fe200078e00ff */
[----:B------:R-:W-:-:S02]  /*31e0*/  MOV R11, 0xffffffff ;  /* 0xffffffff000b7802 */ /* 0x000fc40000000f00 */
[----:B------:R-:W-:Y:S02]  /*31f0*/  MOV R6, 0x3210 ;  /* 0x0000321000067802 */ /* 0x000fe40000000f00 */
[----:B------:R-:W-:Y:S05]  /*3200*/  CALL.REL.NOINC `($__internal_86_$__cuda_sm70_shflsync_up) ;  /* 0x000009a000007944 */ /* 0x000fea0003c00000 */
[----:B-1----:R-:W-:Y:S01]  /*3210*/  IMAD.MOV.U32 R9, RZ, RZ, R11 ;  /* 0x000000ffff097224 */ /* 0x002fe200078e000b */
[----:B0-----:R-:W-:Y:S05]  /*3220*/  BRA `(.L_x_2996) ;  /* 0xfffff31000007947 */ /* 0x001fea000383ffff */
.L_x_2993:
[----:B------:R-:W-:Y:S01]  /*3230*/  HFMA2.MMA R8, -RZ, RZ, 0, 0 ;  /* 0x00000000ff087435 */ /* 0x000fe200000001ff */
[----:B------:R-:W-:Y:S01]  /*3240*/  MOV R13, R5 ;  /* 0x00000005000d7202 */ /* 0x000fe20000000f00 */
[----:B------:R-:W-:Y:S01]  /*3250*/  IMAD.MOV.U32 R10, RZ, RZ, 0x1 ;  /* 0x00000001ff0a7424 */ /* 0x000fe200078e00ff */
[----:B------:R-:W-:Y:S01]  /*3260*/  MOV R6, 0x3290 ;  /* 0x0000329000067802 */ /* 0x000fe20000000f00 */
[----:B------:R-:W-:Y:S02]  /*3270*/  IMAD.MOV.U32 R11, RZ, RZ, -0x1 ;  /* 0xffffffffff0b7424 */ /* 0x000fe400078e00ff */
[----:B012---:R-:W-:Y:S05]  /*3280*/  CALL.REL.NOINC `($__internal_86_$__cuda_sm70_shflsync_up) ;  /* 0x0000092000007944 */ /* 0x007fea0003c00000 */
[----:B0-----:R-:W-:Y:S01]  /*3290*/  HFMA2.MMA R10, -RZ, RZ, 0, 5.9604644775390625e-08 ;  /* 0x00000001ff0a7435 */ /* 0x001fe200000001ff */
[----:B-1----:R-:W-:Y:S01]  /*32a0*/  MOV R12, R11 ;  /* 0x0000000b000c7202 */ /* 0x002fe20000000f00 */
[----:B------:R-:W-:Y:S01]  /*32b0*/  IMAD.MOV.U32 R13, RZ, RZ, R4 ;  /* 0x000000ffff0d7224 */ /* 0x000fe200078e0004 */
[----:B------:R-:W-:Y:S01]  /*32c0*/  MOV R11, 0xffffffff ;  /* 0xffffffff000b7802 */ /* 0x000fe20000000f00 */
[----:B------:R-:W-:Y:S01]  /*32d0*/  IMAD.MOV.U32 R8, RZ, RZ, RZ ;  /* 0x000000ffff087224 */ /* 0x000fe200078e00ff */
[----:B------:R-:W-:-:S02]  /*32e0*/  MOV R6, 0x3300 ;  /* 0x0000330000067802 */ /* 0x000fc40000000f00 */
[----:B------:R-:W-:Y:S05]  /*32f0*/  CALL.REL.NOINC `($__internal_86_$__cuda_sm70_shflsync_up) ;  /* 0x000008b000007944 */ /* 0x000fea0003c00000 */
        /* <DEDUP_REMOVED lines=15> */
[----:B------:R-:W-:Y:S05]  /*33f0*/  CALL.REL.NOINC `($__internal_86_$__cuda_sm70_shflsync_up) ;  /* 0x000007b000007944 */ /* 0x000fea0003c00000 */
[----:B0-----:R-:W-:Y:S01]  /*3400*/  HFMA2.MMA R10, -RZ, RZ, 0, 1.1920928955078125e-07 ;  /* 0x00000002ff0a7435 */ /* 0x001fe200000001ff */
[----:B-1----:R-:W-:Y:S01]  /*3410*/  MOV R4, R11 ;  /* 0x0000000b00047202 */ /* 0x002fe20000000f00 */
[----:B------:R-:W-:Y:S01]  /*3420*/  IMAD.MOV.U32 R13, RZ, RZ, R12 ;  /* 0x000000ffff0d7224 */ /* 0x000fe200078e000c */
[----:B------:R-:W-:Y:S01]  /*3430*/  MOV R11, 0xffffffff ;  /* 0xffffffff000b7802 */ /* 0x000fe20000000f00 */
[----:B------:R-:W-:Y:S01]  /*3440*/  IMAD.MOV.U32 R8, RZ, RZ, RZ ;  /* 0x000000ffff087224 */ /* 0x000fe200078e00ff */
[----:B------:R-:W-:-:S02]  /*3450*/  MOV R6, 0x3470 ;  /* 0x0000347000067802 */ /* 0x000fc40000000f00 */
[----:B------:R-:W-:Y:S05]  /*3460*/  CALL.REL.NOINC `($__internal_86_$__cuda_sm70_shflsync_up) ;  /* 0x0000074000007944 */ /* 0x000fea0003c00000 */
[----:B0-----:R-:W-:Y:S01]  /*3470*/  HFMA2.MMA R8, -RZ, RZ, 0, 0 ;  /* 0x00000000ff087435 */ /* 0x001fe200000001ff */
[----:B-1----:R-:W-:Y:S01]  /*3480*/  IMAD.MOV.U32 R5, RZ, RZ, R11 ;  /* 0x000000ffff057224 */ /* 0x002fe200078e000b */
[----:B------:R-:W-:Y:S01]  /*3490*/  MOV R13, R14 ;  /* 0x0000000e000d7202 */ /* 0x000fe20000000f00 */
[----:B------:R-:W-:Y:S01]  /*34a0*/  IMAD.MOV.U32 R10, RZ, RZ, 0x2 ;  /* 0x00000002ff0a7424 */ /* 0x000fe200078e00ff */
[----:B------:R-:W-:Y:S01]  /*34b0*/  MOV R6, 0x34e0 ;  /* 0x000034e000067802 */ /* 0x000fe20000000f00 */
[----:B------:R-:W-:-:S02]  /*34c0*/  IMAD.MOV.U32 R11, RZ, RZ, -0x1 ;  /* 0xffffffffff0b7424 */ /* 0x000fc400078e00ff */
[----:B------:R-:W-:Y:S05]  /*34d0*/  CALL.REL.NOINC `($__internal_86_$__cuda_sm70_shflsync_up) ;  /* 0x000006d000007944 */ /* 0x000fea0003c00000 */
        /* <DEDUP_REMOVED lines=20> */
[----:B0-----:R-:W-:Y:S01]  /*3620*/  HFMA2.MMA R10, -RZ, RZ, 0, 2.384185791015625e-07 ;  /* 0x00000004ff0a7435 */ /* 0x001fe200000001ff */
[----:B-1----:R-:W-:Y:S01]  /*3630*/  MOV R5, R11 ;  /* 0x0000000b00057202 */ /* 0x002fe20000000f00 */
[----:B------:R-:W-:Y:S01]  /*3640*/  IMAD.MOV.U32 R13, RZ, RZ, R14 ;  /* 0x000000ffff0d7224 */ /* 0x000fe200078e000e */
[----:B------:R-:W-:Y:S01]  /*3650*/  MOV R11, 0xffffffff ;  /* 0xffffffff000b7802 */ /* 0x000fe20000000f00 */
[----:B------:R-:W-:Y:S01]  /*3660*/  IMAD.MOV.U32 R8, RZ, RZ, RZ ;  /* 0x000000ffff087224 */ /* 0x000fe200078e00ff */
[----:B------:R-:W-:-:S02]  /*3670*/  MOV R6, 0x3690 ;  /* 0x0000369000067802 */ /* 0x000fc40000000f00 */
[----:B------:R-:W-:Y:S05]  /*3680*/  CALL.REL.NOINC `($__internal_86_$__cuda_sm70_shflsync_up) ;  /* 0x0000052000007944 */ /* 0x000fea0003c00000 */
        /* <DEDUP_REMOVED lines=12> */
[----:B------:R-:W-:Y:S05]  /*3750*/  CALL.REL.NOINC `($__internal_86_$__cuda_sm70_shflsync_up) ;  /* 0x0000045000007944 */ /* 0x000fea0003c00000 */
[----:B0-----:R-:W-:Y:S01]  /*3760*/  HFMA2.MMA R10, -RZ, RZ, 0, 4.76837158203125e-07 ;  /* 0x00000008ff0a7435 */ /* 0x001fe200000001ff */
[----:B-1----:R-:W-:Y:S01]  /*3770*/  MOV R4, R11 ;  /* 0x0000000b00047202 */ /* 0x002fe20000000f00 */
[----:B------:R-:W-:Y:S01]  /*3780*/  IMAD.MOV.U32 R13, RZ, RZ, R12 ;  /* 0x000000ffff0d7224 */ /* 0x000fe200078e000c */
[----:B------:R-:W-:Y:S01]  /*3790*/  MOV R11, 0xffffffff ;  /* 0xffffffff000b7802 */ /* 0x000fe20000000f00 */
[----:B------:R-:W-:Y:S01]  /*37a0*/  IMAD.MOV.U32 R8, RZ, RZ, RZ ;  /* 0x000000ffff087224 */ /* 0x000fe200078e00ff */
[----:B------:R-:W-:Y:S02]  /*37b0*/  MOV R6, 0x37d0 ;  /* 0x000037d000067802 */ /* 0x000fe40000000f00 */
        /* <DEDUP_REMOVED lines=28> */
[----:B0-----:R-:W-:Y:S01]  /*3980*/  HFMA2.MMA R10, -RZ, RZ, 0, 9.5367431640625e-07 ;  /* 0x00000010ff0a7435 */ /* 0x001fe200000001ff */
[----:B-1----:R-:W-:Y:S01]  /*3990*/  MOV R5, R11 ;  /* 0x0000000b00057202 */ /* 0x002fe20000000f00 */
[----:B------:R-:W-:Y:S01]  /*39a0*/  IMAD.MOV.U32 R13, RZ, RZ, R14 ;  /* 0x000000ffff0d7224 */ /* 0x000fe200078e000e */
[----:B------:R-:W-:Y:S01]  /*39b0*/  MOV R11, 0xffffffff ;  /* 0xffffffff000b7802 */ /* 0x000fe20000000f00 */
[----:B------:R-:W-:Y:S01]  /*39c0*/  IMAD.MOV.U32 R8, RZ, RZ, RZ ;  /* 0x000000ffff087224 */ /* 0x000fe200078e00ff */
[----:B------:R-:W-:-:S02]  /*39d0*/  MOV R6, 0x39f0 ;  /* 0x000039f000067802 */ /* 0x000fc40000000f00 */
[----:B------:R-:W-:Y:S05]  /*39e0*/  CALL.REL.NOINC `($__internal_86_$__cuda_sm70_shflsync_up) ;  /* 0x000001c000007944 */ /* 0x000fea0003c00000 */
        /* <DEDUP_REMOVED lines=13> */
[----:B0-----:R-:W-:Y:S01]  /*3ac0*/  HFMA2.MMA R10, -RZ, RZ, 0, 5.9604644775390625e-08 ;  /* 0x00000001ff0a7435 */ /* 0x001fe200000001ff */
        /* <DEDUP_REMOVED lines=13> */
[----:B01----:R-:W-:Y:S05]  /*3ba0*/  BRA `(.L_x_2997) ;  /* 0xffffed1000007947 */ /* 0x003fea000383ffff */
        .weak           $__internal_86_$__cuda_sm70_shflsync_up
        .type           $__internal_86_$__cuda_sm70_shflsync_up,@function
        .size           $__internal_86_$__cuda_sm70_shflsync_up,(.L_x_3169 - $__internal_86_$__cuda_sm70_shflsync_up)
$__internal_86_$__cuda_sm70_shflsync_up:
[----:B------:R-:W-:Y:S01]  /*3bb0*/  MOV R7, 0x0 ;  /* 0x0000000000077802 */ /* 0x000fe20000000f00 */
[----:B------:R-:W-:Y:S04]  /*3bc0*/  WARPSYNC R11 ;  /* 0x0000000b00007348 */ /* 0x000fe80003800000 */
[----:B------:R0:W1:Y:S01]  /*3bd0*/  SHFL.UP PT, R11, R13, R10, R8 ;  /* 0x0400000a0d0b7389 */ /* 0x00006200000e0008 */
[----:B------:R-:W-:Y:S05]  /*3be0*/  RET.REL.NODEC R6 `(_Z30group_norm_nhwc_bwd_sum_kernelI11Fp16IOFp16WLi256EEv26Group_norm_nhwc_bwd_params) ;  /* 0xffffc41006007950 */ /* 0x000fea0003c3ffff */
.L_x_2998:
        /* <DEDUP_REMOVED lines=9> */
.L_x_3169:


//--------------------- .text._Z30group_norm_nhwc_bwd_sum_kernelI11Fp16IOFp16WLi120EEv26Group_norm_nhwc_bwd_params --------------------------
	.section	.text._Z30group_norm_nhwc_bwd_sum_kernelI11Fp16IOFp16WLi120EEv26Group_norm_nhwc_bwd_params,"ax",@progbits
	.sectioninfo	@"SHI_REGISTERS=36"
	.align	128
        .global         _Z30group_norm_nhwc_bwd_sum_kernelI11Fp16IOFp16WLi120EEv26Group_norm_nhwc_bwd_params
        .type           _Z30group_norm_nhwc_bwd_sum_kernelI11Fp16IOFp16WLi120EEv26Group_norm_nhwc_bwd_params,@function
        .size           _Z30group_norm_nhwc_bwd_sum_kernelI11Fp16IOFp16WLi120EEv26Group_norm_nhwc_bwd_params,(.L_x_3170 - _Z30group_norm_nhwc_bwd_sum_kernelI11Fp16IOFp16WLi120EEv26Group_norm_nhwc_bwd_params)
        .other          _Z30group_norm_nhwc_bwd_sum_kernelI11Fp16IOFp16WLi120EEv26Group_norm_nhwc_bwd_params,@"STO_CUDA_ENTRY STV_DEFAULT"
_Z30group_norm_nhwc_bwd_sum_kernelI11Fp16IOFp16WLi120EEv26Group_norm_nhwc_bwd_params:
.text._Z30group_norm_nhwc_bwd_sum_kernelI11Fp16IOFp16WLi120EEv26Group_norm_nhwc_bwd_params:
        /* <DEDUP_REMOVED lines=97> */
.L_x_3000:
[----:B------:R-:W-:Y:S05]  /*0610*/  BSYNC B0 ;  /* 0x0000000000007941 */ /* 0x000fea0003800000 */
.L_x_2999:
        /* <DEDUP_REMOVED lines=81> */
.L_x_3003:
[----:B------:R-:W-:Y:S05]  /*0b30*/  @!P2 BRA `(.L_x_3001) ;  /* 0x000016400000a947 */ /* 0x000fea0003800000 */
[----:B------:R-:W-:-:S04]  /*0b40*/  IADD3 R23, R20, 0x1, RZ ;  /* 0x0000000114177810 */ /* 0x000fc80007ffe0ff */
[----:B------:R-:W-:Y:S02]  /*0b50*/  SHF.R.S32.HI R27, RZ, 0x1f, R23 ;  /* 0x0000001fff1b7819 */ /* 0x000fe40000011417 */
.L_x_3004:
        /* <DEDUP_REMOVED lines=124> */
.L_x_3002:
        /* <DEDUP_REMOVED lines=8> */
.L_x_3006:
        /* <DEDUP_REMOVED lines=46> */
.L_x_3005:
[----:B------:R-:W-:-:S13]  /*1680*/  ISETP.GE.U32.AND P0, PT, R28, 0x3, PT ;  /* 0x000000031c00780c */ /* 0x000fda0003f06070 */
[----:B------:R-:W-:Y:S05]  /*1690*/  @!P0 BRA `(.L_x_3001) ;  /* 0x00000ae000008947 */ /* 0x000fea0003800000 */
[----:B------:R-:W-:Y:S02]  /*16a0*/  ISETP.GE.U32.AND P0, PT, R14, c[0x0][0x1d8], PT ;  /* 0x000076000e007a0c */ /* 0x000fe40003f06070 */
[----:B------:R-:W-:Y:S02]  /*16b0*/  SHF.R.S32.HI R23, RZ, 0x1f, R20 ;  /* 0x0000001fff177819 */ /* 0x000fe40000011414 */
[----:B------:R-:W-:Y:S02]  /*16c0*/  ISETP.GE.AND.EX P0, PT, R15, c[0x0][0x1dc], PT, P0 ;  /* 0x000077000f007a0c */ /* 0x000fe40003f06300 */
[----:B------:R-:W-:-:S11]  /*16d0*/  MOV R22, R20 ;  /* 0x0000001400167202 */ /* 0x000fd60000000f00 */
.L_x_3007:
        /* <DEDUP_REMOVED lines=170> */
.L_x_3001:
        /* <DEDUP_REMOVED lines=47> */
[----:B0-----:R-:W-:Y:S05]  /*2470*/  CALL.REL.NOINC `($__internal_87_$__cuda_sm70_warpsync) ;  /* 0x00000ef000007944 */ /* 0x001fea0003c00000 */
.L_x_3010:
        /* <DEDUP_REMOVED lines=13> */
.L_x_3012:
[----:B------:R-:W-:Y:S05]  /*2550*/  BSYNC B1 ;  /* 0x0000000000017941 */ /* 0x000fea0003800000 */
.L_x_3011:
[----:B------:R-:W-:-:S03]  /*2560*/  UMOV UR4, 0x3fffffff ;  /* 0x3fffffff00047882 */ /* 0x000fc60000000000 */
[----:B------:R-:W-:Y:S05]  /*2570*/  BRA.CONV UR4, `(.L_x_3013) ;  /* 0x0000003304007947 */ /* 0x000fea000b800000 */
[----:B------:R-:W-:Y:S02]  /*2580*/  MOV R7, 0x3fffffff ;  /* 0x3fffffff00077802 */ /* 0x000fe40000000f00 */
[----:B------:R-:W-:Y:S02]  /*2590*/  MOV R6, 0x25b0 ;  /* 0x000025b000067802 */ /* 0x000fe40000000f00 */
[----:B0-----:R-:W-:Y:S05]  /*25a0*/  CALL.REL.NOINC `($__internal_87_$__cuda_sm70_warpsync) ;  /* 0x00000dc000007944 */ /* 0x001fea0003c00000 */
.L_x_3013:
        /* <DEDUP_REMOVED lines=8> */
[----:B01----:R-:W-:Y:S05]  /*2630*/  CALL.REL.NOINC `($__internal_87_$__cuda_sm70_warpsync) ;  /* 0x00000d3000007944 */ /* 0x003fea0003c00000 */
.L_x_3014:
        /* <DEDUP_REMOVED lines=13> */
.L_x_3016:
[----:B------:R-:W-:Y:S05]  /*2710*/  BSYNC B1 ;  /* 0x0000000000017941 */ /* 0x000fea0003800000 */
.L_x_3015:
[----:B------:R-:W-:-:S03]  /*2720*/  UMOV UR4, 0x3fffffff ;  /* 0x3fffffff00047882 */ /* 0x000fc60000000000 */
[----:B------:R-:W-:Y:S05]  /*2730*/  BRA.CONV UR4, `(.L_x_3017) ;  /* 0x0000003304007947 */ /* 0x000fea000b800000 */
[----:B------:R-:W-:Y:S01]  /*2740*/  IMAD.MOV.U32 R7, RZ, RZ, 0x3fffffff ;  /* 0x3fffffffff077424 */ /* 0x000fe200078e00ff */
[----:B------:R-:W-:Y:S02]  /*2750*/  MOV R6, 0x2770 ;  /* 0x0000277000067802 */ /* 0x000fe40000000f00 */
[----:B01----:R-:W-:Y:S05]  /*2760*/  CALL.REL.NOINC `($__internal_87_$__cuda_sm70_warpsync) ;  /* 0x00000c0000007944 */ /* 0x003fea0003c00000 */
.L_x_3017:
        /* <DEDUP_REMOVED lines=8> */
[----:B012---:R-:W-:Y:S05]  /*27f0*/  CALL.REL.NOINC `($__internal_87_$__cuda_sm70_warpsync) ;  /* 0x00000b7000007944 */ /* 0x007fea0003c00000 */
.L_x_3018:
        /* <DEDUP_REMOVED lines=13> */
.L_x_3020:
[----:B------:R-:W-:Y:S05]  /*28d0*/  BSYNC B1 ;  /* 0x0000000000017941 */ /* 0x000fea0003800000 */
.L_x_3019:
[----:B------:R-:W-:-:S03]  /*28e0*/  UMOV UR4, 0x3fffffff ;  /* 0x3fffffff00047882 */ /* 0x000fc60000000000 */
[----:B------:R-:W-:Y:S05]  /*28f0*/  BRA.CONV UR4, `(.L_x_3021) ;  /* 0x0000003304007947 */ /* 0x000fea000b800000 */
[----:B------:R-:W-:Y:S02]  /*2900*/  MOV R7, 0x3fffffff ;  /* 0x3fffffff00077802 */ /* 0x000fe40000000f00 */
[----:B------:R-:W-:Y:S02]  /*2910*/  MOV R6, 0x2930 ;  /* 0x0000293000067802 */ /* 0x000fe40000000f00 */
[----:B012---:R-:W-:Y:S05]  /*2920*/  CALL.REL.NOINC `($__internal_87_$__cuda_sm70_warpsync) ;  /* 0x00000a4000007944 */ /* 0x007fea0003c00000 */
.L_x_3021:
        /* <DEDUP_REMOVED lines=8> */
[----:B0123--:R-:W-:Y:S05]  /*29b0*/  CALL.REL.NOINC `($__internal_87_$__cuda_sm70_warpsync) ;  /* 0x000009b000007944 */ /* 0x00ffea0003c00000 */
.L_x_3022:
        /* <DEDUP_REMOVED lines=13> */
.L_x_3024:
[----:B------:R-:W-:Y:S05]  /*2a90*/  BSYNC B1 ;  /* 0x0000000000017941 */ /* 0x000fea0003800000 */
.L_x_3023:
[----:B------:R-:W-:Y:S01]  /*2aa0*/  UMOV UR4, 0x3fffffff ;  /* 0x3fffffff00047882 */ /* 0x000fe20000000000 */
[----:B------:R-:W-:Y:S01]  /*2ab0*/  IMAD.MOV.U32 R20, RZ, RZ, R16 ;  /* 0x000000ffff147224 */ /* 0x000fe200078e0010 */
[----:B------:R-:W-:Y:S01]  /*2ac0*/  MOV R18, R17 ;  /* 0x0000001100127202 */ /* 0x000fe20000000f00 */
[----:B------:R-:W-:Y:S05]  /*2ad0*/  BRA.CONV UR4, `(.L_x_3025) ;  /* 0x0000003304007947 */ /* 0x000fea000b800000 */
[----:B------:R-:W-:Y:S01]  /*2ae0*/  IMAD.MOV.U32 R7, RZ, RZ, 0x3fffffff ;  /* 0x3fffffffff077424 */ /* 0x000fe200078e00ff */
[----:B------:R-:W-:Y:S02]  /*2af0*/  MOV R6, 0x2b10 ;  /* 0x00002b1000067802 */ /* 0x000fe40000000f00 */
[----:B0123--:R-:W-:Y:S05]  /*2b00*/  CALL.REL.NOINC `($__internal_87_$__cuda_sm70_warpsync) ;  /* 0x0000086000007944 */ /* 0x00ffea0003c00000 */
.L_x_3025:
        /* <DEDUP_REMOVED lines=8> */
[----:B01234-:R-:W-:Y:S05]  /*2b90*/  CALL.REL.NOINC `($__internal_87_$__cuda_sm70_warpsync) ;  /* 0x000007d000007944 */ /* 0x01ffea0003c00000 */
.L_x_3026:
        /* <DEDUP_REMOVED lines=15> */
[----:B------:R-:W-:Y:S05]  /*2c90*/  CALL.REL.NOINC `($__internal_87_$__cuda_sm70_warpsync) ;  /* 0x000006d000007944 */ /* 0x000fea0003c00000 */
.L_x_3027:
        /* <DEDUP_REMOVED lines=8> */
[----:B0-----:R-:W-:Y:S05]  /*2d20*/  CALL.REL.NOINC `($__internal_87_$__cuda_sm70_warpsync) ;  /* 0x0000064000007944 */ /* 0x001fea0003c00000 */
.L_x_3028:
        /* <DEDUP_REMOVED lines=47> */
.L_x_3009:
[----:B0-----:R-:W-:Y:S05]  /*3020*/  BSYNC B0 ;  /* 0x0000000000007941 */ /* 0x001fea0003800000 */
.L_x_3008:
        /* <DEDUP_REMOVED lines=28> */
.L_x_3030:
[----:B------:R-:W-:Y:S05]  /*31f0*/  BSYNC B0 ;  /* 0x0000000000007941 */ /* 0x000fea0003800000 */
.L_x_3029:
        /* <DEDUP_REMOVED lines=23> */
        .weak           $__internal_87_$__cuda_sm70_warpsync
        .type           $__internal_87_$__cuda_sm70_warpsync,@function
        .size           $__internal_87_$__cuda_sm70_warpsync,(.L_x_3170 - $__internal_87_$__cuda_sm70_warpsync)
$__internal_87_$__cuda_sm70_warpsync:
[----:B------:R-:W-:Y:S04]  /*3370*/  WARPSYNC R7 ;  /* 0x0000000700007348 */ /* 0x000fe80003800000 */
[----:B------:R-:W-:-:S04]  /*3380*/  MOV R7, 0x0 ;  /* 0x0000000000077802 */ /* 0x000fc80000000f00 */
[----:B------:R-:W-:Y:S05]  /*3390*/  RET.REL.NODEC R6 `(_Z30group_norm_nhwc_bwd_sum_kernelI11Fp16IOFp16WLi120EEv26Group_norm_nhwc_bwd_params) ;  /* 0xffffcc6006007950 */ /* 0x000fea0003c3ffff */
.L_x_3031:
        /* <DEDUP_REMOVED lines=14> */
.L_x_3170:


//--------------------- .text._Z30group_norm_nhwc_bwd_sum_kernelI11Fp16IOFp16WLi140EEv26Group_norm_nhwc_bwd_params --------------------------
	.section	.text._Z30group_norm_nhwc_bwd_sum_kernelI11Fp16IOFp16WLi140EEv26Group_norm_nhwc_bwd_params,"ax",@progbits
	.sectioninfo	@"SHI_REGISTERS=36"
	.align	128
        .global         _Z30group_norm_nhwc_bwd_sum_kernelI11Fp16IOFp16WLi140EEv26Group_norm_nhwc_bwd_params
        .type           _Z30group_norm_nhwc_bwd_sum_kernelI11Fp16IOFp16WLi140EEv26Group_norm_nhwc_bwd_params,@function
        .size           _Z30group_norm_nhwc_bwd_sum_kernelI11Fp16IOFp16WLi140EEv26Group_norm_nhwc_bwd_params,(.L_x_3171 - _Z30group_norm_nhwc_bwd_sum_kernelI11Fp16IOFp16WLi140EEv26Group_norm_nhwc_bwd_params)
        .other          _Z30group_norm_nhwc_bwd_sum_kernelI11Fp16IOFp16WLi140EEv26Group_norm_nhwc_bwd_params,@"STO_CUDA_ENTRY STV_DEFAULT"
_Z30group_norm_nhwc_bwd_sum_kernelI11Fp16IOFp16WLi140EEv26Group_norm_nhwc_bwd_params:
.text._Z30group_norm_nhwc_bwd_sum_kernelI11Fp16IOFp16WLi140EEv26Group_norm_nhwc_bwd_params:
        /* <DEDUP_REMOVED lines=97> */
.L_x_3033:
[----:B------:R-:W-:Y:S05]  /*0610*/  BSYNC B0 ;  /* 0x0000000000007941 */ /* 0x000fea0003800000 */
.L_x_3032:
        /* <DEDUP_REMOVED lines=81> */
.L_x_3036:
[----:B------:R-:W-:Y:S05]  /*0b30*/  @!P2 BRA `(.L_x_3034) ;  /* 0x000016400000a947 */ /* 0x000fea0003800000 */
[----:B------:R-:W-:-:S04]  /*0b40*/  IADD3 R23, R20, 0x1, RZ ;  /* 0x0000000114177810 */ /* 0x000fc80007ffe0ff */
[----:B------:R-:W-:Y:S02]  /*0b50*/  SHF.R.S32.HI R27, RZ, 0x1f, R23 ;  /* 0x0000001fff1b7819 */ /* 0x000fe40000011417 */
.L_x_3037:
        /* <DEDUP_REMOVED lines=124> */
.L_x_3035:
        /* <DEDUP_REMOVED lines=8> */
.L_x_3039:
        /* <DEDUP_REMOVED lines=46> */
.L_x_3038:
[----:B------:R-:W-:-:S13]  /*1680*/  ISETP.GE.U32.AND P0, PT, R28, 0x3, PT ;  /* 0x000000031c00780c */ /* 0x000fda0003f06070 */
[----:B------:R-:W-:Y:S05]  /*1690*/  @!P0 BRA `(.L_x_3034) ;  /* 0x00000ae000008947 */ /* 0x000fea0003800000 */
[----:B------:R-:W-:Y:S02]  /*16a0*/  ISETP.GE.U32.AND P0, PT, R14, c[0x0][0x1d8], PT ;  /* 0x000076000e007a0c */ /* 0x000fe40003f06070 */
[----:B------:R-:W-:Y:S02]  /*16b0*/  SHF.R.S32.HI R23, RZ, 0x1f, R20 ;  /* 0x0000001fff177819 */ /* 0x000fe40000011414 */
[----:B------:R-:W-:Y:S02]  /*16c0*/  ISETP.GE.AND.EX P0, PT, R15, c[0x0][0x1dc], PT, P0 ;  /* 0x000077000f007a0c */ /* 0x000fe40003f06300 */
[----:B------:R-:W-:-:S11]  /*16d0*/  MOV R22, R20 ;  /* 0x0000001400167202 */ /* 0x000fd60000000f00 */
.L_x_3040:
        /* <DEDUP_REMOVED lines=170> */
.L_x_3034:
        /* <DEDUP_REMOVED lines=52> */
[----:B-1----:R-:W-:Y:S05]  /*24c0*/  CALL.REL.NOINC `($__internal_88_$__cuda_sm70_warpsync) ;  /* 0x00000f9000007944 */ /* 0x002fea0003c00000 */
.L_x_3043:
        /* <DEDUP_REMOVED lines=13> */
.L_x_3045:
[----:B------:R-:W-:Y:S05]  /*25a0*/  BSYNC B1 ;  /* 0x0000000000017941 */ /* 0x000fea0003800000 */
.L_x_3044:
[----:B------:R-:W-:-:S03]  /*25b0*/  UMOV UR4, 0xfffffff ;  /* 0x0fffffff00047882 */ /* 0x000fc60000000000 */
[----:B------:R-:W-:Y:S05]  /*25c0*/  BRA.CONV UR4, `(.L_x_3046) ;  /* 0x0000003304007947 */ /* 0x000fea000b800000 */
[----:B------:R-:W-:Y:S01]  /*25d0*/  IMAD.MOV.U32 R7, RZ, RZ, 0xfffffff ;  /* 0x0fffffffff077424 */ /* 0x000fe200078e00ff */
[----:B------:R-:W-:Y:S02]  /*25e0*/  MOV R6, 0x2600 ;  /* 0x0000260000067802 */ /* 0x000fe40000000f00 */
[----:B-1----:R-:W-:Y:S05]  /*25f0*/  CALL.REL.NOINC `($__internal_88_$__cuda_sm70_warpsync) ;  /* 0x00000e6000007944 */ /* 0x002fea0003c00000 */
.L_x_3046:
        /* <DEDUP_REMOVED lines=8> */
[----:B01----:R-:W-:Y:S05]  /*2680*/  CALL.REL.NOINC `($__internal_88_$__cuda_sm70_warpsync) ;  /* 0x00000dd000007944 */ /* 0x003fea0003c00000 */
.L_x_3047:
        /* <DEDUP_REMOVED lines=13> */
.L_x_3049:
[----:B------:R-:W-:Y:S05]  /*2760*/  BSYNC B1 ;  /* 0x0000000000017941 */ /* 0x000fea0003800000 */
.L_x_3048:
[----:B------:R-:W-:-:S03]  /*2770*/  UMOV UR4, 0xfffffff ;  /* 0x0fffffff00047882 */ /* 0x000fc60000000000 */
[----:B------:R-:W-:Y:S05]  /*2780*/  BRA.CONV UR4, `(.L_x_3050) ;  /* 0x0000003304007947 */ /* 0x000fea000b800000 */
[----:B------:R-:W-:Y:S02]  /*2790*/  MOV R7, 0xfffffff ;  /* 0x0fffffff00077802 */ /* 0x000fe40000000f00 */
[----:B------:R-:W-:Y:S02]  /*27a0*/  MOV R6, 0x27c0 ;  /* 0x000027c000067802 */ /* 0x000fe40000000f00 */
[----:B01----:R-:W-:Y:S05]  /*27b0*/  CALL.REL.NOINC `($__internal_88_$__cuda_sm70_warpsync) ;  /* 0x00000ca000007944 */ /* 0x003fea0003c00000 */
.L_x_3050:
        /* <DEDUP_REMOVED lines=8> */
[----:B012---:R-:W-:Y:S05]  /*2840*/  CALL.REL.NOINC `($__internal_88_$__cuda_sm70_warpsync) ;  /* 0x00000c1000007944 */ /* 0x007fea0003c00000 */
.L_x_3051:
        /* <DEDUP_REMOVED lines=13> */
.L_x_3053:
[----:B------:R-:W-:Y:S05]  /*2920*/  BSYNC B1 ;  /* 0x0000000000017941 */ /* 0x000fea0003800000 */
.L_x_3052:
[----:B------:R-:W-:-:S03]  /*2930*/  UMOV UR4, 0xfffffff ;  /* 0x0fffffff00047882 */ /* 0x000fc60000000000 */
[----:B------:R-:W-:Y:S05]  /*2940*/  BRA.CONV UR4, `(.L_x_3054) ;  /* 0x0000003304007947 */ /* 0x000fea000b800000 */
[----:B------:R-:W-:Y:S01]  /*2950*/  IMAD.MOV.U32 R7, RZ, RZ, 0xfffffff ;  /* 0x0fffffffff077424 */ /* 0x000fe200078e00ff */
[----:B------:R-:W-:Y:S02]  /*2960*/  MOV R6, 0x2980 ;  /* 0x0000298000067802 */ /* 0x000fe40000000f00 */
[----:B012---:R-:W-:Y:S05]  /*2970*/  CALL.REL.NOINC `($__internal_88_$__cuda_sm70_warpsync) ;  /* 0x00000ae000007944 */ /* 0x007fea0003c00000 */
.L_x_3054:
        /* <DEDUP_REMOVED lines=8> */
[----:B0123--:R-:W-:Y:S05]  /*2a00*/  CALL.REL.NOINC `($__internal_88_$__cuda_sm70_warpsync) ;  /* 0x00000a5000007944 */ /* 0x00ffea0003c00000 */
.L_x_3055:
        /* <DEDUP_REMOVED lines=13> */
.L_x_3057:
[----:B------:R-:W-:Y:S05]  /*2ae0*/  BSYNC B1 ;  /* 0x0000000000017941 */ /* 0x000fea0003800000 */
.L_x_3056:
[----:B------:R-:W-:Y:S01]  /*2af0*/  UMOV UR4, 0xfffffff ;  /* 0x0fffffff00047882 */ /* 0x000fe20000000000 */
[----:B------:R-:W-:Y:S02]  /*2b00*/  MOV R20, R16 ;  /* 0x0000001000147202 */ /* 0x000fe40000000f00 */
[----:B------:R-:W-:Y:S01]  /*2b10*/  MOV R18, R17 ;  /* 0x0000001100127202 */ /* 0x000fe20000000f00 */
[----:B------:R-:W-:Y:S05]  /*2b20*/  BRA.CONV UR4, `(.L_x_3058) ;  /* 0x0000003304007947 */ /* 0x000fea000b800000 */
[----:B------:R-:W-:Y:S01]  /*2b30*/  IMAD.MOV.U32 R7, RZ, RZ, 0xfffffff ;  /* 0x0fffffffff077424 */ /* 0x000fe200078e00ff */
[----:B------:R-:W-:Y:S02]  /*2b40*/  MOV R6, 0x2b60 ;  /* 0x00002b6000067802 */ /* 0x000fe40000000f00 */
[----:B0123--:R-:W-:Y:S05]  /*2b50*/  CALL.REL.NOINC `($__internal_88_$__cuda_sm70_warpsync) ;  /* 0x0000090000007944 */ /* 0x00ffea0003c00000 */
.L_x_3058:
        /* <DEDUP_REMOVED lines=8> */
[----:B01234-:R-:W-:Y:S05]  /*2be0*/  CALL.REL.NOINC `($__internal_88_$__cuda_sm70_warpsync) ;  /* 0x0000087000007944 */ /* 0x01ffea0003c00000 */
.L_x_3059:
        /* <DEDUP_REMOVED lines=15> */
[----:B------:R-:W-:Y:S05]  /*2ce0*/  CALL.REL.NOINC `($__internal_88_$__cuda_sm70_warpsync) ;  /* 0x0000077000007944 */ /* 0x000fea0003c00000 */
.L_x_3060:
        /* <DEDUP_REMOVED lines=8> */
[----:B0-----:R-:W-:Y:S05]  /*2d70*/  CALL.REL.NOINC `($__internal_88_$__cuda_sm70_warpsync) ;  /* 0x000006e000007944 */ /* 0x001fea0003c00000 */
.L_x_3061:
        /* <DEDUP_REMOVED lines=57> */
.L_x_3042:
[----:B0-----:R-:W-:Y:S05]  /*3110*/  BSYNC B0 ;  /* 0x0000000000007941 */ /* 0x001fea0003800000 */
.L_x_3041:
        /* <DEDUP_REMOVED lines=28> */
.L_x_3063:
[----:B------:R-:W-:Y:S05]  /*32e0*/  BSYNC B0 ;  /* 0x0000000000007941 */ /* 0x000fea0003800000 */
.L_x_3062:
        /* <DEDUP_REMOVED lines=23> */
        .weak           $__internal_88_$__cuda_sm70_warpsync
        .type           $__internal_88_$__cuda_sm70_warpsync,@function
        .size           $__internal_88_$__cuda_sm70_warpsync,(.L_x_3171 - $__internal_88_$__cuda_sm70_warpsync)
$__internal_88_$__cuda_sm70_warpsync:
[----:B------:R-:W-:Y:S04]  /*3460*/  WARPSYNC R7 ;  /* 0x0000000700007348 */ /* 0x000fe80003800000 */
[----:B------:R-:W-:-:S04]  /*3470*/  MOV R7, 0x0 ;  /* 0x0000000000077802 */ /* 0x000fc80000000f00 */
[----:B------:R-:W-:Y:S05]  /*3480*/  RET.REL.NODEC R6 `(_Z30group_norm_nhwc_bwd_sum_kernelI11Fp16IOFp16WLi140EEv26Group_norm_nhwc_bwd_params) ;  /* 0xffffcb7006007950 */ /* 0x000fea0003c3ffff */
.L_x_3064:
        /* <DEDUP_REMOVED lines=15> */
.L_x_3171:


//--------------------- .text._Z30group_norm_nhwc_bwd_sum_kernelI11Fp16IOFp16WLi160EEv26Group_norm_nhwc_bwd_params --------------------------
	.section	.text._Z30group_norm_nhwc_bwd_sum_kernelI11Fp16IOFp16WLi160EEv26Group_norm_nhwc_bwd_params,"ax",@progbits
	.sectioninfo	@"SHI_REGISTERS=32"
	.align	128
        .global         _Z30group_norm_nhwc_bwd_sum_kernelI11Fp16IOFp16WLi160EEv26Group_norm_nhwc_bwd_params
        .type           _Z30group_norm_nhwc_bwd_sum_kernelI11Fp16IOFp16WLi160EEv26Group_norm_nhwc_bwd_params,@function
        .size           _Z30group_norm_nhwc_bwd_sum_kernelI11Fp16IOFp16WLi160EEv26Group_norm_nhwc_bwd_params,(.L_x_3172 - _Z30group_norm_nhwc_bwd_sum_kernelI11Fp16IOFp16WLi160EEv26Group_norm_nhwc_bwd_params)
        .other          _Z30group_norm_nhwc_bwd_sum_kernelI11Fp16IOFp16WLi160EEv26Group_norm_nhwc_bwd_params,@"STO_CUDA_ENTRY STV_DEFAULT"
_Z30group_norm_nhwc_bwd_sum_kernelI11Fp16IOFp16WLi160EEv26Group_norm_nhwc_bwd_params:
.text._Z30group_norm_nhwc_bwd_sum_kernelI11Fp16IOFp16WLi160EEv26Group_norm_nhwc_bwd_params:
        /* <DEDUP_REMOVED lines=98> */
.L_x_3066:
[----:B------:R-:W-:Y:S05]  /*0620*/  BSYNC B0 ;  /* 0x0000000000007941 */ /* 0x000fea0003800000 */
.L_x_3065:
        /* <DEDUP_REMOVED lines=79> */
.L_x_3069:
[----:B------:R-:W-:Y:S05]  /*0b20*/  @!P2 BRA `(.L_x_3067) ;  /* 0x000016200000a947 */ /* 0x000fea0003800000 */
[----:B------:R-:W-:-:S04]  /*0b30*/  IADD3 R17, R17, 0x1, RZ ;  /* 0x0000000111117810 */ /* 0x000fc80007ffe0ff */
[----:B------:R-:W-:Y:S02]  /*0b40*/  SHF.R.S32.HI R25, RZ, 0x1f, R17 ;  /* 0x0000001fff197819 */ /* 0x000fe40000011411 */
.L_x_3070:
        /* <DEDUP_REMOVED lines=124> */
.L_x_3068:
        /* <DEDUP_REMOVED lines=8> */
.L_x_3072:
        /* <DEDUP_REMOVED lines=46> */
.L_x_3071:
[----:B------:R-:W-:-:S13]  /*1670*/  ISETP.GE.U32.AND P0, PT, R27, 0x3, PT ;  /* 0x000000031b00780c */ /* 0x000fda0003f06070 */
[----:B------:R-:W-:Y:S05]  /*1680*/  @!P0 BRA `(.L_x_3067) ;  /* 0x00000ac000008947 */ /* 0x000fea0003800000 */
[----:B------:R-:W-:Y:S02]  /*1690*/  ISETP.GE.U32.AND P0, PT, R10, c[0x0][0x1d8], PT ;  /* 0x000076000a007a0c */ /* 0x000fe40003f06070 */
[----:B------:R-:W-:Y:S02]  /*16a0*/  SHF.R.S32.HI R10, RZ, 0x1f, R17 ;  /* 0x0000001fff0a7819 */ /* 0x000fe40000011411 */
[----:B------:R-:W-:Y:S02]  /*16b0*/  ISETP.GE.AND.EX P0, PT, R11, c[0x0][0x1dc], PT, P0 ;  /* 0x000077000b007a0c */ /* 0x000fe40003f06300 */
[----:B------:R-:W-:-:S11]  /*16c0*/  MOV R11, R17 ;  /* 0x00000011000b7202 */ /* 0x000fd60000000f00 */
.L_x_3073:
        /* <DEDUP_REMOVED lines=168> */
.L_x_3067:
        /* <DEDUP_REMOVED lines=42> */
.L_x_3080:
        /* <DEDUP_REMOVED lines=56> */
.L_x_3081:
        /* <DEDUP_REMOVED lines=53> */
.L_x_3075:
[----:B0-----:R-:W-:Y:S05]  /*2ac0*/  BSYNC B0 ;  /* 0x0000000000007941 */ /* 0x001fea0003800000 */
.L_x_3074:
        /* <DEDUP_REMOVED lines=34> */
.L_x_3079:
[----:B------:R-:W-:Y:S05]  /*2cf0*/  BSYNC B0 ;  /* 0x0000000000007941 */ /* 0x000fea0003800000 */
.L_x_3078:
        /* <DEDUP_REMOVED lines=23> */
.L_x_3076:
[----:B------:R-:W-:Y:S01]  /*2e70*/  IMAD.MOV.U32 R13, RZ, RZ, R8 ;  /* 0x000000ffff0d7224 */ /* 0x000fe200078e0008 */
[----:B------:R-:W-:Y:S01]  /*2e80*/  MOV R12, 0x1 ;  /* 0x00000001000c7802 */ /* 0x000fe20000000f00 */
[----:B------:R-:W-:Y:S01]  /*2e90*/  IMAD.MOV.U32 R10, RZ, RZ, RZ ;  /* 0x000000ffff0a7224 */ /* 0x000fe200078e00ff */
[----:B------:R-:W-:-:S02]  /*2ea0*/  MOV R11, 0xffffffff ;  /* 0xffffffff000b7802 */ /* 0x000fc40000000f00 */
[----:B------:R-:W-:Y:S02]  /*2eb0*/  MOV R4, 0x2ed0 ;  /* 0x00002ed000047802 */ /* 0x000fe40000000f00 */
[----:B------:R-:W-:Y:S05]  /*2ec0*/  CALL.REL.NOINC `($__internal_89_$__cuda_sm70_shflsync_up) ;  /* 0x000009a000007944 */ /* 0x000fea0003c00000 */
[----:B-1----:R-:W-:Y:S01]  /*2ed0*/  IMAD.MOV.U32 R9, RZ, RZ, R11 ;  /* 0x000000ffff097224 */ /* 0x002fe200078e000b */
[----:B0-----:R-:W-:Y:S05]  /*2ee0*/  BRA `(.L_x_3080) ;  /* 0xfffff50000007947 */ /* 0x001fea000383ffff */
.L_x_3077:
[----:B------:R-:W-:Y:S01]  /*2ef0*/  HFMA2.MMA R10, -RZ, RZ, 0, 0 ;  /* 0x00000000ff0a7435 */ /* 0x000fe200000001ff */
[----:B------:R-:W-:Y:S01]  /*2f00*/  MOV R13, R7 ;  /* 0x00000007000d7202 */ /* 0x000fe20000000f00 */
[----:B------:R-:W-:Y:S01]  /*2f10*/  IMAD.MOV.U32 R12, RZ, RZ, 0x1 ;  /* 0x00000001ff0c7424 */ /* 0x000fe200078e00ff */
[----:B------:R-:W-:Y:S01]  /*2f20*/  MOV R4, 0x2f50 ;  /* 0x00002f5000047802 */ /* 0x000fe20000000f00 */
[----:B------:R-:W-:Y:S02]  /*2f30*/  IMAD.MOV.U32 R11, RZ, RZ, -0x1 ;  /* 0xffffffffff0b7424 */ /* 0x000fe400078e00ff */
[----:B012---:R-:W-:Y:S05]  /*2f40*/  CALL.REL.NOINC `($__internal_89_$__cuda_sm70_shflsync_up) ;  /* 0x0000092000007944 */ /* 0x007fea0003c00000 */
[----:B0-----:R-:W-:Y:S01]  /*2f50*/  HFMA2.MMA R12, -RZ, RZ, 0, 5.9604644775390625e-08 ;  /* 0x00000001ff0c7435 */ /* 0x001fe200000001ff */
[----:B-1----:R-:W-:Y:S01]  /*2f60*/  MOV R14, R11 ;  /* 0x0000000b000e7202 */ /* 0x002fe20000000f00 */
[----:B------:R-:W-:Y:S01]  /*2f70*/  IMAD.MOV.U32 R13, RZ, RZ, R6 ;  /* 0x000000ffff0d7224 */ /* 0x000fe200078e0006 */
[----:B------:R-:W-:Y:S01]  /*2f80*/  MOV R11, 0xffffffff ;  /* 0xffffffff000b7802 */ /* 0x000fe20000000f00 */
[----:B------:R-:W-:Y:S01]  /*2f90*/  IMAD.MOV.U32 R10, RZ, RZ, RZ ;  /* 0x000000ffff0a7224 */ /* 0x000fe200078e00ff */
[----:B------:R-:W-:-:S02]  /*2fa0*/  MOV R4, 0x2fc0 ;  /* 0x00002fc000047802 */ /* 0x000fc40000000f00 */
[----:B------:R-:W-:Y:S05]  /*2fb0*/  CALL.REL.NOINC `($__internal_89_$__cuda_sm70_shflsync_up) ;  /* 0x000008b000007944 */ /* 0x000fea0003c00000 */
        /* <DEDUP_REMOVED lines=15> */
[----:B------:R-:W-:Y:S05]  /*30b0*/  CALL.REL.NOINC `($__internal_89_$__cuda_sm70_shflsync_up) ;  /* 0x000007b000007944 */ /* 0x000fea0003c00000 */
[----:B0-----:R-:W-:Y:S01]  /*30c0*/  HFMA2.MMA R12, -RZ, RZ, 0, 1.1920928955078125e-07 ;  /* 0x00000002ff0c7435 */ /* 0x001fe200000001ff */
[----:B-1----:R-:W-:Y:S01]  /*30d0*/  MOV R6, R11 ;  /* 0x0000000b00067202 */ /* 0x002fe20000000f00 */
[----:B------:R-:W-:Y:S01]  /*30e0*/  IMAD.MOV.U32 R13, RZ, RZ, R8 ;  /* 0x000000ffff0d7224 */ /* 0x000fe200078e0008 */
[----:B------:R-:W-:Y:S01]  /*30f0*/  MOV R11, 0xffffffff ;  /* 0xffffffff000b7802 */ /* 0x000fe20000000f00 */
[----:B------:R-:W-:Y:S01]  /*3100*/  IMAD.MOV.U32 R10, RZ, RZ, RZ ;  /* 0x000000ffff0a7224 */ /* 0x000fe200078e00ff */
[----:B------:R-:W-:-:S02]  /*3110*/  MOV R4, 0x3130 ;  /* 0x0000313000047802 */ /* 0x000fc40000000f00 */
[----:B------:R-:W-:Y:S05]  /*3120*/  CALL.REL.NOINC `($__internal_89_$__cuda_sm70_shflsync_up) ;  /* 0x0000074000007944 */ /* 0x000fea0003c00000 */
[----:B0-----:R-:W-:Y:S01]  /*3130*/  HFMA2.MMA R10, -RZ, RZ, 0, 0 ;  /* 0x00000000ff0a7435 */ /* 0x001fe200000001ff */
[----:B-1----:R-:W-:Y:S01]  /*3140*/  IMAD.MOV.U32 R7, RZ, RZ, R11 ;  /* 0x000000ffff077224 */ /* 0x002fe200078e000b */
[----:B------:R-:W-:Y:S01]  /*3150*/  MOV R13, R14 ;  /* 0x0000000e000d7202 */ /* 0x000fe20000000f00 */
[----:B------:R-:W-:Y:S01]  /*3160*/  IMAD.MOV.U32 R12, RZ, RZ, 0x2 ;  /* 0x00000002ff0c7424 */ /* 0x000fe200078e00ff */
[----:B------:R-:W-:Y:S01]  /*3170*/  MOV R4, 0x31a0 ;  /* 0x000031a000047802 */ /* 0x000fe20000000f00 */
[----:B------:R-:W-:-:S02]  /*3180*/  IMAD.MOV.U32 R11, RZ, RZ, -0x1 ;  /* 0xffffffffff0b7424 */ /* 0x000fc400078e00ff */
[----:B------:R-:W-:Y:S05]  /*3190*/  CALL.REL.NOINC `($__internal_89_$__cuda_sm70_shflsync_up) ;  /* 0x000006d000007944 */ /* 0x000fea0003c00000 */
        /* <DEDUP_REMOVED lines=20> */
[----:B0-----:R-:W-:Y:S01]  /*32e0*/  HFMA2.MMA R12, -RZ, RZ, 0, 2.384185791015625e-07 ;  /* 0x00000004ff0c7435 */ /* 0x001fe200000001ff */
[----:B-1----:R-:W-:Y:S01]  /*32f0*/  MOV R7, R11 ;  /* 0x0000000b00077202 */ /* 0x002fe20000000f00 */
[----:B------:R-:W-:Y:S01]  /*3300*/  IMAD.MOV.U32 R13, RZ, RZ, R14 ;  /* 0x000000ffff0d7224 */ /* 0x000fe200078e000e */
[----:B------:R-:W-:Y:S01]  /*3310*/  MOV R11, 0xffffffff ;  /* 0xffffffff000b7802 */ /* 0x000fe20000000f00 */
[----:B------:R-:W-:Y:S01]  /*3320*/  IMAD.MOV.U32 R10, RZ, RZ, RZ ;  /* 0x000000ffff0a7224 */ /* 0x000fe200078e00ff */
[----:B------:R-:W-:-:S02]  /*3330*/  MOV R4, 0x3350 ;  /* 0x0000335000047802 */ /* 0x000fc40000000f00 */
[----:B------:R-:W-:Y:S05]  /*3340*/  CALL.REL.NOINC `($__internal_89_$__cuda_sm70_shflsync_up) ;  /* 0x0000052000007944 */ /* 0x000fea0003c00000 */
        /* <DEDUP_REMOVED lines=12> */
[----:B------:R-:W-:Y:S05]  /*3410*/  CALL.REL.NOINC `($__internal_89_$__cuda_sm70_shflsync_up) ;  /* 0x0000045000007944 */ /* 0x000fea0003c00000 */
[----:B0-----:R-:W-:Y:S01]  /*3420*/  HFMA2.MMA R12, -RZ, RZ, 0, 4.76837158203125e-07 ;  /* 0x00000008ff0c7435 */ /* 0x001fe200000001ff */
[----:B-1----:R-:W-:Y:S01]  /*3430*/  MOV R6, R11 ;  /* 0x0000000b00067202 */ /* 0x002fe20000000f00 */
[----:B------:R-:W-:Y:S01]  /*3440*/  IMAD.MOV.U32 R13, RZ, RZ, R8 ;  /* 0x000000ffff0d7224 */ /* 0x000fe200078e0008 */
[----:B------:R-:W-:Y:S01]  /*3450*/  MOV R11, 0xffffffff ;  /* 0xffffffff000b7802 */ /* 0x000fe20000000f00 */
[----:B------:R-:W-:Y:S01]  /*3460*/  IMAD.MOV.U32 R10, RZ, RZ, RZ ;  /* 0x000000ffff0a7224 */ /* 0x000fe200078e00ff */
[----:B------:R-:W-:Y:S02]  /*3470*/  MOV R4, 0x3490 ;  /* 0x0000349000047802 */ /* 0x000fe40000000f00 */
        /* <DEDUP_REMOVED lines=28> */
[----:B0-----:R-:W-:Y:S01]  /*3640*/  HFMA2.MMA R12, -RZ, RZ, 0, 9.5367431640625e-07 ;  /* 0x00000010ff0c7435 */ /* 0x001fe200000001ff */
[----:B-1----:R-:W-:Y:S01]  /*3650*/  MOV R7, R11 ;  /* 0x0000000b00077202 */ /* 0x002fe20000000f00 */
[----:B------:R-:W-:Y:S01]  /*3660*/  IMAD.MOV.U32 R13, RZ, RZ, R14 ;  /* 0x000000ffff0d7224 */ /* 0x000fe200078e000e */
[----:B------:R-:W-:Y:S01]  /*3670*/  MOV R11, 0xffffffff ;  /* 0xffffffff000b7802 */ /* 0x000fe20000000f00 */
[----:B------:R-:W-:Y:S01]  /*3680*/  IMAD.MOV.U32 R10, RZ, RZ, RZ ;  /* 0x000000ffff0a7224 */ /* 0x000fe200078e00ff */
[----:B------:R-:W-:-:S02]  /*3690*/  MOV R4, 0x36b0 ;  /* 0x000036b000047802 */ /* 0x000fc40000000f00 */
[----:B------:R-:W-:Y:S05]  /*36a0*/  CALL.REL.NOINC `($__internal_89_$__cuda_sm70_shflsync_up) ;  /* 0x000001c000007944 */ /* 0x000fea0003c00000 */
        /* <DEDUP_REMOVED lines=13> */
[----:B0-----:R-:W-:Y:S01]  /*3780*/  HFMA2.MMA R12, -RZ, RZ, 0, 5.9604644775390625e-08 ;  /* 0x00000001ff0c7435 */ /* 0x001fe200000001ff */
        /* <DEDUP_REMOVED lines=13> */
[----:B01----:R-:W-:Y:S05]  /*3860*/  BRA `(.L_x_3081) ;  /* 0xffffef0000007947 */ /* 0x003fea000383ffff */
        .weak           $__internal_89_$__cuda_sm70_shflsync_up
        .type           $__internal_89_$__cuda_sm70_shflsync_up,@function
        .size           $__internal_89_$__cuda_sm70_shflsync_up,(.L_x_3172 - $__internal_89_$__cuda_sm70_shflsync_up)
$__internal_89_$__cuda_sm70_shflsync_up:
[----:B------:R-:W-:Y:S01]  /*3870*/  MOV R5, 0x0 ;  /* 0x0000000000057802 */ /* 0x000fe20000000f00 */
[----:B------:R-:W-:Y:S04]  /*3880*/  WARPSYNC R11 ;  /* 0x0000000b00007348 */ /* 0x000fe80003800000 */
[----:B------:R0:W1:Y:S01]  /*3890*/  SHFL.UP PT, R11, R13, R12, R10 ;  /* 0x0400000c0d0b7389 */ /* 0x00006200000e000a */
[----:B------:R-:W-:Y:S05]  /*38a0*/  RET.REL.NODEC R4 `(_Z30group_norm_nhwc_bwd_sum_kernelI11Fp16IOFp16WLi160EEv26Group_norm_nhwc_bwd_params) ;  /* 0xffffc75004007950 */ /* 0x000fea0003c3ffff */
.L_x_3082:
        /* <DEDUP_REMOVED lines=13> */
.L_x_3172:


//--------------------- .nv.global                --------------------------
	.section	.nv.global,"aw",@nobits
.nv.global:
	.type		_ZN62_INTERNAL_4569dee4_31_group_norm_nhwc_bwd_two_pass_cu_4d61947e6thrust23THRUST_300001_SM_800_NS12placeholders2_5E,@object
	.size		_ZN62_INTERNAL_4569dee4_31_group_norm_nhwc_bwd_two_pass_cu_4d61947e6thrust23THRUST_300001_SM_800_NS12placeholders2_5E,(_ZN62_INTERNAL_4569dee4_31_group_norm_nhwc_bwd_two_pass_cu_4d61947e4cuda3std3__45__cpo6cbeginE - _ZN62_INTERNAL_4569dee4_31_group_norm_nhwc_bwd_two_pass_cu_4d61947e6thrust23THRUST_300001_SM_800_NS12placeholders2_5E)
_ZN62_INTERNAL_4569dee4_31_group_norm_nhwc_bwd_two_pass_cu_4d61947e6thrust23THRUST_300001_SM_800_NS12placeholders2_5E:
	.zero		1
	.type		_ZN62_INTERNAL_4569dee4_31_group_norm_nhwc_bwd_two_pass_cu_4d61947e4cuda3std3__45__cpo6cbeginE,@object
	.size		_ZN62_INTERNAL_4569dee4_31_group_norm_nhwc_bwd_two_pass_cu_4d61947e4cuda3std3__45__cpo6cbeginE,(_ZN62_INTERNAL_4569dee4_31_group_norm_nhwc_bwd_two_pass_cu_4d61947e4cuda3std6ranges3__45__cpo6cbeginE - _ZN62_INTERNAL_4569dee4_31_group_norm_nhwc_bwd_two_pass_cu_4d61947e4cuda3std3__45__cpo6cbeginE)
_ZN62_INTERNAL_4569dee4_31_group_norm_nhwc_bwd_two_pass_cu_4d61947e4cuda3std3__45__cpo6cbeginE:
	.zero		1
	.type		_ZN62_INTERNAL_4569dee4_31_group_norm_nhwc_bwd_two_pass_cu_4d61947e4cuda3std6ranges3__45__cpo6cbeginE,@object
	.size		_ZN62_INTERNAL_4569dee4_31_group_norm_nhwc_bwd_two_pass_cu_4d61947e4cuda3std6ranges3__45__cpo6cbeginE,(_ZN62_INTERNAL_4569dee4_31_group_norm_nhwc_bwd_two_pass_cu_4d61947e4cuda3std3__48in_placeE - _ZN62_INTERNAL_4569dee4_31_group_norm_nhwc_bwd_two_pass_cu_4d61947e4cuda3std6ranges3__45__cpo6cbeginE)
_ZN62_INTERNAL_4569dee4_31_group_norm_nhwc_bwd_two_pass_cu_4d61947e4cuda3std6ranges3__45__cpo6cbeginE:
	.zero		1
	.type		_ZN62_INTERNAL_4569dee4_31_group_norm_nhwc_bwd_two_pass_cu_4d61947e4cuda3std3__48in_placeE,@object
	.size		_ZN62_INTERNAL_4569dee4_31_group_norm_nhwc_bwd_two_pass_cu_4d61947e4cuda3std3__48in_placeE,(_ZN62_INTERNAL_4569dee4_31_group_norm_nhwc_bwd_two_pass_cu_4d61947e4cuda3std6ranges3__45__cpo4sizeE - _ZN62_INTERNAL_4569dee4_31_group_norm_nhwc_bwd_two_pass_cu_4d61947e4cuda3std3__48in_placeE)
_ZN62_INTERNAL_4569dee4_31_group_norm_nhwc_bwd_two_pass_cu_4d61947e4cuda3std3__48in_placeE:
	.zero		1
	.type		_ZN62_INTERNAL_4569dee4_31_group_norm_nhwc_bwd_two_pass_cu_4d61947e4cuda3std6ranges3__45__cpo4sizeE,@object
	.size		_ZN62_INTERNAL_4569dee4_31_group_norm_nhwc_bwd_two_pass_cu_4d61947e4cuda3std6ranges3__45__cpo4sizeE,(_ZN62_INTERNAL_4569dee4_31_group_norm_nhwc_bwd_two_pass_cu_4d61947e6thrust23THRUST_300001_SM_800_NS12placeholders2_9E - _ZN62_INTERNAL_4569dee4_31_group_norm_nhwc_bwd_two_pass_cu_4d61947e4cuda3std6ranges3__45__cpo4sizeE)
_ZN62_INTERNAL_4569dee4_31_group_norm_nhwc_bwd_two_pass_cu_4d61947e4cuda3std6ranges3__45__cpo4sizeE:
	.zero		1
	.type		_ZN62_INTERNAL_4569dee4_31_group_norm_nhwc_bwd_two_pass_cu_4d61947e6thrust23THRUST_300001_SM_800_NS12placeholders2_9E,@object
	.size		_ZN62_INTERNAL_4569dee4_31_group_norm_nhwc_bwd_two_pass_cu_4d61947e6thrust23THRUST_300001_SM_800_NS12placeholders2_9E,(_ZN62_INTERNAL_4569dee4_31_group_norm_nhwc_bwd_two_pass_cu_4d61947e4cuda3std3__45__cpo7crbeginE - _ZN62_INTERNAL_4569dee4_31_group_norm_nhwc_bwd_two_pass_cu_4d61947e6thrust23THRUST_300001_SM_800_NS12placeholders2_9E)
_ZN62_INTERNAL_4569dee4_31_group_norm_nhwc_bwd_two_pass_cu_4d61947e6thrust23THRUST_300001_SM_800_NS12placeholders2_9E:
	.zero		1
	.type		_ZN62_INTERNAL_4569dee4_31_group_norm_nhwc_bwd_two_pass_cu_4d61947e4cuda3std3__45__cpo7crbeginE,@object
	.size		_ZN62_INTERNAL_4569dee4_31_group_norm_nhwc_bwd_two_pass_cu_4d61947e4cuda3std3__45__cpo7crbeginE,(_ZN62_INTERNAL_4569dee4_31_group_norm_nhwc_bwd_two_pass_cu_4d61947e4cuda3std6ranges3__45__cpo4nextE - _ZN62_INTERNAL_4569dee4_31_group_norm_nhwc_bwd_two_pass_cu_4d61947e4cuda3std3__45__cpo7crbeginE)
_ZN62_INTERNAL_4569dee4_31_group_norm_nhwc_bwd_two_pass_cu_4d61947e4cuda3std3__45__cpo7crbeginE:
	.zero		1
	.type		_ZN62_INTERNAL_4569dee4_31_group_norm_nhwc_bwd_two_pass_cu_4d61947e4cuda3std6ranges3__45__cpo4nextE,@object
	.size		_ZN62_INTERNAL_4569dee4_31_group_norm_nhwc_bwd_two_pass_cu_4d61947e4cuda3std6ranges3__45__cpo4nextE,(_ZN62_INTERNAL_4569dee4_31_group_norm_nhwc_bwd_two_pass_cu_4d61947e4cuda3std6ranges3__45__cpo4swapE - _ZN62_INTERNAL_4569dee4_31_group_norm_nhwc_bwd_two_pass_cu_4d61947e4cuda3std6ranges3__45__cpo4nextE)
_ZN62_INTERNAL_4569dee4_31_group_norm_nhwc_bwd_two_pass_cu_4d61947e4cuda3std6ranges3__45__cpo4nextE:
	.zero		1
	.type		_ZN62_INTERNAL_4569dee4_31_group_norm_nhwc_bwd_two_pass_cu_4d61947e4cuda3std6ranges3__45__cpo4swapE,@object
	.size		_ZN62_INTERNAL_4569dee4_31_group_norm_nhwc_bwd_two_pass_cu_4d61947e4cuda3std6ranges3__45__cpo4swapE,(_ZN62_INTERNAL_4569dee4_31_group_norm_nhwc_bwd_two_pass_cu_4d61947e6thrust23THRUST_300001_SM_800_NS12placeholders2_1E - _ZN62_INTERNAL_4569dee4_31_group_norm_nhwc_bwd_two_pass_cu_4d61947e4cuda3std6ranges3__45__cpo4swapE)
_ZN62_INTERNAL_4569dee4_31_group_norm_nhwc_bwd_two_pass_cu_4d61947e4cuda3std6ranges3__45__cpo4swapE:
	.zero		1
	.type		_ZN62_INTERNAL_4569dee4_31_group_norm_nhwc_bwd_two_pass_cu_4d61947e6thrust23THRUST_300001_SM_800_NS12placeholders2_1E,@object
	.size		_ZN62_INTERNAL_4569dee4_31_group_norm_nhwc_bwd_two_pass_cu_4d61947e6thrust23THRUST_300001_SM_800_NS12placeholders2_1E,(_ZN62_INTERNAL_4569dee4_31_group_norm_nhwc_bwd_two_pass_cu_4d61947e6thrust23THRUST_300001_SM_800_NS12placeholders2_3E - _ZN62_INTERNAL_4569dee4_31_group_norm_nhwc_bwd_two_pass_cu_4d61947e6thrust23THRUST_300001_SM_800_NS12placeholders2_1E)
_ZN62_INTERNAL_4569dee4_31_group_norm_nhwc_bwd_two_pass_cu_4d61947e6thrust23THRUST_300001_SM_800_NS12placeholders2_1E:
	.zero		1
	.type		_ZN62_INTERNAL_4569dee4_31_group_norm_nhwc_bwd_two_pass_cu_4d61947e6thrust23THRUST_300001_SM_800_NS12placeholders2_3E,@object
	.size		_ZN62_INTERNAL_4569dee4_31_group_norm_nhwc_bwd_two_pass_cu_4d61947e6thrust23THRUST_300001_SM_800_NS12placeholders2_3E,(_ZN62_INTERNAL_4569dee4_31_group_norm_nhwc_bwd_two_pass_cu_4d61947e4cuda3std3__45__cpo5beginE - _ZN62_INTERNAL_4569dee4_31_group_norm_nhwc_bwd_two_pass_cu_4d61947e6thrust23THRUST_300001_SM_800_NS12placeholders2_3E)
_ZN62_INTERNAL_4569dee4_31_group_norm_nhwc_bwd_two_pass_cu_4d61947e6thrust23THRUST_300001_SM_800_NS12placeholders2_3E:
	.zero		1
	.type		_ZN62_INTERNAL_4569dee4_31_group_norm_nhwc_bwd_two_pass_cu_4d61947e4cuda3std3__45__cpo5beginE,@object
	.size		_ZN62_INTERNAL_4569dee4_31_group_norm_nhwc_bwd_two_pass_cu_4d61947e4cuda3std3__45__cpo5beginE,(_ZN62_INTERNAL_4569dee4_31_group_norm_nhwc_bwd_two_pass_cu_4d61947e4cuda3std6ranges3__45__cpo5beginE - _ZN62_INTERNAL_4569dee4_31_group_norm_nhwc_bwd_two_pass_cu_4d61947e4cuda3std3__45__cpo5beginE)
_ZN62_INTERNAL_4569dee4_31_group_norm_nhwc_bwd_two_pass_cu_4d61947e4cuda3std3__45__cpo5beginE:
	.zero		1
	.type		_ZN62_INTERNAL_4569dee4_31_group_norm_nhwc_bwd_two_pass_cu_4d61947e4cuda3std6ranges3__45__cpo5beginE,@object
	.size		_ZN62_INTERNAL_4569dee4_31_group_norm_nhwc_bwd_two_pass_cu_4d61947e4cuda3std6ranges3__45__cpo5beginE,(_ZN62_INTERNAL_4569dee4_31_group_norm_nhwc_bwd_two_pass_cu_4d61947e4cuda3std3__464_GLOBAL__N__4569dee4_31_group_norm_nhwc_bwd_two_pass_cu_4d61947e6ignoreE - _ZN62_INTERNAL_4569dee4_31_group_norm_nhwc_bwd_two_pass_cu_4d61947e4cuda3std6ranges3__45__cpo5beginE)
_ZN62_INTERNAL_4569dee4_31_group_norm_nhwc_bwd_two_pass_cu_4d61947e4cuda3std6ranges3__45__cpo5beginE:
	.zero		1
	.type		_ZN62_INTERNAL_4569dee4_31_group_norm_nhwc_bwd_two_pass_cu_4d61947e4cuda3std3__464_GLOBAL__N__4569dee4_31_group_norm_nhwc_bwd_two_pass_cu_4d61947e6ignoreE,@object
	.size		_ZN62_INTERNAL_4569dee4_31_group_norm_nhwc_bwd_two_pass_cu_4d61947e4cuda3std3__464_GLOBAL__N__4569dee4_31_group_norm_nhwc_bwd_two_pass_cu_4d61947e6ignoreE,(_ZN62_INTERNAL_4569dee4_31_group_norm_nhwc_bwd_two_pass_cu_4d61947e4cuda3std6ranges3__45__cpo4dataE - _ZN62_INTERNAL_4569dee4_31_group_norm_nhwc_bwd_two_pass_cu_4d61947e4cuda3std3__464_GLOBAL__N__4569dee4_31_group_norm_nhwc_bwd_two_pass_cu_4d61947e6ignoreE)
_ZN62_INTERNAL_4569dee4_31_group_norm_nhwc_bwd_two_pass_cu_4d61947e4cuda3std3__464_GLOBAL__N__4569dee4_31_group_norm_nhwc_bwd_two_pass_cu_4d61947e6ignoreE:
	.zero		1
	.type		_ZN62_INTERNAL_4569dee4_31_group_norm_nhwc_bwd_two_pass_cu_4d61947e4cuda3std6ranges3__45__cpo4dataE,@object
	.size		_ZN62_INTERNAL_4569dee4_31_group_norm_nhwc_bwd_two_pass_cu_4d61947e4cuda3std6ranges3__45__cpo4dataE,(_ZN62_INTERNAL_4569dee4_31_group_norm_nhwc_bwd_two_pass_cu_4d61947e6thrust23THRUST_300001_SM_800_NS12placeholders2_7E - _ZN62_INTERNAL_4569dee4_31_group_norm_nhwc_bwd_two_pass_cu_4d61947e4cuda3std6ranges3__45__cpo4dataE)
_ZN62_INTERNAL_4569dee4_31_group_norm_nhwc_bwd_two_pass_cu_4d61947e4cuda3std6ranges3__45__cpo4dataE:
	.zero		1
	.type		_ZN62_INTERNAL_4569dee4_31_group_norm_nhwc_bwd_two_pass_cu_4d61947e6thrust23THRUST_300001_SM_800_NS12placeholders2_7E,@object
	.size		_ZN62_INTERNAL_4569dee4_31_group_norm_nhwc_bwd_two_pass_cu_4d61947e6thrust23THRUST_300001_SM_800_NS12placeholders2_7E,(_ZN62_INTERNAL_4569dee4_31_group_norm_nhwc_bwd_two_pass_cu_4d61947e4cuda3std3__45__cpo6rbeginE - _ZN62_INTERNAL_4569dee4_31_group_norm_nhwc_bwd_two_pass_cu_4d61947e6thrust23THRUST_300001_SM_800_NS12placeholders2_7E)
_ZN62_INTERNAL_4569dee4_31_group_norm_nhwc_bwd_two_pass_cu_4d61947e6thrust23THRUST_300001_SM_800_NS12placeholders2_7E:
	.zero		1
	.type		_ZN62_INTERNAL_4569dee4_31_group_norm_nhwc_bwd_two_pass_cu_4d61947e4cuda3std3__45__cpo6rbeginE,@object
	.size		_ZN62_INTERNAL_4569dee4_31_group_norm_nhwc_bwd_two_pass_cu_4d61947e4cuda3std3__45__cpo6rbeginE,(_ZN62_INTERNAL_4569dee4_31_group_norm_nhwc_bwd_two_pass_cu_4d61947e4cuda3std6ranges3__45__cpo7advanceE - _ZN62_INTERNAL_4569dee4_31_group_norm_nhwc_bwd_two_pass_cu_4d61947e4cuda3std3__45__cpo6rbeginE)
_ZN62_INTERNAL_4569dee4_31_group_norm_nhwc_bwd_two_pass_cu_4d61947e4cuda3std3__45__cpo6rbeginE:
	.zero		1
	.type		_ZN62_INTERNAL_4569dee4_31_group_norm_nhwc_bwd_two_pass_cu_4d61947e4cuda3std6ranges3__45__cpo7advanceE,@object
	.size		_ZN62_INTERNAL_4569dee4_31_group_norm_nhwc_bwd_two_pass_cu_4d61947e4cuda3std6ranges3__45__cpo7advanceE,(_ZN62_INTERNAL_4569dee4_31_group_norm_nhwc_bwd_two_pass_cu_4d61947e4cuda3std3__47nulloptE - _ZN62_INTERNAL_4569dee4_31_group_norm_nhwc_bwd_two_pass_cu_4d61947e4cuda3std6ranges3__45__cpo7advanceE)
_ZN62_INTERNAL_4569dee4_31_group_norm_nhwc_bwd_two_pass_cu_4d61947e4cuda3std6ranges3__45__cpo7advanceE:
	.zero		1
	.type		_ZN62_INTERNAL_4569dee4_31_group_norm_nhwc_bwd_two_pass_cu_4d61947e4cuda3std3__47nulloptE,@object
	.size		_ZN62_INTERNAL_4569dee4_31_group_norm_nhwc_bwd_two_pass_cu_4d61947e4cuda3std3__47nulloptE,(_ZN62_INTERNAL_4569dee4_31_group_norm_nhwc_bwd_two_pass_cu_4d61947e4cuda3std6ranges3__45__cpo8distanceE - _ZN62_INTERNAL_4569dee4_31_group_norm_nhwc_bwd_two_pass_cu_4d61947e4cuda3std3__47nulloptE)
_ZN62_INTERNAL_4569dee4_31_group_norm_nhwc_bwd_two_pass_cu_4d61947e4cuda3std3__47nulloptE:
	.zero		1
	.type		_ZN62_INTERNAL_4569dee4_31_group_norm_nhwc_bwd_two_pass_cu_4d61947e4cuda3std6ranges3__45__cpo8distanceE,@object
	.size		_ZN62_INTERNAL_4569dee4_31_group_norm_nhwc_bwd_two_pass_cu_4d61947e4cuda3std6ranges3__45__cpo8distanceE,(_ZN62_INTERNAL_4569dee4_31_group_norm_nhwc_bwd_two_pass_cu_4d61947e6thrust23THRUST_300001_SM_800_NS12placeholders2_6E - _ZN62_INTERNAL_4569dee4_31_group_norm_nhwc_bwd_two_pass_cu_4d61947e4cuda3std6ranges3__45__cpo8distanceE)
_ZN62_INTERNAL_4569dee4_31_group_norm_nhwc_bwd_two_pass_cu_4d61947e4cuda3std6ranges3__45__cpo8distanceE:
	.zero		1
	.type		_ZN62_INTERNAL_4569dee4_31_group_norm_nhwc_bwd_two_pass_cu_4d61947e6thrust23THRUST_300001_SM_800_NS12placeholders2_6E,@object
	.size		_ZN62_INTERNAL_4569dee4_31_group_norm_nhwc_bwd_two_pass_cu_4d61947e6thrust23THRUST_300001_SM_800_NS12placeholders2_6E,(_ZN62_INTERNAL_4569dee4_31_group_norm_nhwc_bwd_two_pass_cu_4d61947e4cuda3std3__45__cpo4cendE - _ZN62_INTERNAL_4569dee4_31_group_norm_nhwc_bwd_two_pass_cu_4d61947e6thrust23THRUST_300001_SM_800_NS12placeholders2_6E)
_ZN62_INTERNAL_4569dee4_31_group_norm_nhwc_bwd_two_pass_cu_4d61947e6thrust23THRUST_300001_SM_800_NS12placeholders2_6E:
	.zero		1
	.type		_ZN62_INTERNAL_4569dee4_31_group_norm_nhwc_bwd_two_pass_cu_4d61947e4cuda3std3__45__cpo4cendE,@object
	.size		_ZN62_INTERNAL_4569dee4_31_group_norm_nhwc_bwd_two_pass_cu_4d61947e4cuda3std3__45__cpo4cendE,(_ZN62_INTERNAL_4569dee4_31_group_norm_nhwc_bwd_two_pass_cu_4d61947e4cuda3std6ranges3__45__cpo4cendE - _ZN62_INTERNAL_4569dee4_31_group_norm_nhwc_bwd_two_pass_cu_4d61947e4cuda3std3__45__cpo4cendE)
_ZN62_INTERNAL_4569dee4_31_group_norm_nhwc_bwd_two_pass_cu_4d61947e4cuda3std3__45__cpo4cendE:
	.zero		1
	.type		_ZN62_INTERNAL_4569dee4_31_group_norm_nhwc_bwd_two_pass_cu_4d61947e4cuda3std6ranges3__45__cpo4cendE,@object
	.size		_ZN62_INTERNAL_4569dee4_31_group_norm_nhwc_bwd_two_pass_cu_4d61947e4cuda3std6ranges3__45__cpo4cendE,(_ZN62_INTERNAL_4569dee4_31_group_norm_nhwc_bwd_two_pass_cu_4d61947e4cuda3std3__420unreachable_sentinelE - _ZN62_INTERNAL_4569dee4_31_group_norm_nhwc_bwd_two_pass_cu_4d61947e4cuda3std6ranges3__45__cpo4cendE)
_ZN62_INTERNAL_4569dee4_31_group_norm_nhwc_bwd_two_pass_cu_4d61947e4cuda3std6ranges3__45__cpo4cendE:
	.zero		1
	.type		_ZN62_INTERNAL_4569dee4_31_group_norm_nhwc_bwd_two_pass_cu_4d61947e4cuda3std3__420unreachable_sentinelE,@object
	.size		_ZN62_INTERNAL_4569dee4_31_group_norm_nhwc_bwd_two_pass_cu_4d61947e4cuda3std3__420unreachable_sentinelE,(_ZN62_INTERNAL_4569dee4_31_group_norm_nhwc_bwd_two_pass_cu_4d61947e4cuda3std6ranges3__45__cpo5ssizeE - _ZN62_INTERNAL_4569dee4_31_group_norm_nhwc_bwd_two_pass_cu_4d61947e4cuda3std3__420unreachable_sentinelE)
_ZN62_INTERNAL_4569dee4_31_group_norm_nhwc_bwd_two_pass_cu_4d61947e4cuda3std3__420unreachable_sentinelE:
	.zero		1
	.type		_ZN62_INTERNAL_4569dee4_31_group_norm_nhwc_bwd_two_pass_cu_4d61947e4cuda3std6ranges3__45__cpo5ssizeE,@object
	.size		_ZN62_INTERNAL_4569dee4_31_group_norm_nhwc_bwd_two_pass_cu_4d61947e4cuda3std6ranges3__45__cpo5ssizeE,(_ZN62_INTERNAL_4569dee4_31_group_norm_nhwc_bwd_two_pass_cu_4d61947e6thrust23THRUST_300001_SM_800_NS12placeholders3_10E - _ZN62_INTERNAL_4569dee4_31_group_norm_nhwc_bwd_two_pass_cu_4d61947e4cuda3std6ranges3__45__cpo5ssizeE)
_ZN62_INTERNAL_4569dee4_31_group_norm_nhwc_bwd_two_pass_cu_4d61947e4cuda3std6ranges3__45__cpo5ssizeE:
	.zero		1
	.type		_ZN62_INTERNAL_4569dee4_31_group_norm_nhwc_bwd_two_pass_cu_4d61947e6thrust23THRUST_300001_SM_800_NS12placeholders3_10E,@object
	.size		_ZN62_INTERNAL_4569dee4_31_group_norm_nhwc_bwd_two_pass_cu_4d61947e6thrust23THRUST_300001_SM_800_NS12placeholders3_10E,(_ZN62_INTERNAL_4569dee4_31_group_norm_nhwc_bwd_two_pass_cu_4d61947e4cuda3std3__45__cpo5crendE - _ZN62_INTERNAL_4569dee4_31_group_norm_nhwc_bwd_two_pass_cu_4d61947e6thrust23THRUST_300001_SM_800_NS12placeholders3_10E)
_ZN62_INTERNAL_4569dee4_31_group_norm_nhwc_bwd_two_pass_cu_4d61947e6thrust23THRUST_300001_SM_800_NS12placeholders3_10E:
	.zero		1
	.type		_ZN62_INTERNAL_4569dee4_31_group_norm_nhwc_bwd_two_pass_cu_4d61947e4cuda3std3__45__cpo5crendE,@object
	.size		_ZN62_INTERNAL_4569dee4_31_group_norm_nhwc_bwd_two_pass_cu_4d61947e4cuda3std3__45__cpo5crendE,(_ZN62_INTERNAL_4569dee4_31_group_norm_nhwc_bwd_two_pass_cu_4d61947e4cuda3std6ranges3__45__cpo4prevE - _ZN62_INTERNAL_4569dee4_31_group_norm_nhwc_bwd_two_pass_cu_4d61947e4cuda3std3__45__cpo5crendE)
_ZN62_INTERNAL_4569dee4_31_group_norm_nhwc_bwd_two_pass_cu_4d61947e4cuda3std3__45__cpo5crendE:
	.zero		1
	.type		_ZN62_INTERNAL_4569dee4_31_group_norm_nhwc_bwd_two_pass_cu_4d61947e4cuda3std6ranges3__45__cpo4prevE,@object
	.size		_ZN62_INTERNAL_4569dee4_31_group_norm_nhwc_bwd_two_pass_cu_4d61947e4cuda3std6ranges3__45__cpo4prevE,(_ZN62_INTERNAL_4569dee4_31_group_norm_nhwc_bwd_two_pass_cu_4d61947e4cuda3std6ranges3__45__cpo9iter_moveE - _ZN62_INTERNAL_4569dee4_31_group_norm_nhwc_bwd_two_pass_cu_4d61947e4cuda3std6ranges3__45__cpo4prevE)
_ZN62_INTERNAL_4569dee4_31_group_norm_nhwc_bwd_two_pass_cu_4d61947e4cuda3std6ranges3__45__cpo4prevE:
	.zero		1
	.type		_ZN62_INTERNAL_4569dee4_31_group_norm_nhwc_bwd_two_pass_cu_4d61947e4cuda3std6ranges3__45__cpo9iter_moveE,@object
	.size		_ZN62_INTERNAL_4569dee4_31_group_norm_nhwc_bwd_two_pass_cu_4d61947e4cuda3std6ranges3__45__cpo9iter_moveE,(_ZN62_INTERNAL_4569dee4_31_group_norm_nhwc_bwd_two_pass_cu_4d61947e6thrust23THRUST_300001_SM_800_NS12placeholders2_2E - _ZN62_INTERNAL_4569dee4_31_group_norm_nhwc_bwd_two_pass_cu_4d61947e4cuda3std6ranges3__45__cpo9iter_moveE)
_ZN62_INTERNAL_4569dee4_31_group_norm_nhwc_bwd_two_pass_cu_4d61947e4cuda3std6ranges3__45__cpo9iter_moveE:
	.zero		1
	.type		_ZN62_INTERNAL_4569dee4_31_group_norm_nhwc_bwd_two_pass_cu_4d61947e6thrust23THRUST_300001_SM_800_NS12placeholders2_2E,@object
	.size		_ZN62_INTERNAL_4569dee4_31_group_norm_nhwc_bwd_two_pass_cu_4d61947e6thrust23THRUST_300001_SM_800_NS12placeholders2_2E,(_ZN62_INTERNAL_4569dee4_31_group_norm_nhwc_bwd_two_pass_cu_4d61947e6thrust23THRUST_300001_SM_800_NS12placeholders2_4E - _ZN62_INTERNAL_4569dee4_31_group_norm_nhwc_bwd_two_pass_cu_4d61947e6thrust23THRUST_300001_SM_800_NS12placeholders2_2E)
_ZN62_INTERNAL_4569dee4_31_group_norm_nhwc_bwd_two_pass_cu_4d61947e6thrust23THRUST_300001_SM_800_NS12placeholders2_2E:
	.zero		1
	.type		_ZN62_INTERNAL_4569dee4_31_group_norm_nhwc_bwd_two_pass_cu_4d61947e6thrust23THRUST_300001_SM_800_NS12placeholders2_4E,@object
	.size		_ZN62_INTERNAL_4569dee4_31_group_norm_nhwc_bwd_two_pass_cu_4d61947e6thrust23THRUST_300001_SM_800_NS12placeholders2_4E,(_ZN62_INTERNAL_4569dee4_31_group_norm_nhwc_bwd_two_pass_cu_4d61947e4cuda3std3__45__cpo3endE - _ZN62_INTERNAL_4569dee4_31_group_norm_nhwc_bwd_two_pass_cu_4d61947e6thrust23THRUST_300001_SM_800_NS12placeholders2_4E)
_ZN62_INTERNAL_4569dee4_31_group_norm_nhwc_bwd_two_pass_cu_4d61947e6thrust23THRUST_300001_SM_800_NS12placeholders2_4E:
	.zero		1
	.type		_ZN62_INTERNAL_4569dee4_31_group_norm_nhwc_bwd_two_pass_cu_4d61947e4cuda3std3__45__cpo3endE,@object
	.size		_ZN62_INTERNAL_4569dee4_31_group_norm_nhwc_bwd_two_pass_cu_4d61947e4cuda3std3__45__cpo3endE,(_ZN62_INTERNAL_4569dee4_31_group_norm_nhwc_bwd_two_pass_cu_4d61947e4cuda3std6ranges3__45__cpo3endE - _ZN62_INTERNAL_4569dee4_31_group_norm_nhwc_bwd_two_pass_cu_4d61947e4cuda3std3__45__cpo3endE)
_ZN62_INTERNAL_4569dee4_31_group_norm_nhwc_bwd_two_pass_cu_4d61947e4cuda3std3__45__cpo3endE:
	.zero		1
	.type		_ZN62_INTERNAL_4569dee4_31_group_norm_nhwc_bwd_two_pass_cu_4d61947e4cuda3std6ranges3__45__cpo3endE,@object
	.size		_ZN62_INTERNAL_4569dee4_31_group_norm_nhwc_bwd_two_pass_cu_4d61947e4cuda3std6ranges3__45__cpo3endE,(_ZN62_INTERNAL_4569dee4_31_group_norm_nhwc_bwd_two_pass_cu_4d61947e4cuda3std3__419piecewise_constructE - _ZN62_INTERNAL_4569dee4_31_group_norm_nhwc_bwd_two_pass_cu_4d61947e4cuda3std6ranges3__45__cpo3endE)
_ZN62_INTERNAL_4569dee4_31_group_norm_nhwc_bwd_two_pass_cu_4d61947e4cuda3std6ranges3__45__cpo3endE:
	.zero		1
	.type		_ZN62_INTERNAL_4569dee4_31_group_norm_nhwc_bwd_two_pass_cu_4d61947e4cuda3std3__419piecewise_constructE,@object
	.size		_ZN62_INTERNAL_4569dee4_31_group_norm_nhwc_bwd_two_pass_cu_4d61947e4cuda3std3__419piecewise_constructE,(_ZN62_INTERNAL_4569dee4_31_group_norm_nhwc_bwd_two_pass_cu_4d61947e4cuda3std6ranges3__45__cpo5cdataE - _ZN62_INTERNAL_4569dee4_31_group_norm_nhwc_bwd_two_pass_cu_4d61947e4cuda3std3__419piecewise_constructE)
_ZN62_INTERNAL_4569dee4_31_group_norm_nhwc_bwd_two_pass_cu_4d61947e4cuda3std3__419piecewise_constructE:
	.zero		1
	.type		_ZN62_INTERNAL_4569dee4_31_group_norm_nhwc_bwd_two_pass_cu_4d61947e4cuda3std6ranges3__45__cpo5cdataE,@object
	.size		_ZN62_INTERNAL_4569dee4_31_group_norm_nhwc_bwd_two_pass_cu_4d61947e4cuda3std6ranges3__45__cpo5cdataE,(_ZN62_INTERNAL_4569dee4_31_group_norm_nhwc_bwd_two_pass_cu_4d61947e6thrust23THRUST_300001_SM_800_NS12placeholders2_8E - _ZN62_INTERNAL_4569dee4_31_group_norm_nhwc_bwd_two_pass_cu_4d61947e4cuda3std6ranges3__45__cpo5cdataE)
_ZN62_INTERNAL_4569dee4_31_group_norm_nhwc_bwd_two_pass_cu_4d61947e4cuda3std6ranges3__45__cpo5cdataE:
	.zero		1
	.type		_ZN62_INTERNAL_4569dee4_31_group_norm_nhwc_bwd_two_pass_cu_4d61947e6thrust23THRUST_300001_SM_800_NS12placeholders2_8E,@object
	.size		_ZN62_INTERNAL_4569dee4_31_group_norm_nhwc_bwd_two_pass_cu_4d61947e6thrust23THRUST_300001_SM_800_NS12placeholders2_8E,(_ZN62_INTERNAL_4569dee4_31_group_norm_nhwc_bwd_two_pass_cu_4d61947e4cuda3std3__45__cpo4rendE - _ZN62_INTERNAL_4569dee4_31_group_norm_nhwc_bwd_two_pass_cu_4d61947e6thrust23THRUST_300001_SM_800_NS12placeholders2_8E)
_ZN62_INTERNAL_4569dee4_31_group_norm_nhwc_bwd_two_pass_cu_4d61947e6thrust23THRUST_300001_SM_800_NS12placeholders2_8E:
	.zero		1
	.type		_ZN62_INTERNAL_4569dee4_31_group_norm_nhwc_bwd_two_pass_cu_4d61947e4cuda3std3__45__cpo4rendE,@object
	.size		_ZN62_INTERNAL_4569dee4_31_group_norm_nhwc_bwd_two_pass_cu_4d61947e4cuda3std3__45__cpo4rendE,(_ZN62_INTERNAL_4569dee4_31_group_norm_nhwc_bwd_two_pass_cu_4d61947e4cuda3std6ranges3__45__cpo9iter_swapE - _ZN62_INTERNAL_4569dee4_31_group_norm_nhwc_bwd_two_pass_cu_4d61947e4cuda3std3__45__cpo4rendE)
_ZN62_INTERNAL_4569dee4_31_group_norm_nhwc_bwd_two_pass_cu_4d61947e4cuda3std3__45__cpo4rendE:
	.zero		1
	.type		_ZN62_INTERNAL_4569dee4_31_group_norm_nhwc_bwd_two_pass_cu_4d61947e4cuda3std6ranges3__45__cpo9iter_swapE,@object
	.size		_ZN62_INTERNAL_4569dee4_31_group_norm_nhwc_bwd_two_pass_cu_4d61947e4cuda3std6ranges3__45__cpo9iter_swapE,(_ZN62_INTERNAL_4569dee4_31_group_norm_nhwc_bwd_two_pass_cu_4d61947e4cuda3std3__48unexpectE - _ZN62_INTERNAL_4569dee4_31_group_norm_nhwc_bwd_two_pass_cu_4d61947e4cuda3std6ranges3__45__cpo9iter_swapE)
_ZN62_INTERNAL_4569dee4_31_group_norm_nhwc_bwd_two_pass_cu_4d61947e4cuda3std6ranges3__45__cpo9iter_swapE:
	.zero		1
	.type		_ZN62_INTERNAL_4569dee4_31_group_norm_nhwc_bwd_two_pass_cu_4d61947e4cuda3std3__48unexpectE,@object
	.size		_ZN62_INTERNAL_4569dee4_31_group_norm_nhwc_bwd_two_pass_cu_4d61947e4cuda3std3__48unexpectE,(_ZN62_INTERNAL_4569dee4_31_group_norm_nhwc_bwd_two_pass_cu_4d61947e6thrust23THRUST_300001_SM_800_NS6system6detail10sequential3seqE - _ZN62_INTERNAL_4569dee4_31_group_norm_nhwc_bwd_two_pass_cu_4d61947e4cuda3std3__48unexpectE)
_ZN62_INTERNAL_4569dee4_31_group_norm_nhwc_bwd_two_pass_cu_4d61947e4cuda3std3__48unexpectE:
	.zero		1
	.type		_ZN62_INTERNAL_4569dee4_31_group_norm_nhwc_bwd_two_pass_cu_4d61947e6thrust23THRUST_300001_SM_800_NS6system6detail10sequential3seqE,@object
	.size		_ZN62_INTERNAL_4569dee4_31_group_norm_nhwc_bwd_two_pass_cu_4d61947e6thrust23THRUST_300001_SM_800_NS6system6detail10sequential3seqE,(.L_29 - _ZN62_INTERNAL_4569dee4_31_group_norm_nhwc_bwd_two_pass_cu_4d61947e6thrust23THRUST_300001_SM_800_NS6system6detail10sequential3seqE)
_ZN62_INTERNAL_4569dee4_31_group_norm_nhwc_bwd_two_pass_cu_4d61947e6thrust23THRUST_300001_SM_800_NS6system6detail10sequential3seqE:
	.zero		1
.L_29:


//--------------------- .nv.shared._Z30group_norm_nhwc_bwd_sum_kernelI11Fp32IOFp32WLi196EEv26Group_norm_nhwc_bwd_params --------------------------
	.section	.nv.shared._Z30group_norm_nhwc_bwd_sum_kernelI11Fp32IOFp32WLi196EEv26Group_norm_nhwc_bwd_params,"aw",@nobits
	.sectionflags	@""
	.align	16
.nv.shared._Z30group_norm_nhwc_bwd_sum_kernelI11Fp32IOFp32WLi196EEv26Group_norm_nhwc_bwd_params:
	.zero		4464


//--------------------- .nv.shared._Z30group_norm_nhwc_bwd_sum_kernelI11Fp32IOFp32WLi168EEv26Group_norm_nhwc_bwd_params --------------------------
	.section	.nv.shared._Z30group_norm_nhwc_bwd_sum_kernelI11Fp32IOFp32WLi168EEv26Group_norm_nhwc_bwd_params,"aw",@nobits
	.sectionflags	@""
	.align	16
.nv.shared._Z30group_norm_nhwc_bwd_sum_kernelI11Fp32IOFp32WLi168EEv26Group_norm_nhwc_bwd_params:
	.zero		4240


//--------------------- .nv.shared._Z30group_norm_nhwc_bwd_sum_kernelI11Fp32IOFp32WLi64EEv26Group_norm_nhwc_bwd_params --------------------------
	.section	.nv.shared._Z30group_norm_nhwc_bwd_sum_kernelI11Fp32IOFp32WLi64EEv26Group_norm_nhwc_bwd_params,"aw",@nobits
	.sectionflags	@""
	.align	16
.nv.shared._Z30group_norm_nhwc_bwd_sum_kernelI11Fp32IOFp32WLi64EEv26Group_norm_nhwc_bwd_params:
	.zero		1312


//--------------------- .nv.shared._Z30group_norm_nhwc_bwd_sum_kernelI11Fp32IOFp32WLi128EEv26Group_norm_nhwc_bwd_params --------------------------
	.section	.nv.shared._Z30group_norm_nhwc_bwd_sum_kernelI11Fp32IOFp32WLi128EEv26Group_norm_nhwc_bwd_params,"aw",@nobits
	.sectionflags	@""
	.align	16
.nv.shared._Z30group_norm_nhwc_bwd_sum_kernelI11Fp32IOFp32WLi128EEv26Group_norm_nhwc_bwd_params:
	.zero		2976


//--------------------- .nv.shared._Z30group_norm_nhwc_bwd_sum_kernelI11Fp32IOFp32WLi192EEv26Group_norm_nhwc_bwd_params --------------------------
	.section	.nv.shared._Z30group_norm_nhwc_bwd_sum_kernelI11Fp32IOFp32WLi192EEv26Group_norm_nhwc_bwd_params,"aw",@nobits
	.sectionflags	@""
	.align	16
.nv.shared._Z30group_norm_nhwc_bwd_sum_kernelI11Fp32IOFp32WLi192EEv26Group_norm_nhwc_bwd_params:
	.zero		4256


//--------------------- .nv.shared._Z30group_norm_nhwc_bwd_sum_kernelI11Fp32IOFp32WLi448EEv26Group_norm_nhwc_bwd_params --------------------------
	.section	.nv.shared._Z30group_norm_nhwc_bwd_sum_kernelI11Fp32IOFp32WLi448EEv26Group_norm_nhwc_bwd_params,"aw",@nobits
	.sectionflags	@""
	.align	16
.nv.shared._Z30group_norm_nhwc_bwd_sum_kernelI11Fp32IOFp32WLi448EEv26Group_norm_nhwc_bwd_params:
	.zero		9376


//--------------------- .nv.shared._Z30group_norm_nhwc_bwd_sum_kernelI11Fp32IOFp32WLi256EEv26Group_norm_nhwc_bwd_params --------------------------
	.section	.nv.shared._Z30group_norm_nhwc_bwd_sum_kernelI11Fp32IOFp32WLi256EEv26Group_norm_nhwc_bwd_params,"aw",@nobits
	.sectionflags	@""
	.align	16
.nv.shared._Z30group_norm_nhwc_bwd_sum_kernelI11Fp32IOFp32WLi256EEv26Group_norm_nhwc_bwd_params:
	.zero		5536


//--------------------- .nv.shared._Z30group_norm_nhwc_bwd_sum_kernelI11Fp32IOFp32WLi120EEv26Group_norm_nhwc_bwd_params --------------------------
	.section	.nv.shared._Z30group_norm_nhwc_bwd_sum_kernelI11Fp32IOFp32WLi120EEv26Group_norm_nhwc_bwd_params,"aw",@nobits
	.sectionflags	@""
	.align	16
.nv.shared._Z30group_norm_nhwc_bwd_sum_kernelI11Fp32IOFp32WLi120EEv26Group_norm_nhwc_bwd_params:
	.zero		3344


//--------------------- .nv.shared._Z30group_norm_nhwc_bwd_sum_kernelI11Fp32IOFp32WLi140EEv26Group_norm_nhwc_bwd_params --------------------------
	.section	.nv.shared._Z30group_norm_nhwc_bwd_sum_kernelI11Fp32IOFp32WLi140EEv26Group_norm_nhwc_bwd_params,"aw",@nobits
	.sectionflags	@""
	.align	16
.nv.shared._Z30group_norm_nhwc_bwd_sum_kernelI11Fp32IOFp32WLi140EEv26Group_norm_nhwc_bwd_params:
	.zero		3344


//--------------------- .nv.shared._Z30group_norm_nhwc_bwd_sum_kernelI11Fp32IOFp32WLi160EEv26Group_norm_nhwc_bwd_params --------------------------
	.section	.nv.shared._Z30group_norm_nhwc_bwd_sum_kernelI11Fp32IOFp32WLi160EEv26Group_norm_nhwc_bwd_params,"aw",@nobits
	.sectionflags	@""
	.align	16
.nv.shared._Z30group_norm_nhwc_bwd_sum_kernelI11Fp32IOFp32WLi160EEv26Group_norm_nhwc_bwd_params:
	.zero		3232


//--------------------- .nv.shared._Z30group_norm_nhwc_bwd_sum_kernelI11Fp32IOBf16WLi196EEv26Group_norm_nhwc_bwd_params --------------------------
	.section	.nv.shared._Z30group_norm_nhwc_bwd_sum_kernelI11Fp32IOBf16WLi196EEv26Group_norm_nhwc_bwd_params,"aw",@nobits
	.sectionflags	@""
	.align	16
.nv.shared._Z30group_norm_nhwc_bwd_sum_kernelI11Fp32IOBf16WLi196EEv26Group_norm_nhwc_bwd_params:
	.zero		4464


//--------------------- .nv.shared._Z30group_norm_nhwc_bwd_sum_kernelI11Fp32IOBf16WLi168EEv26Group_norm_nhwc_bwd_params --------------------------
	.section	.nv.shared._Z30group_norm_nhwc_bwd_sum_kernelI11Fp32IOBf16WLi168EEv26Group_norm_nhwc_bwd_params,"aw",@nobits
	.sectionflags	@""
	.align	16
.nv.shared._Z30group_norm_nhwc_bwd_sum_kernelI11Fp32IOBf16WLi168EEv26Group_norm_nhwc_bwd_params:
	.zero		4240


//--------------------- .nv.shared._Z30group_norm_nhwc_bwd_sum_kernelI11Fp32IOBf16WLi64EEv26Group_norm_nhwc_bwd_params --------------------------
	.section	.nv.shared._Z30group_norm_nhwc_bwd_sum_kernelI11Fp32IOBf16WLi64EEv26Group_norm_nhwc_bwd_params,"aw",@nobits
	.sectionflags	@""
	.align	16
.nv.shared._Z30group_norm_nhwc_bwd_sum_kernelI11Fp32IOBf16WLi64EEv26Group_norm_nhwc_bwd_params:
	.zero		1312


//--------------------- .nv.shared._Z30group_norm_nhwc_bwd_sum_kernelI11Fp32IOBf16WLi128EEv26Group_norm_nhwc_bwd_params --------------------------
	.section	.nv.shared._Z30group_norm_nhwc_bwd_sum_kernelI11Fp32IOBf16WLi128EEv26Group_norm_nhwc_bwd_params,"aw",@nobits
	.sectionflags	@""
	.align	16
.nv.shared._Z30group_norm_nhwc_bwd_sum_kernelI11Fp32IOBf16WLi128EEv26Group_norm_nhwc_bwd_params:
	.zero		2976


//--------------------- .nv.shared._Z30group_norm_nhwc_bwd_sum_kernelI11Fp32IOBf16WLi192EEv26Group_norm_nhwc_bwd_params --------------------------
	.section	.nv.shared._Z30group_norm_nhwc_bwd_sum_kernelI11Fp32IOBf16WLi192EEv26Group_norm_nhwc_bwd_params,"aw",@nobits
	.sectionflags	@""
	.align	16
.nv.shared._Z30group_norm_nhwc_bwd_sum_kernelI11Fp32IOBf16WLi192EEv26Group_norm_nhwc_bwd_params:
	.zero		4256


//--------------------- .nv.shared._Z30group_norm_nhwc_bwd_sum_kernelI11Fp32IOBf16WLi448EEv26Group_norm_nhwc_bwd_params --------------------------
	.section	.nv.shared._Z30group_norm_nhwc_bwd_sum_kernelI11Fp32IOBf16WLi448EEv26Group_norm_nhwc_bwd_params,"aw",@nobits
	.sectionflags	@""
	.align	16
.nv.shared._Z30group_norm_nhwc_bwd_sum_kernelI11Fp32IOBf16WLi448EEv26Group_norm_nhwc_bwd_params:
	.zero		9376


//--------------------- .nv.shared._Z30group_norm_nhwc_bwd_sum_kernelI11Fp32IOBf16WLi256EEv26Group_norm_nhwc_bwd_params --------------------------
	.section	.nv.shared._Z30group_norm_nhwc_bwd_sum_kernelI11Fp32IOBf16WLi256EEv26Group_norm_nhwc_bwd_params,"aw",@nobits
	.sectionflags	@""
	.align	16
.nv.shared._Z30group_norm_nhwc_bwd_sum_kernelI11Fp32IOBf16WLi256EEv26Group_norm_nhwc_bwd_params:
	.zero		5536


//--------------------- .nv.shared._Z30group_norm_nhwc_bwd_sum_kernelI11Fp32IOBf16WLi120EEv26Group_norm_nhwc_bwd_params --------------------------
	.section	.nv.shared._Z30group_norm_nhwc_bwd_sum_kernelI11Fp32IOBf16WLi120EEv26Group_norm_nhwc_bwd_params,"aw",@nobits
	.sectionflags	@""
	.align	16
.nv.shared._Z30group_norm_nhwc_bwd_sum_kernelI11Fp32IOBf16WLi120EEv26Group_norm_nhwc_bwd_params:
	.zero		3344


//--------------------- .nv.shared._Z30group_norm_nhwc_bwd_sum_kernelI11Fp32IOBf16WLi140EEv26Group_norm_nhwc_bwd_params --------------------------
	.section	.nv.shared._Z30group_norm_nhwc_bwd_sum_kernelI11Fp32IOBf16WLi140EEv26Group_norm_nhwc_bwd_params,"aw",@nobits
	.sectionflags	@""
	.align	16
.nv.shared._Z30group_norm_nhwc_bwd_sum_kernelI11Fp32IOBf16WLi140EEv26Group_norm_nhwc_bwd_params:
	.zero		3344


//--------------------- .nv.shared._Z30group_norm_nhwc_bwd_sum_kernelI11Fp32IOBf16WLi160EEv26Group_norm_nhwc_bwd_params --------------------------
	.section	.nv.shared._Z30group_norm_nhwc_bwd_sum_kernelI11Fp32IOBf16WLi160EEv26Group_norm_nhwc_bwd_params,"aw",@nobits
	.sectionflags	@""
	.align	16
.nv.shared._Z30group_norm_nhwc_bwd_sum_kernelI11Fp32IOBf16WLi160EEv26Group_norm_nhwc_bwd_params:
	.zero		3232


//--------------------- .nv.shared._Z30group_norm_nhwc_bwd_sum_kernelI11Fp32IOFp16WLi196EEv26Group_norm_nhwc_bwd_params --------------------------
	.section	.nv.shared._Z30group_norm_nhwc_bwd_sum_kernelI11Fp32IOFp16WLi196EEv26Group_norm_nhwc_bwd_params,"aw",@nobits
	.sectionflags	@""
	.align	16
.nv.shared._Z30group_norm_nhwc_bwd_sum_kernelI11Fp32IOFp16WLi196EEv26Group_norm_nhwc_bwd_params:
	.zero		4464


//--------------------- .nv.shared._Z30group_norm_nhwc_bwd_sum_kernelI11Fp32IOFp16WLi168EEv26Group_norm_nhwc_bwd_params --------------------------
	.section	.nv.shared._Z30group_norm_nhwc_bwd_sum_kernelI11Fp32IOFp16WLi168EEv26Group_norm_nhwc_bwd_params,"aw",@nobits
	.sectionflags	@""
	.align	16
.nv.shared._Z30group_norm_nhwc_bwd_sum_kernelI11Fp32IOFp16WLi168EEv26Group_norm_nhwc_bwd_params:
	.zero		4240


//--------------------- .nv.shared._Z30group_norm_nhwc_bwd_sum_kernelI11Fp32IOFp16WLi64EEv26Group_norm_nhwc_bwd_params --------------------------
	.section	.nv.shared._Z30group_norm_nhwc_bwd_sum_kernelI11Fp32IOFp16WLi64EEv26Group_norm_nhwc_bwd_params,"aw",@nobits
	.sectionflags	@""
	.align	16
.nv.shared._Z30group_norm_nhwc_bwd_sum_kernelI11Fp32IOFp16WLi64EEv26Group_norm_nhwc_bwd_params:
	.zero		1312


//--------------------- .nv.shared._Z30group_norm_nhwc_bwd_sum_kernelI11Fp32IOFp16WLi128EEv26Group_norm_nhwc_bwd_params --------------------------
	.section	.nv.shared._Z30group_norm_nhwc_bwd_sum_kernelI11Fp32IOFp16WLi128EEv26Group_norm_nhwc_bwd_params,"aw",@nobits
	.sectionflags	@""
	.align	16
.nv.shared._Z30group_norm_nhwc_bwd_sum_kernelI11Fp32IOFp16WLi128EEv26Group_norm_nhwc_bwd_params:
	.zero		2976


//--------------------- .nv.shared._Z30group_norm_nhwc_bwd_sum_kernelI11Fp32IOFp16WLi192EEv26Group_norm_nhwc_bwd_params --------------------------
	.section	.nv.shared._Z30group_norm_nhwc_bwd_sum_kernelI11Fp32IOFp16WLi192EEv26Group_norm_nhwc_bwd_params,"aw",@nobits
	.sectionflags	@""
	.align	16
.nv.shared._Z30group_norm_nhwc_bwd_sum_kernelI11Fp32IOFp16WLi192EEv26Group_norm_nhwc_bwd_params:
	.zero		4256


//--------------------- .nv.shared._Z30group_norm_nhwc_bwd_sum_kernelI11Fp32IOFp16WLi448EEv26Group_norm_nhwc_bwd_params --------------------------
	.section	.nv.shared._Z30group_norm_nhwc_bwd_sum_kernelI11Fp32IOFp16WLi448EEv26Group_norm_nhwc_bwd_params,"aw",@nobits
	.sectionflags	@""
	.align	16
.nv.shared._Z30group_norm_nhwc_bwd_sum_kernelI11Fp32IOFp16WLi448EEv26Group_norm_nhwc_bwd_params:
	.zero		9376


//--------------------- .nv.shared._Z30group_norm_nhwc_bwd_sum_kernelI11Fp32IOFp16WLi256EEv26Group_norm_nhwc_bwd_params --------------------------
	.section	.nv.shared._Z30group_norm_nhwc_bwd_sum_kernelI11Fp32IOFp16WLi256EEv26Group_norm_nhwc_bwd_params,"aw",@nobits
	.sectionflags	@""
	.align	16
.nv.shared._Z30group_norm_nhwc_bwd_sum_kernelI11Fp32IOFp16WLi256EEv26Group_norm_nhwc_bwd_params:
	.zero		5536


//--------------------- .nv.shared._Z30group_norm_nhwc_bwd_sum_kernelI11Fp32IOFp16WLi120EEv26Group_norm_nhwc_bwd_params --------------------------
	.section	.nv.shared._Z30group_norm_nhwc_bwd_sum_kernelI11Fp32IOFp16WLi120EEv26Group_norm_nhwc_bwd_params,"aw",@nobits
	.sectionflags	@""
	.align	16
.nv.shared._Z30group_norm_nhwc_bwd_sum_kernelI11Fp32IOFp16WLi120EEv26Group_norm_nhwc_bwd_params:
	.zero		3344


//--------------------- .nv.shared._Z30group_norm_nhwc_bwd_sum_kernelI11Fp32IOFp16WLi140EEv26Group_norm_nhwc_bwd_params --------------------------
	.section	.nv.shared._Z30group_norm_nhwc_bwd_sum_kernelI11Fp32IOFp16WLi140EEv26Group_norm_nhwc_bwd_params,"aw",@nobits
	.sectionflags	@""
	.align	16
.nv.shared._Z30group_norm_nhwc_bwd_sum_kernelI11Fp32IOFp16WLi140EEv26Group_norm_nhwc_bwd_params:
	.zero		3344


//--------------------- .nv.shared._Z30group_norm_nhwc_bwd_sum_kernelI11Fp32IOFp16WLi160EEv26Group_norm_nhwc_bwd_params --------------------------
	.section	.nv.shared._Z30group_norm_nhwc_bwd_sum_kernelI11Fp32IOFp16WLi160EEv26Group_norm_nhwc_bwd_params,"aw",@nobits
	.sectionflags	@""
	.align	16
.nv.shared._Z30group_norm_nhwc_bwd_sum_kernelI11Fp32IOFp16WLi160EEv26Group_norm_nhwc_bwd_params:
	.zero		3232


//--------------------- .nv.shared._Z30group_norm_nhwc_bwd_sum_kernelI11Bf16IOFp32WLi196EEv26Group_norm_nhwc_bwd_params --------------------------
	.section	.nv.shared._Z30group_norm_nhwc_bwd_sum_kernelI11Bf16IOFp32WLi196EEv26Group_norm_nhwc_bwd_params,"aw",@nobits
	.sectionflags	@""
	.align	16
.nv.shared._Z30group_norm_nhwc_bwd_sum_kernelI11Bf16IOFp32WLi196EEv26Group_norm_nhwc_bwd_params:
	.zero		4464


//--------------------- .nv.shared._Z30group_norm_nhwc_bwd_sum_kernelI11Bf16IOFp32WLi168EEv26Group_norm_nhwc_bwd_params --------------------------
	.section	.nv.shared._Z30group_norm_nhwc_bwd_sum_kernelI11Bf16IOFp32WLi168EEv26Group_norm_nhwc_bwd_params,"aw",@nobits
	.sectionflags	@""
	.align	16
.nv.shared._Z30group_norm_nhwc_bwd_sum_kernelI11Bf16IOFp32WLi168EEv26Group_norm_nhwc_bwd_params:
	.zero		4240


//--------------------- .nv.shared._Z30group_norm_nhwc_bwd_sum_kernelI11Bf16IOFp32WLi64EEv26Group_norm_nhwc_bwd_params --------------------------
	.section	.nv.shared._Z30group_norm_nhwc_bwd_sum_kernelI11Bf16IOFp32WLi64EEv26Group_norm_nhwc_bwd_params,"aw",@nobits
	.sectionflags	@""
	.align	16
.nv.shared._Z30group_norm_nhwc_bwd_sum_kernelI11Bf16IOFp32WLi64EEv26Group_norm_nhwc_bwd_params:
	.zero		1312


//--------------------- .nv.shared._Z30group_norm_nhwc_bwd_sum_kernelI11Bf16IOFp32WLi128EEv26Group_norm_nhwc_bwd_params --------------------------
	.section	.nv.shared._Z30group_norm_nhwc_bwd_sum_kernelI11Bf16IOFp32WLi128EEv26Group_norm_nhwc_bwd_params,"aw",@nobits
	.sectionflags	@""
	.align	16
.nv.shared._Z30group_norm_nhwc_bwd_sum_kernelI11Bf16IOFp32WLi128EEv26Group_norm_nhwc_bwd_params:
	.zero		2976


//--------------------- .nv.shared._Z30group_norm_nhwc_bwd_sum_kernelI11Bf16IOFp32WLi192EEv26Group_norm_nhwc_bwd_params --------------------------
	.section	.nv.shared._Z30group_norm_nhwc_bwd_sum_kernelI11Bf16IOFp32WLi192EEv26Group_norm_nhwc_bwd_params,"aw",@nobits
	.sectionflags	@""
	.align	16
.nv.shared._Z30group_norm_nhwc_bwd_sum_kernelI11Bf16IOFp32WLi192EEv26Group_norm_nhwc_bwd_params:
	.zero		4256


//--------------------- .nv.shared._Z30group_norm_nhwc_bwd_sum_kernelI11Bf16IOFp32WLi448EEv26Group_norm_nhwc_bwd_params --------------------------
	.section	.nv.shared._Z30group_norm_nhwc_bwd_sum_kernelI11Bf16IOFp32WLi448EEv26Group_norm_nhwc_bwd_params,"aw",@nobits
	.sectionflags	@""
	.align	16
.nv.shared._Z30group_norm_nhwc_bwd_sum_kernelI11Bf16IOFp32WLi448EEv26Group_norm_nhwc_bwd_params:
	.zero		9376


//--------------------- .nv.shared._Z30group_norm_nhwc_bwd_sum_kernelI11Bf16IOFp32WLi256EEv26Group_norm_nhwc_bwd_params --------------------------
	.section	.nv.shared._Z30group_norm_nhwc_bwd_sum_kernelI11Bf16IOFp32WLi256EEv26Group_norm_nhwc_bwd_params,"aw",@nobits
	.sectionflags	@""
	.align	16
.nv.shared._Z30group_norm_nhwc_bwd_sum_kernelI11Bf16IOFp32WLi256EEv26Group_norm_nhwc_bwd_params:
	.zero		5536


//--------------------- .nv.shared._Z30group_norm_nhwc_bwd_sum_kernelI11Bf16IOFp32WLi120EEv26Group_norm_nhwc_bwd_params --------------------------
	.section	.nv.shared._Z30group_norm_nhwc_bwd_sum_kernelI11Bf16IOFp32WLi120EEv26Group_norm_nhwc_bwd_params,"aw",@nobits
	.sectionflags	@""
	.align	16
.nv.shared._Z30group_norm_nhwc_bwd_sum_kernelI11Bf16IOFp32WLi120EEv26Group_norm_nhwc_bwd_params:
	.zero		3344


//--------------------- .nv.shared._Z30group_norm_nhwc_bwd_sum_kernelI11Bf16IOFp32WLi140EEv26Group_norm_nhwc_bwd_params --------------------------
	.section	.nv.shared._Z30group_norm_nhwc_bwd_sum_kernelI11Bf16IOFp32WLi140EEv26Group_norm_nhwc_bwd_params,"aw",@nobits
	.sectionflags	@""
	.align	16
.nv.shared._Z30group_norm_nhwc_bwd_sum_kernelI11Bf16IOFp32WLi140EEv26Group_norm_nhwc_bwd_params:
	.zero		3344


//--------------------- .nv.shared._Z30group_norm_nhwc_bwd_sum_kernelI11Bf16IOFp32WLi160EEv26Group_norm_nhwc_bwd_params --------------------------
	.section	.nv.shared._Z30group_norm_nhwc_bwd_sum_kernelI11Bf16IOFp32WLi160EEv26Group_norm_nhwc_bwd_params,"aw",@nobits
	.sectionflags	@""
	.align	16
.nv.shared._Z30group_norm_nhwc_bwd_sum_kernelI11Bf16IOFp32WLi160EEv26Group_norm_nhwc_bwd_params:
	.zero		3232


//--------------------- .nv.shared._Z30group_norm_nhwc_bwd_sum_kernelI11Bf16IOBf16WLi196EEv26Group_norm_nhwc_bwd_params --------------------------
	.section	.nv.shared._Z30group_norm_nhwc_bwd_sum_kernelI11Bf16IOBf16WLi196EEv26Group_norm_nhwc_bwd_params,"aw",@nobits
	.sectionflags	@""
	.align	16
.nv.shared._Z30group_norm_nhwc_bwd_sum_kernelI11Bf16IOBf16WLi196EEv26Group_norm_nhwc_bwd_params:
	.zero		4464


//--------------------- .nv.shared._Z30group_norm_nhwc_bwd_sum_kernelI11Bf16IOBf16WLi168EEv26Group_norm_nhwc_bwd_params --------------------------
	.section	.nv.shared._Z30group_norm_nhwc_bwd_sum_kernelI11Bf16IOBf16WLi168EEv26Group_norm_nhwc_bwd_params,"aw",@nobits
	.sectionflags	@""
	.align	16
.nv.shared._Z30group_norm_nhwc_bwd_sum_kernelI11Bf16IOBf16WLi168EEv26Group_norm_nhwc_bwd_params:
	.zero		4240


//--------------------- .nv.shared._Z30group_norm_nhwc_bwd_sum_kernelI11Bf16IOBf16WLi64EEv26Group_norm_nhwc_bwd_params --------------------------
	.section	.nv.shared._Z30group_norm_nhwc_bwd_sum_kernelI11Bf16IOBf16WLi64EEv26Group_norm_nhwc_bwd_params,"aw",@nobits
	.sectionflags	@""
	.align	16
.nv.shared._Z30group_norm_nhwc_bwd_sum_kernelI11Bf16IOBf16WLi64EEv26Group_norm_nhwc_bwd_params:
	.zero		1312


//--------------------- .nv.shared._Z30group_norm_nhwc_bwd_sum_kernelI11Bf16IOBf16WLi128EEv26Group_norm_nhwc_bwd_params --------------------------
	.section	.nv.shared._Z30group_norm_nhwc_bwd_sum_kernelI11Bf16IOBf16WLi128EEv26Group_norm_nhwc_bwd_params,"aw",@nobits
	.sectionflags	@""
	.align	16
.nv.shared._Z30group_norm_nhwc_bwd_sum_kernelI11Bf16IOBf16WLi128EEv26Group_norm_nhwc_bwd_params:
	.zero		2976


//--------------------- .nv.shared._Z30group_norm_nhwc_bwd_sum_kernelI11Bf16IOBf16WLi192EEv26Group_norm_nhwc_bwd_params --------------------------
	.section	.nv.shared._Z30group_norm_nhwc_bwd_sum_kernelI11Bf16IOBf16WLi192EEv26Group_norm_nhwc_bwd_params,"aw",@nobits
	.sectionflags	@""
	.align	16
.nv.shared._Z30group_norm_nhwc_bwd_sum_kernelI11Bf16IOBf16WLi192EEv26Group_norm_nhwc_bwd_params:
	.zero		4256


//--------------------- .nv.shared._Z30group_norm_nhwc_bwd_sum_kernelI11Bf16IOBf16WLi448EEv26Group_norm_nhwc_bwd_params --------------------------
	.section	.nv.shared._Z30group_norm_nhwc_bwd_sum_kernelI11Bf16IOBf16WLi448EEv26Group_norm_nhwc_bwd_params,"aw",@nobits
	.sectionflags	@""
	.align	16
.nv.shared._Z30group_norm_nhwc_bwd_sum_kernelI11Bf16IOBf16WLi448EEv26Group_norm_nhwc_bwd_params:
	.zero		9376


//--------------------- .nv.shared._Z30group_norm_nhwc_bwd_sum_kernelI11Bf16IOBf16WLi256EEv26Group_norm_nhwc_bwd_params --------------------------
	.section	.nv.shared._Z30group_norm_nhwc_bwd_sum_kernelI11Bf16IOBf16WLi256EEv26Group_norm_nhwc_bwd_params,"aw",@nobits
	.sectionflags	@""
	.align	16
.nv.shared._Z30group_norm_nhwc_bwd_sum_kernelI11Bf16IOBf16WLi256EEv26Group_norm_nhwc_bwd_params:
	.zero		5536


//--------------------- .nv.shared._Z30group_norm_nhwc_bwd_sum_kernelI11Bf16IOBf16WLi120EEv26Group_norm_nhwc_bwd_params --------------------------
	.section	.nv.shared._Z30group_norm_nhwc_bwd_sum_kernelI11Bf16IOBf16WLi120EEv26Group_norm_nhwc_bwd_params,"aw",@nobits
	.sectionflags	@""
	.align	16
.nv.shared._Z30group_norm_nhwc_bwd_sum_kernelI11Bf16IOBf16WLi120EEv26Group_norm_nhwc_bwd_params:
	.zero		3344


//--------------------- .nv.shared._Z30group_norm_nhwc_bwd_sum_kernelI11Bf16IOBf16WLi140EEv26Group_norm_nhwc_bwd_params --------------------------
	.section	.nv.shared._Z30group_norm_nhwc_bwd_sum_kernelI11Bf16IOBf16WLi140EEv26Group_norm_nhwc_bwd_params,"aw",@nobits
	.sectionflags	@""
	.align	16
.nv.shared._Z30group_norm_nhwc_bwd_sum_kernelI11Bf16IOBf16WLi140EEv26Group_norm_nhwc_bwd_params:
	.zero		3344


//--------------------- .nv.shared._Z30group_norm_nhwc_bwd_sum_kernelI11Bf16IOBf16WLi160EEv26Group_norm_nhwc_bwd_params --------------------------
	.section	.nv.shared._Z30group_norm_nhwc_bwd_sum_kernelI11Bf16IOBf16WLi160EEv26Group_norm_nhwc_bwd_params,"aw",@nobits
	.sectionflags	@""
	.align	16
.nv.shared._Z30group_norm_nhwc_bwd_sum_kernelI11Bf16IOBf16WLi160EEv26Group_norm_nhwc_bwd_params:
	.zero		3232


//--------------------- .nv.shared._Z30group_norm_nhwc_bwd_sum_kernelI11Bf16IOFp16WLi196EEv26Group_norm_nhwc_bwd_params --------------------------
	.section	.nv.shared._Z30group_norm_nhwc_bwd_sum_kernelI11Bf16IOFp16WLi196EEv26Group_norm_nhwc_bwd_params,"aw",@nobits
	.sectionflags	@""
	.align	16
.nv.shared._Z30group_norm_nhwc_bwd_sum_kernelI11Bf16IOFp16WLi196EEv26Group_norm_nhwc_bwd_params:
	.zero		4464


//--------------------- .nv.shared._Z30group_norm_nhwc_bwd_sum_kernelI11Bf16IOFp16WLi168EEv26Group_norm_nhwc_bwd_params --------------------------
	.section	.nv.shared._Z30group_norm_nhwc_bwd_sum_kernelI11Bf16IOFp16WLi168EEv26Group_norm_nhwc_bwd_params,"aw",@nobits
	.sectionflags	@""
	.align	16
.nv.shared._Z30group_norm_nhwc_bwd_sum_kernelI11Bf16IOFp16WLi168EEv26Group_norm_nhwc_bwd_params:
	.zero		4240


//--------------------- .nv.shared._Z30group_norm_nhwc_bwd_sum_kernelI11Bf16IOFp16WLi64EEv26Group_norm_nhwc_bwd_params --------------------------
	.section	.nv.shared._Z30group_norm_nhwc_bwd_sum_kernelI11Bf16IOFp16WLi64EEv26Group_norm_nhwc_bwd_params,"aw",@nobits
	.sectionflags	@""
	.align	16
.nv.shared._Z30group_norm_nhwc_bwd_sum_kernelI11Bf16IOFp16WLi64EEv26Group_norm_nhwc_bwd_params:
	.zero		1312


//--------------------- .nv.shared._Z30group_norm_nhwc_bwd_sum_kernelI11Bf16IOFp16WLi128EEv26Group_norm_nhwc_bwd_params --------------------------
	.section	.nv.shared._Z30group_norm_nhwc_bwd_sum_kernelI11Bf16IOFp16WLi128EEv26Group_norm_nhwc_bwd_params,"aw",@nobits
	.sectionflags	@""
	.align	16
.nv.shared._Z30group_norm_nhwc_bwd_sum_kernelI11Bf16IOFp16WLi128EEv26Group_norm_nhwc_bwd_params:
	.zero		2976


//--------------------- .nv.shared._Z30group_norm_nhwc_bwd_sum_kernelI11Bf16IOFp16WLi192EEv26Group_norm_nhwc_bwd_params --------------------------
	.section	.nv.shared._Z30group_norm_nhwc_bwd_sum_kernelI11Bf16IOFp16WLi192EEv26Group_norm_nhwc_bwd_params,"aw",@nobits
	.sectionflags	@""
	.align	16
.nv.shared._Z30group_norm_nhwc_bwd_sum_kernelI11Bf16IOFp16WLi192EEv26Group_norm_nhwc_bwd_params:
	.zero		4256


//--------------------- .nv.shared._Z30group_norm_nhwc_bwd_sum_kernelI11Bf16IOFp16WLi448EEv26Group_norm_nhwc_bwd_params --------------------------
	.section	.nv.shared._Z30group_norm_nhwc_bwd_sum_kernelI11Bf16IOFp16WLi448EEv26Group_norm_nhwc_bwd_params,"aw",@nobits
	.sectionflags	@""
	.align	16
.nv.shared._Z30group_norm_nhwc_bwd_sum_kernelI11Bf16IOFp16WLi448EEv26Group_norm_nhwc_bwd_params:
	.zero		9376


//--------------------- .nv.shared._Z30group_norm_nhwc_bwd_sum_kernelI11Bf16IOFp16WLi256EEv26Group_norm_nhwc_bwd_params --------------------------
	.section	.nv.shared._Z30group_norm_nhwc_bwd_sum_kernelI11Bf16IOFp16WLi256EEv26Group_norm_nhwc_bwd_params,"aw",@nobits
	.sectionflags	@""
	.align	16
.nv.shared._Z30group_norm_nhwc_bwd_sum_kernelI11Bf16IOFp16WLi256EEv26Group_norm_nhwc_bwd_params:
	.zero		5536


//--------------------- .nv.shared._Z30group_norm_nhwc_bwd_sum_kernelI11Bf16IOFp16WLi120EEv26Group_norm_nhwc_bwd_params --------------------------
	.section	.nv.shared._Z30group_norm_nhwc_bwd_sum_kernelI11Bf16IOFp16WLi120EEv26Group_norm_nhwc_bwd_params,"aw",@nobits
	.sectionflags	@""
	.align	16
.nv.shared._Z30group_norm_nhwc_bwd_sum_kernelI11Bf16IOFp16WLi120EEv26Group_norm_nhwc_bwd_params:
	.zero		3344


//--------------------- .nv.shared._Z30group_norm_nhwc_bwd_sum_kernelI11Bf16IOFp16WLi140EEv26Group_norm_nhwc_bwd_params --------------------------
	.section	.nv.shared._Z30group_norm_nhwc_bwd_sum_kernelI11Bf16IOFp16WLi140EEv26Group_norm_nhwc_bwd_params,"aw",@nobits
	.sectionflags	@""
	.align	16
.nv.shared._Z30group_norm_nhwc_bwd_sum_kernelI11Bf16IOFp16WLi140EEv26Group_norm_nhwc_bwd_params:
	.zero		3344


//--------------------- .nv.shared._Z30group_norm_nhwc_bwd_sum_kernelI11Bf16IOFp16WLi160EEv26Group_norm_nhwc_bwd_params --------------------------
	.section	.nv.shared._Z30group_norm_nhwc_bwd_sum_kernelI11Bf16IOFp16WLi160EEv26Group_norm_nhwc_bwd_params,"aw",@nobits
	.sectionflags	@""
	.align	16
.nv.shared._Z30group_norm_nhwc_bwd_sum_kernelI11Bf16IOFp16WLi160EEv26Group_norm_nhwc_bwd_params:
	.zero		3232


//--------------------- .nv.shared._Z30group_norm_nhwc_bwd_sum_kernelI11Fp16IOFp32WLi196EEv26Group_norm_nhwc_bwd_params --------------------------
	.section	.nv.shared._Z30group_norm_nhwc_bwd_sum_kernelI11Fp16IOFp32WLi196EEv26Group_norm_nhwc_bwd_params,"aw",@nobits
	.sectionflags	@""
	.align	16
.nv.shared._Z30group_norm_nhwc_bwd_sum_kernelI11Fp16IOFp32WLi196EEv26Group_norm_nhwc_bwd_params:
	.zero		4464


//--------------------- .nv.shared._Z30group_norm_nhwc_bwd_sum_kernelI11Fp16IOFp32WLi168EEv26Group_norm_nhwc_bwd_params --------------------------
	.section	.nv.shared._Z30group_norm_nhwc_bwd_sum_kernelI11Fp16IOFp32WLi168EEv26Group_norm_nhwc_bwd_params,"aw",@nobits
	.sectionflags	@""
	.align	16
.nv.shared._Z30group_norm_nhwc_bwd_sum_kernelI11Fp16IOFp32WLi168EEv26Group_norm_nhwc_bwd_params:
	.zero		4240


//--------------------- .nv.shared._Z30group_norm_nhwc_bwd_sum_kernelI11Fp16IOFp32WLi64EEv26Group_norm_nhwc_bwd_params --------------------------
	.section	.nv.shared._Z30group_norm_nhwc_bwd_sum_kernelI11Fp16IOFp32WLi64EEv26Group_norm_nhwc_bwd_params,"aw",@nobits
	.sectionflags	@""
	.align	16
.nv.shared._Z30group_norm_nhwc_bwd_sum_kernelI11Fp16IOFp32WLi64EEv26Group_norm_nhwc_bwd_params:
	.zero		1312


//--------------------- .nv.shared._Z30group_norm_nhwc_bwd_sum_kernelI11Fp16IOFp32WLi128EEv26Group_norm_nhwc_bwd_params --------------------------
	.section	.nv.shared._Z30group_norm_nhwc_bwd_sum_kernelI11Fp16IOFp32WLi128EEv26Group_norm_nhwc_bwd_params,"aw",@nobits
	.sectionflags	@""
	.align	16
.nv.shared._Z30group_norm_nhwc_bwd_sum_kernelI11Fp16IOFp32WLi128EEv26Group_norm_nhwc_bwd_params:
	.zero		2976


//--------------------- .nv.shared._Z30group_norm_nhwc_bwd_sum_kernelI11Fp16IOFp32WLi192EEv26Group_norm_nhwc_bwd_params --------------------------
	.section	.nv.shared._Z30group_norm_nhwc_bwd_sum_kernelI11Fp16IOFp32WLi192EEv26Group_norm_nhwc_bwd_params,"aw",@nobits
	.sectionflags	@""
	.align	16
.nv.shared._Z30group_norm_nhwc_bwd_sum_kernelI11Fp16IOFp32WLi192EEv26Group_norm_nhwc_bwd_params:
	.zero		4256


//--------------------- .nv.shared._Z30group_norm_nhwc_bwd_sum_kernelI11Fp16IOFp32WLi448EEv26Group_norm_nhwc_bwd_params --------------------------
	.section	.nv.shared._Z30group_norm_nhwc_bwd_sum_kernelI11Fp16IOFp32WLi448EEv26Group_norm_nhwc_bwd_params,"aw",@nobits
	.sectionflags	@""
	.align	16
.nv.shared._Z30group_norm_nhwc_bwd_sum_kernelI11Fp16IOFp32WLi448EEv26Group_norm_nhwc_bwd_params:
	.zero		9376


//--------------------- .nv.shared._Z30group_norm_nhwc_bwd_sum_kernelI11Fp16IOFp32WLi256EEv26Group_norm_nhwc_bwd_params --------------------------
	.section	.nv.shared._Z30group_norm_nhwc_bwd_sum_kernelI11Fp16IOFp32WLi256EEv26Group_norm_nhwc_bwd_params,"aw",@nobits
	.sectionflags	@""
	.align	16
.nv.shared._Z30group_norm_nhwc_bwd_sum_kernelI11Fp16IOFp32WLi256EEv26Group_norm_nhwc_bwd_params:
	.zero		5536


//--------------------- .nv.shared._Z30group_norm_nhwc_bwd_sum_kernelI11Fp16IOFp32WLi120EEv26Group_norm_nhwc_bwd_params --------------------------
	.section	.nv.shared._Z30group_norm_nhwc_bwd_sum_kernelI11Fp16IOFp32WLi120EEv26Group_norm_nhwc_bwd_params,"aw",@nobits
	.sectionflags	@""
	.align	16
.nv.shared._Z30group_norm_nhwc_bwd_sum_kernelI11Fp16IOFp32WLi120EEv26Group_norm_nhwc_bwd_params:
	.zero		3344


//--------------------- .nv.shared._Z30group_norm_nhwc_bwd_sum_kernelI11Fp16IOFp32WLi140EEv26Group_norm_nhwc_bwd_params --------------------------
	.section	.nv.shared._Z30group_norm_nhwc_bwd_sum_kernelI11Fp16IOFp32WLi140EEv26Group_norm_nhwc_bwd_params,"aw",@nobits
	.sectionflags	@""
	.align	16
.nv.shared._Z30group_norm_nhwc_bwd_sum_kernelI11Fp16IOFp32WLi140EEv26Group_norm_nhwc_bwd_params:
	.zero		3344


//--------------------- .nv.shared._Z30group_norm_nhwc_bwd_sum_kernelI11Fp16IOFp32WLi160EEv26Group_norm_nhwc_bwd_params --------------------------
	.section	.nv.shared._Z30group_norm_nhwc_bwd_sum_kernelI11Fp16IOFp32WLi160EEv26Group_norm_nhwc_bwd_params,"aw",@nobits
	.sectionflags	@""
	.align	16
.nv.shared._Z30group_norm_nhwc_bwd_sum_kernelI11Fp16IOFp32WLi160EEv26Group_norm_nhwc_bwd_params:
	.zero		3232


//--------------------- .nv.shared._Z30group_norm_nhwc_bwd_sum_kernelI11Fp16IOBf16WLi196EEv26Group_norm_nhwc_bwd_params --------------------------
	.section	.nv.shared._Z30group_norm_nhwc_bwd_sum_kernelI11Fp16IOBf16WLi196EEv26Group_norm_nhwc_bwd_params,"aw",@nobits
	.sectionflags	@""
	.align	16
.nv.shared._Z30group_norm_nhwc_bwd_sum_kernelI11Fp16IOBf16WLi196EEv26Group_norm_nhwc_bwd_params:
	.zero		4464


//--------------------- .nv.shared._Z30group_norm_nhwc_bwd_sum_kernelI11Fp16IOBf16WLi168EEv26Group_norm_nhwc_bwd_params --------------------------
	.section	.nv.shared._Z30group_norm_nhwc_bwd_sum_kernelI11Fp16IOBf16WLi168EEv26Group_norm_nhwc_bwd_params,"aw",@nobits
	.sectionflags	@""
	.align	16
.nv.shared._Z30group_norm_nhwc_bwd_sum_kernelI11Fp16IOBf16WLi168EEv26Group_norm_nhwc_bwd_params:
	.zero		4240


//--------------------- .nv.shared._Z30group_norm_nhwc_bwd_sum_kernelI11Fp16IOBf16WLi64EEv26Group_norm_nhwc_bwd_params --------------------------
	.section	.nv.shared._Z30group_norm_nhwc_bwd_sum_kernelI11Fp16IOBf16WLi64EEv26Group_norm_nhwc_bwd_params,"aw",@nobits
	.sectionflags	@""
	.align	16
.nv.shared._Z30group_norm_nhwc_bwd_sum_kernelI11Fp16IOBf16WLi64EEv26Group_norm_nhwc_bwd_params:
	.zero		1312


//--------------------- .nv.shared._Z30group_norm_nhwc_bwd_sum_kernelI11Fp16IOBf16WLi128EEv26Group_norm_nhwc_bwd_params --------------------------
	.section	.nv.shared._Z30group_norm_nhwc_bwd_sum_kernelI11Fp16IOBf16WLi128EEv26Group_norm_nhwc_bwd_params,"aw",@nobits
	.sectionflags	@""
	.align	16
.nv.shared._Z30group_norm_nhwc_bwd_sum_kernelI11Fp16IOBf16WLi128EEv26Group_norm_nhwc_bwd_params:
	.zero		2976


//--------------------- .nv.shared._Z30group_norm_nhwc_bwd_sum_kernelI11Fp16IOBf16WLi192EEv26Group_norm_nhwc_bwd_params --------------------------
	.section	.nv.shared._Z30group_norm_nhwc_bwd_sum_kernelI11Fp16IOBf16WLi192EEv26Group_norm_nhwc_bwd_params,"aw",@nobits
	.sectionflags	@""
	.align	16
.nv.shared._Z30group_norm_nhwc_bwd_sum_kernelI11Fp16IOBf16WLi192EEv26Group_norm_nhwc_bwd_params:
	.zero		4256


//--------------------- .nv.shared._Z30group_norm_nhwc_bwd_sum_kernelI11Fp16IOBf16WLi448EEv26Group_norm_nhwc_bwd_params --------------------------
	.section	.nv.shared._Z30group_norm_nhwc_bwd_sum_kernelI11Fp16IOBf16WLi448EEv26Group_norm_nhwc_bwd_params,"aw",@nobits
	.sectionflags	@""
	.align	16
.nv.shared._Z30group_norm_nhwc_bwd_sum_kernelI11Fp16IOBf16WLi448EEv26Group_norm_nhwc_bwd_params:
	.zero		9376


//--------------------- .nv.shared._Z30group_norm_nhwc_bwd_sum_kernelI11Fp16IOBf16WLi256EEv26Group_norm_nhwc_bwd_params --------------------------
	.section	.nv.shared._Z30group_norm_nhwc_bwd_sum_kernelI11Fp16IOBf16WLi256EEv26Group_norm_nhwc_bwd_params,"aw",@nobits
	.sectionflags	@""
	.align	16
.nv.shared._Z30group_norm_nhwc_bwd_sum_kernelI11Fp16IOBf16WLi256EEv26Group_norm_nhwc_bwd_params:
	.zero		5536


//--------------------- .nv.shared._Z30group_norm_nhwc_bwd_sum_kernelI11Fp16IOBf16WLi120EEv26Group_norm_nhwc_bwd_params --------------------------
	.section	.nv.shared._Z30group_norm_nhwc_bwd_sum_kernelI11Fp16IOBf16WLi120EEv26Group_norm_nhwc_bwd_params,"aw",@nobits
	.sectionflags	@""
	.align	16
.nv.shared._Z30group_norm_nhwc_bwd_sum_kernelI11Fp16IOBf16WLi120EEv26Group_norm_nhwc_bwd_params:
	.zero		3344


//--------------------- .nv.shared._Z30group_norm_nhwc_bwd_sum_kernelI11Fp16IOBf16WLi140EEv26Group_norm_nhwc_bwd_params --------------------------
	.section	.nv.shared._Z30group_norm_nhwc_bwd_sum_kernelI11Fp16IOBf16WLi140EEv26Group_norm_nhwc_bwd_params,"aw",@nobits
	.sectionflags	@""
	.align	16
.nv.shared._Z30group_norm_nhwc_bwd_sum_kernelI11Fp16IOBf16WLi140EEv26Group_norm_nhwc_bwd_params:
	.zero		3344


//--------------------- .nv.shared._Z30group_norm_nhwc_bwd_sum_kernelI11Fp16IOBf16WLi160EEv26Group_norm_nhwc_bwd_params --------------------------
	.section	.nv.shared._Z30group_norm_nhwc_bwd_sum_kernelI11Fp16IOBf16WLi160EEv26Group_norm_nhwc_bwd_params,"aw",@nobits
	.sectionflags	@""
	.align	16
.nv.shared._Z30group_norm_nhwc_bwd_sum_kernelI11Fp16IOBf16WLi160EEv26Group_norm_nhwc_bwd_params:
	.zero		3232


//--------------------- .nv.shared._Z30group_norm_nhwc_bwd_sum_kernelI11Fp16IOFp16WLi196EEv26Group_norm_nhwc_bwd_params --------------------------
	.section	.nv.shared._Z30group_norm_nhwc_bwd_sum_kernelI11Fp16IOFp16WLi196EEv26Group_norm_nhwc_bwd_params,"aw",@nobits
	.sectionflags	@""
	.align	16
.nv.shared._Z30group_norm_nhwc_bwd_sum_kernelI11Fp16IOFp16WLi196EEv26Group_norm_nhwc_bwd_params:
	.zero		4464


//--------------------- .nv.shared._Z30group_norm_nhwc_bwd_sum_kernelI11Fp16IOFp16WLi168EEv26Group_norm_nhwc_bwd_params --------------------------
	.section	.nv.shared._Z30group_norm_nhwc_bwd_sum_kernelI11Fp16IOFp16WLi168EEv26Group_norm_nhwc_bwd_params,"aw",@nobits
	.sectionflags	@""
	.align	16
.nv.shared._Z30group_norm_nhwc_bwd_sum_kernelI11Fp16IOFp16WLi168EEv26Group_norm_nhwc_bwd_params:
	.zero		4240


//--------------------- .nv.shared._Z30group_norm_nhwc_bwd_sum_kernelI11Fp16IOFp16WLi64EEv26Group_norm_nhwc_bwd_params --------------------------
	.section	.nv.shared._Z30group_norm_nhwc_bwd_sum_kernelI11Fp16IOFp16WLi64EEv26Group_norm_nhwc_bwd_params,"aw",@nobits
	.sectionflags	@""
	.align	16
.nv.shared._Z30group_norm_nhwc_bwd_sum_kernelI11Fp16IOFp16WLi64EEv26Group_norm_nhwc_bwd_params:
	.zero		1312


//--------------------- .nv.shared._Z30group_norm_nhwc_bwd_sum_kernelI11Fp16IOFp16WLi128EEv26Group_norm_nhwc_bwd_params --------------------------
	.section	.nv.shared._Z30group_norm_nhwc_bwd_sum_kernelI11Fp16IOFp16WLi128EEv26Group_norm_nhwc_bwd_params,"aw",@nobits
	.sectionflags	@""
	.align	16
.nv.shared._Z30group_norm_nhwc_bwd_sum_kernelI11Fp16IOFp16WLi128EEv26Group_norm_nhwc_bwd_params:
	.zero		2976


//--------------------- .nv.shared._Z30group_norm_nhwc_bwd_sum_kernelI11Fp16IOFp16WLi192EEv26Group_norm_nhwc_bwd_params --------------------------
	.section	.nv.shared._Z30group_norm_nhwc_bwd_sum_kernelI11Fp16IOFp16WLi192EEv26Group_norm_nhwc_bwd_params,"aw",@nobits
	.sectionflags	@""
	.align	16
.nv.shared._Z30group_norm_nhwc_bwd_sum_kernelI11Fp16IOFp16WLi192EEv26Group_norm_nhwc_bwd_params:
	.zero		4256


//--------------------- .nv.shared._Z30group_norm_nhwc_bwd_sum_kernelI11Fp16IOFp16WLi448EEv26Group_norm_nhwc_bwd_params --------------------------
	.section	.nv.shared._Z30group_norm_nhwc_bwd_sum_kernelI11Fp16IOFp16WLi448EEv26Group_norm_nhwc_bwd_params,"aw",@nobits
	.sectionflags	@""
	.align	16
.nv.shared._Z30group_norm_nhwc_bwd_sum_kernelI11Fp16IOFp16WLi448EEv26Group_norm_nhwc_bwd_params:
	.zero		9376


//--------------------- .nv.shared._Z30group_norm_nhwc_bwd_sum_kernelI11Fp16IOFp16WLi256EEv26Group_norm_nhwc_bwd_params --------------------------
	.section	.nv.shared._Z30group_norm_nhwc_bwd_sum_kernelI11Fp16IOFp16WLi256EEv26Group_norm_nhwc_bwd_params,"aw",@nobits
	.sectionflags	@""
	.align	16
.nv.shared._Z30group_norm_nhwc_bwd_sum_kernelI11Fp16IOFp16WLi256EEv26Group_norm_nhwc_bwd_params:
	.zero		5536


//--------------------- .nv.shared._Z30group_norm_nhwc_bwd_sum_kernelI11Fp16IOFp16WLi120EEv26Group_norm_nhwc_bwd_params --------------------------
	.section	.nv.shared._Z30group_norm_nhwc_bwd_sum_kernelI11Fp16IOFp16WLi120EEv26Group_norm_nhwc_bwd_params,"aw",@nobits
	.sectionflags	@""
	.align	16
.nv.shared._Z30group_norm_nhwc_bwd_sum_kernelI11Fp16IOFp16WLi120EEv26Group_norm_nhwc_bwd_params:
	.zero		3344


//--------------------- .nv.shared._Z30group_norm_nhwc_bwd_sum_kernelI11Fp16IOFp16WLi140EEv26Group_norm_nhwc_bwd_params --------------------------
	.section	.nv.shared._Z30group_norm_nhwc_bwd_sum_kernelI11Fp16IOFp16WLi140EEv26Group_norm_nhwc_bwd_params,"aw",@nobits
	.sectionflags	@""
	.align	16
.nv.shared._Z30group_norm_nhwc_bwd_sum_kernelI11Fp16IOFp16WLi140EEv26Group_norm_nhwc_bwd_params:
	.zero		3344


//--------------------- .nv.shared._Z30group_norm_nhwc_bwd_sum_kernelI11Fp16IOFp16WLi160EEv26Group_norm_nhwc_bwd_params --------------------------
	.section	.nv.shared._Z30group_norm_nhwc_bwd_sum_kernelI11Fp16IOFp16WLi160EEv26Group_norm_nhwc_bwd_params,"aw",@nobits
	.sectionflags	@""
	.align	16
.nv.shared._Z30group_norm_nhwc_bwd_sum_kernelI11Fp16IOFp16WLi160EEv26Group_norm_nhwc_bwd_params:
	.zero		3232
